// auto-generated by cutlass_sweep.conv — config: {"arch": "sm_100", "cluster_m": 1, "cluster_n": 1, "conv_kind": "fprop", "dtype": "tf32", "ndim": 2, "tile_k": 64, "tile_m": 128, "tile_n": 64}
#include "cutlass/cutlass.h"
#include "cute/tensor.hpp"
#include "cutlass/kernel_hardware_info.hpp"
#include "cutlass/conv/convolution.h"
#include "cutlass/conv/dispatch_policy.hpp"
#include "cutlass/conv/collective/collective_builder.hpp"
#include "cutlass/conv/kernel/conv_universal.hpp"
#include "cutlass/conv/device/conv_universal_adapter.hpp"
#include "cutlass/epilogue/collective/collective_builder.hpp"

using namespace cute;
using Elem = cutlass::tfloat32_t;
using Acc  = float;
using LayoutAB = cutlass::layout::TensorNHWC;
using LayoutC  = cutlass::layout::TensorNHWC;
constexpr auto ConvOp = cutlass::conv::Operator::kFprop;
using TileShape    = Shape<_128, _64, Shape<_64>>;
using ClusterShape = Shape<_1, _1, _1>;

using CollectiveEpilogue = typename cutlass::epilogue::collective::CollectiveBuilder<
    cutlass::arch::Sm100, cutlass::arch::OpClassTensorOp,
    TileShape, ClusterShape,
    cutlass::epilogue::collective::EpilogueTileAuto,
    Acc, Acc,
    Elem, LayoutC, 128 / cutlass::sizeof_bits<Elem>::value,
    Elem, LayoutC, 128 / cutlass::sizeof_bits<Elem>::value,
    cutlass::epilogue::collective::EpilogueScheduleAuto
  >::CollectiveOp;

using CollectiveMainloop = typename cutlass::conv::collective::CollectiveBuilder<
    cutlass::arch::Sm100, cutlass::arch::OpClassTensorOp, ConvOp,
    Elem, LayoutAB, 128 / cutlass::sizeof_bits<Elem>::value,
    Elem, LayoutAB, 128 / cutlass::sizeof_bits<Elem>::value,
    Acc,
    TileShape, ClusterShape,
    cutlass::conv::collective::StageCountAutoCarveout<
        static_cast<int>(sizeof(typename CollectiveEpilogue::SharedStorage))>,
    cutlass::conv::collective::KernelScheduleAuto
  >::CollectiveOp;

using ProblemShape = cutlass::conv::ConvProblemShape<
    ConvOp, CollectiveMainloop::DispatchPolicy::NumSpatialDimensions>;
using ConvKernel = cutlass::conv::kernel::ConvUniversal<
    ProblemShape, CollectiveMainloop, CollectiveEpilogue>;
using Conv = cutlass::conv::device::ConvUniversalAdapter<ConvKernel>;

auto* _anchor = &cutlass::device_kernel<ConvKernel>;


// ===== COMPILED SASS (sm_100a) =====

	.target	sm_100a

	.elftype	@"ET_EXEC"


//--------------------- .note.nv.tkinfo           --------------------------
	.section	.note.nv.tkinfo,"",@"SHT_NOTE"
	.sectionflags	@"SHF_NOTE_NV_TKINFO"
	.tkinfo
        /*0018*/ 	.word	0x00000002
        /*0030*/ 	.string	""
        /*0030*/ 	.string	"ptxas"
        /*0030*/ 	.string	"Cuda compilation tools, release 13.0, V13.0.88"
        /*0030*/ 	.string	"Build cuda_13.0.r13.0/compiler.36424714_0"
        /*0030*/ 	.string	"-arch sm_100a -m 64 "



//--------------------- .note.nv.cuinfo           --------------------------
	.section	.note.nv.cuinfo,"",@"SHT_NOTE"
	.sectionflags	@"SHF_NOTE_NV_CUINFO"
        /*0018*/ 	.short	0x0002
        /*001a*/ 	.short	0x0064
        /*001c*/ 	.short	0x0082
	.zero		2


//--------------------- .nv.info                  --------------------------
	.section	.nv.info,"",@"SHT_CUDA_INFO"
	.align	4


	//----- nvinfo : EIATTR_REGCOUNT
	.align		4
        /*0000*/ 	.byte	0x04, 0x2f
        /*0002*/ 	.short	(.L_19 - .L_18)
	.align		4
.L_18:
        /*0004*/ 	.word	index@(_ZN7cutlass13device_kernelINS_4conv6kernel13ConvUniversalINS1_16ConvProblemShapeILNS1_8OperatorE0ELi2EEENS1_10collective14CollectiveConvINS1_47MainloopSm100TmaUmmaWarpSpecializedImplicitGemmILS5_0ELi4ELi2ELi1ELi2EN4cute5tupleIJNSA_1CILi1EEESD_SD_EEEEENSB_IJNSC_ILi128EEENSC_ILi64EEENSB_IJSH_EEEEEENS_10tfloat32_tESK_NSA_8TiledMMAINSA_8MMA_AtomIJNSA_17SM100_MMA_TF32_SSISK_SK_fLi128ELi64ELNSA_4UMMA5MajorE0ELSP_0ELNSO_7ScaleInE0ELSQ_0EEEEEENSA_6LayoutISE_NSB_IJNSC_ILi0EEESU_SU_EEEEENSB_IJNSA_10UnderscoreESX_SX_EEEEENS7_6detail27Sm100ImplicitGemmTileTraitsINSA_20SM90_TMA_LOAD_IM2COLENSA_14ComposedLayoutINSA_7SwizzleILi3ELi4ELi3EEENSA_18smem_ptr_flag_bitsILi32EEENST_INSB_IJNSC_ILi8EEENSC_ILi32EEEEEENSB_IJS19_SD_EEEEEEEvEENS11_INSA_13SM90_TMA_LOADES1D_vEEEENS_8epilogue10collective18CollectiveEpilogueINS1I_23Sm100TmaWarpSpecializedILi4ELi2ELi16ELb1ELb0EEEJSJ_NSB_IJNST_ISG_SD_EENST_INSC_ILi16EEESD_EEEEESK_NSB_IJNSB_IJlllEEESD_SU_EEESK_S1S_NS1I_6fusion15FusionCallbacksIS1M_NS1T_17LinearCombinationISK_fSK_fLNS_15FloatRoundStyleE2EEESJ_S1Q_JEEENSA_5SM1004TMEM4LOAD26SM100_TMEM_LOAD_32dp32b16xES12_NS13_INS14_ILi2ELi4ELi3EEES17_NST_INSB_IJS18_S1O_EEENSB_IJS1O_SD_EEEEEEENSA_39AutoVectorizingCopyWithAssumedAlignmentILi128EEENSA_21SM90_TMA_STORE_IM2COLES27_S29_S29_EEEvvEEEEvNT_6ParamsE)
        /*0008*/ 	.word	0x00000060


	//----- nvinfo : EIATTR_FRAME_SIZE
	.align		4
.L_19:
        /*000c*/ 	.byte	0x04, 0x11
        /*000e*/ 	.short	(.L_21 - .L_20)
	.align		4
.L_20:
        /*0010*/ 	.word	index@($__internal_2_$__cuda_sm10x_tcgen05_guardrail_trap_unallocated_columns_being_dealloced)
        /*0014*/ 	.word	0x00000008


	//----- nvinfo : EIATTR_FRAME_SIZE
	.align		4
.L_21:
        /*0018*/ 	.byte	0x04, 0x11
        /*001a*/ 	.short	(.L_23 - .L_22)
	.align		4
.L_22:
        /*001c*/ 	.word	index@($__internal_1_$__cuda_sm10x_tcgen05_guardrail_trap_phase_invalid_during_alloc)
        /*0020*/ 	.word	0x00000008


	//----- nvinfo : EIATTR_FRAME_SIZE
	.align		4
.L_23:
        /*0024*/ 	.byte	0x04, 0x11
        /*0026*/ 	.short	(.L_25 - .L_24)
	.align		4
.L_24:
        /*0028*/ 	.word	index@($__internal_0_$__cuda_sm10x_tcgen05_guardrail_trap_col_being_dealloced_not_returned_by_alloc)
        /*002c*/ 	.word	0x00000008


	//----- nvinfo : EIATTR_FRAME_SIZE
	.align		4
.L_25:
        /*0030*/ 	.byte	0x04, 0x11
        /*0032*/ 	.short	(.L_27 - .L_26)
	.align		4
.L_26:
        /*0034*/ 	.word	index@(_ZN7cutlass13device_kernelINS_4conv6kernel13ConvUniversalINS1_16ConvProblemShapeILNS1_8OperatorE0ELi2EEENS1_10collective14CollectiveConvINS1_47MainloopSm100TmaUmmaWarpSpecializedImplicitGemmILS5_0ELi4ELi2ELi1ELi2EN4cute5tupleIJNSA_1CILi1EEESD_SD_EEEEENSB_IJNSC_ILi128EEENSC_ILi64EEENSB_IJSH_EEEEEENS_10tfloat32_tESK_NSA_8TiledMMAINSA_8MMA_AtomIJNSA_17SM100_MMA_TF32_SSISK_SK_fLi128ELi64ELNSA_4UMMA5MajorE0ELSP_0ELNSO_7ScaleInE0ELSQ_0EEEEEENSA_6LayoutISE_NSB_IJNSC_ILi0EEESU_SU_EEEEENSB_IJNSA_10UnderscoreESX_SX_EEEEENS7_6detail27Sm100ImplicitGemmTileTraitsINSA_20SM90_TMA_LOAD_IM2COLENSA_14ComposedLayoutINSA_7SwizzleILi3ELi4ELi3EEENSA_18smem_ptr_flag_bitsILi32EEENST_INSB_IJNSC_ILi8EEENSC_ILi32EEEEEENSB_IJS19_SD_EEEEEEEvEENS11_INSA_13SM90_TMA_LOADES1D_vEEEENS_8epilogue10collective18CollectiveEpilogueINS1I_23Sm100TmaWarpSpecializedILi4ELi2ELi16ELb1ELb0EEEJSJ_NSB_IJNST_ISG_SD_EENST_INSC_ILi16EEESD_EEEEESK_NSB_IJNSB_IJlllEEESD_SU_EEESK_S1S_NS1I_6fusion15FusionCallbacksIS1M_NS1T_17LinearCombinationISK_fSK_fLNS_15FloatRoundStyleE2EEESJ_S1Q_JEEENSA_5SM1004TMEM4LOAD26SM100_TMEM_LOAD_32dp32b16xES12_NS13_INS14_ILi2ELi4ELi3EEES17_NST_INSB_IJS18_S1O_EEENSB_IJS1O_SD_EEEEEEENSA_39AutoVectorizingCopyWithAssumedAlignmentILi128EEENSA_21SM90_TMA_STORE_IM2COLES27_S29_S29_EEEvvEEEEvNT_6ParamsE)
        /*0038*/ 	.word	0x00000008


	//----- nvinfo : EIATTR_MIN_STACK_SIZE
	.align		4
.L_27:
        /*003c*/ 	.byte	0x04, 0x12
        /*003e*/ 	.short	(.L_29 - .L_28)
	.align		4
.L_28:
        /*0040*/ 	.word	index@(_ZN7cutlass13device_kernelINS_4conv6kernel13ConvUniversalINS1_16ConvProblemShapeILNS1_8OperatorE0ELi2EEENS1_10collective14CollectiveConvINS1_47MainloopSm100TmaUmmaWarpSpecializedImplicitGemmILS5_0ELi4ELi2ELi1ELi2EN4cute5tupleIJNSA_1CILi1EEESD_SD_EEEEENSB_IJNSC_ILi128EEENSC_ILi64EEENSB_IJSH_EEEEEENS_10tfloat32_tESK_NSA_8TiledMMAINSA_8MMA_AtomIJNSA_17SM100_MMA_TF32_SSISK_SK_fLi128ELi64ELNSA_4UMMA5MajorE0ELSP_0ELNSO_7ScaleInE0ELSQ_0EEEEEENSA_6LayoutISE_NSB_IJNSC_ILi0EEESU_SU_EEEEENSB_IJNSA_10UnderscoreESX_SX_EEEEENS7_6detail27Sm100ImplicitGemmTileTraitsINSA_20SM90_TMA_LOAD_IM2COLENSA_14ComposedLayoutINSA_7SwizzleILi3ELi4ELi3EEENSA_18smem_ptr_flag_bitsILi32EEENST_INSB_IJNSC_ILi8EEENSC_ILi32EEEEEENSB_IJS19_SD_EEEEEEEvEENS11_INSA_13SM90_TMA_LOADES1D_vEEEENS_8epilogue10collective18CollectiveEpilogueINS1I_23Sm100TmaWarpSpecializedILi4ELi2ELi16ELb1ELb0EEEJSJ_NSB_IJNST_ISG_SD_EENST_INSC_ILi16EEESD_EEEEESK_NSB_IJNSB_IJlllEEESD_SU_EEESK_S1S_NS1I_6fusion15FusionCallbacksIS1M_NS1T_17LinearCombinationISK_fSK_fLNS_15FloatRoundStyleE2EEESJ_S1Q_JEEENSA_5SM1004TMEM4LOAD26SM100_TMEM_LOAD_32dp32b16xES12_NS13_INS14_ILi2ELi4ELi3EEES17_NST_INSB_IJS18_S1O_EEENSB_IJS1O_SD_EEEEEEENSA_39AutoVectorizingCopyWithAssumedAlignmentILi128EEENSA_21SM90_TMA_STORE_IM2COLES27_S29_S29_EEEvvEEEEvNT_6ParamsE)
        /*0044*/ 	.word	0x00000008
.L_29:


//--------------------- .nv.compat                --------------------------
	.section	.nv.compat,"",@"SHT_CUDA_COMPAT_INFO"
	.align	4
        /*0000*/ 	.byte	0x02, 0x09, 0x01, 0x00, 0x02, 0x02, 0x02, 0x00, 0x02, 0x05, 0x05, 0x00, 0x03, 0x07, 0x01, 0x01
        /*0010*/ 	.byte	0x02, 0x03, 0x01, 0x00, 0x02, 0x06, 0x01, 0x00, 0x04, 0x0b, 0x08, 0x00, 0x09, 0x00, 0x00, 0x00
        /*0020*/ 	.byte	0x00, 0x00, 0x00, 0x00


//--------------------- .nv.info._ZN7cutlass13device_kernelINS_4conv6kernel13ConvUniversalINS1_16ConvProblemShapeILNS1_8OperatorE0ELi2EEENS1_10collective14CollectiveConvINS1_47MainloopSm100TmaUmmaWarpSpecializedImplicitGemmILS5_0ELi4ELi2ELi1ELi2EN4cute5tupleIJNSA_1CILi1EEESD_SD_EEEEENSB_IJNSC_ILi128EEENSC_ILi64EEENSB_IJSH_EEEEEENS_10tfloat32_tESK_NSA_8TiledMMAINSA_8MMA_AtomIJNSA_17SM100_MMA_TF32_SSISK_SK_fLi128ELi64ELNSA_4UMMA5MajorE0ELSP_0ELNSO_7ScaleInE0ELSQ_0EEEEEENSA_6LayoutISE_NSB_IJNSC_ILi0EEESU_SU_EEEEENSB_IJNSA_10UnderscoreESX_SX_EEEEENS7_6detail27Sm100ImplicitGemmTileTraitsINSA_20SM90_TMA_LOAD_IM2COLENSA_14ComposedLayoutINSA_7SwizzleILi3ELi4ELi3EEENSA_18smem_ptr_flag_bitsILi32EEENST_INSB_IJNSC_ILi8EEENSC_ILi32EEEEEENSB_IJS19_SD_EEEEEEEvEENS11_INSA_13SM90_TMA_LOADES1D_vEEEENS_8epilogue10collective18CollectiveEpilogueINS1I_23Sm100TmaWarpSpecializedILi4ELi2ELi16ELb1ELb0EEEJSJ_NSB_IJNST_ISG_SD_EENST_INSC_ILi16EEESD_EEEEESK_NSB_IJNSB_IJlllEEESD_SU_EEESK_S1S_NS1I_6fusion15FusionCallbacksIS1M_NS1T_17LinearCombinationISK_fSK_fLNS_15FloatRoundStyleE2EEESJ_S1Q_JEEENSA_5SM1004TMEM4LOAD26SM100_TMEM_LOAD_32dp32b16xES12_NS13_INS14_ILi2ELi4ELi3EEES17_NST_INSB_IJS18_S1O_EEENSB_IJS1O_SD_EEEEEEENSA_39AutoVectorizingCopyWithAssumedAlignmentILi128EEENSA_21SM90_TMA_STORE_IM2COLES27_S29_S29_EEEvvEEEEvNT_6ParamsE --------------------------
	.section	.nv.info._ZN7cutlass13device_kernelINS_4conv6kernel13ConvUniversalINS1_16ConvProblemShapeILNS1_8OperatorE0ELi2EEENS1_10collective14CollectiveConvINS1_47MainloopSm100TmaUmmaWarpSpecializedImplicitGemmILS5_0ELi4ELi2ELi1ELi2EN4cute5tupleIJNSA_1CILi1EEESD_SD_EEEEENSB_IJNSC_ILi128EEENSC_ILi64EEENSB_IJSH_EEEEEENS_10tfloat32_tESK_NSA_8TiledMMAINSA_8MMA_AtomIJNSA_17SM100_MMA_TF32_SSISK_SK_fLi128ELi64ELNSA_4UMMA5MajorE0ELSP_0ELNSO_7ScaleInE0ELSQ_0EEEEEENSA_6LayoutISE_NSB_IJNSC_ILi0EEESU_SU_EEEEENSB_IJNSA_10UnderscoreESX_SX_EEEEENS7_6detail27Sm100ImplicitGemmTileTraitsINSA_20SM90_TMA_LOAD_IM2COLENSA_14ComposedLayoutINSA_7SwizzleILi3ELi4ELi3EEENSA_18smem_ptr_flag_bitsILi32EEENST_INSB_IJNSC_ILi8EEENSC_ILi32EEEEEENSB_IJS19_SD_EEEEEEEvEENS11_INSA_13SM90_TMA_LOADES1D_vEEEENS_8epilogue10collective18CollectiveEpilogueINS1I_23Sm100TmaWarpSpecializedILi4ELi2ELi16ELb1ELb0EEEJSJ_NSB_IJNST_ISG_SD_EENST_INSC_ILi16EEESD_EEEEESK_NSB_IJNSB_IJlllEEESD_SU_EEESK_S1S_NS1I_6fusion15FusionCallbacksIS1M_NS1T_17LinearCombinationISK_fSK_fLNS_15FloatRoundStyleE2EEESJ_S1Q_JEEENSA_5SM1004TMEM4LOAD26SM100_TMEM_LOAD_32dp32b16xES12_NS13_INS14_ILi2ELi4ELi3EEES17_NST_INSB_IJS18_S1O_EEENSB_IJS1O_SD_EEEEEEENSA_39AutoVectorizingCopyWithAssumedAlignmentILi128EEENSA_21SM90_TMA_STORE_IM2COLES27_S29_S29_EEEvvEEEEvNT_6ParamsE,"",@"SHT_CUDA_INFO"
	.sectionflags	@""
	.align	4


	//----- nvinfo : EIATTR_CUDA_API_VERSION
	.align		4
        /*0000*/ 	.byte	0x04, 0x37
        /*0002*/ 	.short	(.L_31 - .L_30)
.L_30:
        /*0004*/ 	.word	0x00000082


	//----- nvinfo : EIATTR_KPARAM_INFO
	.align		4
.L_31:
        /*0008*/ 	.byte	0x04, 0x17
        /*000a*/ 	.short	(.L_33 - .L_32)
.L_32:
        /*000c*/ 	.word	0x00000000
        /*0010*/ 	.short	0x0000
        /*0012*/ 	.short	0x0000
        /*0014*/ 	.byte	0x00, 0xf0, 0x01, 0x20


	//----- nvinfo : EIATTR_AT_ENTRY_FRAGMENTS
	.align		4
.L_33:
        /*0018*/ 	.byte	0x04, 0x4f
        /*001a*/ 	.short	(.L_35 - .L_34)


	//   ....[0]....
.L_34:
        /*001c*/ 	.word	0x00000006


	//----- nvinfo : EIATTR_RESERVED_SMEM_USED
	.align		4
.L_35:
        /*0020*/ 	.byte	0x01, 0x41
	.zero		2


	//----- nvinfo : EIATTR_SPARSE_MMA_MASK
	.align		4
        /*0024*/ 	.byte	0x03, 0x50
        /*0026*/ 	.short	0x0000


	//----- nvinfo : EIATTR_TCGEN05_1CTA_USED
	.align		4
        /*0028*/ 	.byte	0x01, 0x51
	.zero		2


	//----- nvinfo : EIATTR_MAXREG_COUNT
	.align		4
        /*002c*/ 	.byte	0x03, 0x1b
        /*002e*/ 	.short	0x00ff


	//----- nvinfo : EIATTR_NUM_BARRIERS
	.align		4
        /*0030*/ 	.byte	0x02, 0x4c
        /*0032*/ 	.byte	0x07
	.zero		1


	//----- nvinfo : EIATTR_EXTERNS
	.align		4
        /*0034*/ 	.byte	0x04, 0x0f
        /*0036*/ 	.short	(.L_37 - .L_36)


	//   ....[0]....
	.align		4
.L_36:
        /*0038*/ 	.word	index@(__assertfail)


	//----- nvinfo : EIATTR_MERCURY_ISA_VERSION
	.align		4
.L_37:
        /*003c*/ 	.byte	0x03, 0x5f
        /*003e*/ 	.short	0x0101


	//----- nvinfo : EIATTR_INT_WARP_WIDE_INSTR_OFFSETS
	.align		4
        /*0040*/ 	.byte	0x04, 0x31
        /*0042*/ 	.short	(.L_39 - .L_38)


	//   ....[0]....
.L_38:
        /*0044*/ 	.word	0x000086b0


	//   ....[1]....
        /*0048*/ 	.word	0x000086d0


	//   ....[2]....
        /*004c*/ 	.word	0x00008700


	//   ....[3]....
        /*0050*/ 	.word	0x000093d0


	//   ....[4]....
        /*0054*/ 	.word	0x00009450


	//   ....[5]....
        /*0058*/ 	.word	0x00009510


	//   ....[6]....
        /*005c*/ 	.word	0x000095d0


	//   ....[7]....
        /*0060*/ 	.word	0x00009690


	//   ....[8]....
        /*0064*/ 	.word	0x00009770


	//   ....[9]....
        /*0068*/ 	.word	0x00009830


	//   ....[10]....
        /*006c*/ 	.word	0x00009920


	//----- nvinfo : EIATTR_COOP_GROUP_MASK_REGIDS
	.align		4
.L_39:
        /*0070*/ 	.byte	0x04, 0x29
        /*0072*/ 	.short	(.L_41 - .L_40)


	//   ....[0]....
.L_40:
        /*0074*/ 	.word	0xffffffff


	//   ....[1]....
        /*0078*/ 	.word	0xffffffff


	//   ....[2]....
        /*007c*/ 	.word	0xffffffff


	//   ....[3]....
        /*0080*/ 	.word	0xffffffff


	//   ....[4]....
        /*0084*/ 	.word	0xffffffff


	//   ....[5]....
        /*0088*/ 	.word	0xffffffff


	//   ....[6]....
        /*008c*/ 	.word	0xffffffff


	//   ....[7]....
        /*0090*/ 	.word	0xffffffff


	//   ....[8]....
        /*0094*/ 	.word	0xffffffff


	//   ....[9]....
        /*0098*/ 	.word	0xffffffff


	//   ....[10]....
        /*009c*/ 	.word	0xffffffff


	//   ....[11]....
        /*00a0*/ 	.word	0xffffffff


	//----- nvinfo : EIATTR_COOP_GROUP_INSTR_OFFSETS
	.align		4
.L_41:
        /*00a4*/ 	.byte	0x04, 0x28
        /*00a6*/ 	.short	(.L_43 - .L_42)


	//   ....[0]....
.L_42:
        /*00a8*/ 	.word	0x00000090


	//   ....[1]....
        /*00ac*/ 	.word	0x000004f0


	//   ....[2]....
        /*00b0*/ 	.word	0x00000660


	//   ....[3]....
        /*00b4*/ 	.word	0x00000800


	//   ....[4]....
        /*00b8*/ 	.word	0x00000900


	//   ....[5]....
        /*00bc*/ 	.word	0x00000a50


	//   ....[6]....
        /*00c0*/ 	.word	0x00006b00


	//   ....[7]....
        /*00c4*/ 	.word	0x00007810


	//   ....[8]....
        /*00c8*/ 	.word	0x00007a20


	//   ....[9]....
        /*00cc*/ 	.word	0x00007a50


	//   ....[10]....
        /*00d0*/ 	.word	0x00008590


	//   ....[11]....
        /*00d4*/ 	.word	0x000087d0


	//----- nvinfo : EIATTR_VRC_CTA_INIT_COUNT
	.align		4
.L_43:
        /*00d8*/ 	.byte	0x02, 0x4a
        /*00da*/ 	.byte	0x80
	.zero		1


	//----- nvinfo : EIATTR_SYSCALL_OFFSETS
	.align		4
        /*00dc*/ 	.byte	0x04, 0x46
        /*00de*/ 	.short	(.L_45 - .L_44)


	//   ....[0]....
.L_44:
        /*00e0*/ 	.word	0x0000a590


	//   ....[1]....
        /*00e4*/ 	.word	0x0000a680


	//   ....[2]....
        /*00e8*/ 	.word	0x0000afd0


	//   ....[3]....
        /*00ec*/ 	.word	0x0000b970


	//   ....[4]....
        /*00f0*/ 	.word	0x0000c2e0


	//   ....[5]....
        /*00f4*/ 	.word	0x0000cc40


	//----- nvinfo : EIATTR_MBARRIER_INSTR_OFFSETS
	.align		4
.L_45:
        /*00f8*/ 	.byte	0x04, 0x39
        /*00fa*/ 	.short	(.L_47 - .L_46)


	//   ....[0]....
.L_46:
        /*00fc*/ 	.word	0x000005d0
        /*0100*/ 	.word	0x000000ff
        /*0104*/ 	.word	0x00000000
        /*0108*/ 	.short	0x0100
        /*010a*/ 	.byte	0x04
	.zero		1


	//   ....[1]....
        /*010c*/ 	.word	0x000005e0
        /*0110*/ 	.word	0x000000ff
        /*0114*/ 	.word	0x00000020
        /*0118*/ 	.short	0x0100
        /*011a*/ 	.byte	0x04
	.zero		1


	//   ....[2]....
        /*011c*/ 	.word	0x000005f0
        /*0120*/ 	.word	0x000000ff
        /*0124*/ 	.word	0x00000008
        /*0128*/ 	.short	0x0100
        /*012a*/ 	.byte	0x04
	.zero		1


	//   ....[3]....
        /*012c*/ 	.word	0x00000600
        /*0130*/ 	.word	0x000000ff
        /*0134*/ 	.word	0x00000028
        /*0138*/ 	.short	0x0100
        /*013a*/ 	.byte	0x04
	.zero		1


	//   ....[4]....
        /*013c*/ 	.word	0x00000610
        /*0140*/ 	.word	0x000000ff
        /*0144*/ 	.word	0x00000010
        /*0148*/ 	.short	0x0100
        /*014a*/ 	.byte	0x04
	.zero		1


	//   ....[5]....
        /*014c*/ 	.word	0x00000620
        /*0150*/ 	.word	0x000000ff
        /*0154*/ 	.word	0x00000030
        /*0158*/ 	.short	0x0100
        /*015a*/ 	.byte	0x04
	.zero		1


	//   ....[6]....
        /*015c*/ 	.word	0x00000630
        /*0160*/ 	.word	0x000000ff
        /*0164*/ 	.word	0x00000018
        /*0168*/ 	.short	0x0100
        /*016a*/ 	.byte	0x04
	.zero		1


	//   ....[7]....
        /*016c*/ 	.word	0x00000640
        /*0170*/ 	.word	0x000000ff
        /*0174*/ 	.word	0x00000038
        /*0178*/ 	.short	0x0100
        /*017a*/ 	.byte	0x04
	.zero		1


	//   ....[8]....
        /*017c*/ 	.word	0x00000770
        /*0180*/ 	.word	0x000000ff
        /*0184*/ 	.word	0x00000040
        /*0188*/ 	.short	0x0100
        /*018a*/ 	.byte	0x04
	.zero		1


	//   ....[9]....
        /*018c*/ 	.word	0x00000780
        /*0190*/ 	.word	0x000000ff
        /*0194*/ 	.word	0x00000060
        /*0198*/ 	.short	0x0100
        /*019a*/ 	.byte	0x04
	.zero		1


	//   ....[10]....
        /*019c*/ 	.word	0x00000790
        /*01a0*/ 	.word	0x000000ff
        /*01a4*/ 	.word	0x00000048
        /*01a8*/ 	.short	0x0100
        /*01aa*/ 	.byte	0x04
	.zero		1


	//   ....[11]....
        /*01ac*/ 	.word	0x000007a0
        /*01b0*/ 	.word	0x000000ff
        /*01b4*/ 	.word	0x00000068
        /*01b8*/ 	.short	0x0100
        /*01ba*/ 	.byte	0x04
	.zero		1


	//   ....[12]....
        /*01bc*/ 	.word	0x000007b0
        /*01c0*/ 	.word	0x000000ff
        /*01c4*/ 	.word	0x00000050
        /*01c8*/ 	.short	0x0100
        /*01ca*/ 	.byte	0x04
	.zero		1


	//   ....[13]....
        /*01cc*/ 	.word	0x000007c0
        /*01d0*/ 	.word	0x000000ff
        /*01d4*/ 	.word	0x00000070
        /*01d8*/ 	.short	0x0100
        /*01da*/ 	.byte	0x04
	.zero		1


	//   ....[14]....
        /*01dc*/ 	.word	0x000007d0
        /*01e0*/ 	.word	0x000000ff
        /*01e4*/ 	.word	0x00000058
        /*01e8*/ 	.short	0x0100
        /*01ea*/ 	.byte	0x04
	.zero		1


	//   ....[15]....
        /*01ec*/ 	.word	0x000007e0
        /*01f0*/ 	.word	0x000000ff
        /*01f4*/ 	.word	0x00000078
        /*01f8*/ 	.short	0x0100
        /*01fa*/ 	.byte	0x04
	.zero		1


	//   ....[16]....
        /*01fc*/ 	.word	0x000008d0
        /*0200*/ 	.word	0x000000ff
        /*0204*/ 	.word	0x00000080
        /*0208*/ 	.short	0x0100
        /*020a*/ 	.byte	0x06
	.zero		1


	//   ....[17]....
        /*020c*/ 	.word	0x000008e0
        /*0210*/ 	.word	0x000000ff
        /*0214*/ 	.word	0x00000088
        /*0218*/ 	.short	0x0100
        /*021a*/ 	.byte	0x06
	.zero		1


	//   ....[18]....
        /*021c*/ 	.word	0x00000a20
        /*0220*/ 	.word	0x000000ff
        /*0224*/ 	.word	0x00000090
        /*0228*/ 	.short	0x0100
        /*022a*/ 	.byte	0x06
	.zero		1


	//   ....[19]....
        /*022c*/ 	.word	0x00000a30
        /*0230*/ 	.word	0x000000ff
        /*0234*/ 	.word	0x00000098
        /*0238*/ 	.short	0x0100
        /*023a*/ 	.byte	0x06
	.zero		1


	//   ....[20]....
        /*023c*/ 	.word	0x00000b80
        /*0240*/ 	.word	0x000000ff
        /*0244*/ 	.word	0x000000a0
        /*0248*/ 	.short	0x0100
        /*024a*/ 	.byte	0x04
	.zero		1


	//   ....[21]....
        /*024c*/ 	.word	0x00000b90
        /*0250*/ 	.word	0x000000ff
        /*0254*/ 	.word	0x000000b0
        /*0258*/ 	.short	0x0100
        /*025a*/ 	.byte	0x04
	.zero		1


	//   ....[22]....
        /*025c*/ 	.word	0x00000ba0
        /*0260*/ 	.word	0x000000ff
        /*0264*/ 	.word	0x000000a8
        /*0268*/ 	.short	0x0100
        /*026a*/ 	.byte	0x04
	.zero		1


	//   ....[23]....
        /*026c*/ 	.word	0x00000bb0
        /*0270*/ 	.word	0x000000ff
        /*0274*/ 	.word	0x000000b8
        /*0278*/ 	.short	0x0100
        /*027a*/ 	.byte	0x04
	.zero		1


	//   ....[24]....
        /*027c*/ 	.word	0x00001550
        /*0280*/ 	.word	0x00000003
        /*0284*/ 	.word	0x00000020
        /*0288*/ 	.short	0x010a
        /*028a*/ 	.byte	0xff
	.zero		1


	//   ....[25]....
        /*028c*/ 	.word	0x00002990
        /*0290*/ 	.word	0x000000ff
        /*0294*/ 	.word	0x00000020
        /*0298*/ 	.short	0x010a
        /*029a*/ 	.byte	0x04
	.zero		1


	//   ....[26]....
        /*029c*/ 	.word	0x00002cc0
        /*02a0*/ 	.word	0x0000004d
        /*02a4*/ 	.word	0x00000020
        /*02a8*/ 	.short	0x010a
        /*02aa*/ 	.byte	0xff
	.zero		1


	//   ....[27]....
        /*02ac*/ 	.word	0x00004040
        /*02b0*/ 	.word	0x00000005
        /*02b4*/ 	.word	0x00000088
        /*02b8*/ 	.short	0x0101
        /*02ba*/ 	.byte	0xff
	.zero		1


	//   ....[28]....
        /*02bc*/ 	.word	0x00004060
        /*02c0*/ 	.word	0x00000003
        /*02c4*/ 	.word	0x00000020
        /*02c8*/ 	.short	0x010a
        /*02ca*/ 	.byte	0xff
	.zero		1


	//   ....[29]....
        /*02cc*/ 	.word	0x00005470
        /*02d0*/ 	.word	0x000000ff
        /*02d4*/ 	.word	0x00000020
        /*02d8*/ 	.short	0x010a
        /*02da*/ 	.byte	0x04
	.zero		1


	//   ....[30]....
        /*02dc*/ 	.word	0x000057c0
        /*02e0*/ 	.word	0x0000004a
        /*02e4*/ 	.word	0x00000020
        /*02e8*/ 	.short	0x010a
        /*02ea*/ 	.byte	0xff
	.zero		1


	//   ....[31]....
        /*02ec*/ 	.word	0x00006b10
        /*02f0*/ 	.word	0x00000005
        /*02f4*/ 	.word	0x00000090
        /*02f8*/ 	.short	0x010a
        /*02fa*/ 	.byte	0xff
	.zero		1


	//   ....[32]....
        /*02fc*/ 	.word	0x00006c60
        /*0300*/ 	.word	0x00000002
        /*0304*/ 	.word	0x00000000
        /*0308*/ 	.short	0x0101
        /*030a*/ 	.byte	0xff
	.zero		1


	//   ....[33]....
        /*030c*/ 	.word	0x000072d0
        /*0310*/ 	.word	0x00000003
        /*0314*/ 	.word	0x00000000
        /*0318*/ 	.short	0x010a
        /*031a*/ 	.byte	0xff
	.zero		1


	//   ....[34]....
        /*031c*/ 	.word	0x00007350
        /*0320*/ 	.word	0x00000004
        /*0324*/ 	.word	0x00000000
        /*0328*/ 	.short	0x010a
        /*032a*/ 	.byte	0xff
	.zero		1


	//   ....[35]....
        /*032c*/ 	.word	0x000073e0
        /*0330*/ 	.word	0x00000002
        /*0334*/ 	.word	0x00000000
        /*0338*/ 	.short	0x010a
        /*033a*/ 	.byte	0xff
	.zero		1


	//   ....[36]....
        /*033c*/ 	.word	0x00007470
        /*0340*/ 	.word	0x00000000
        /*0344*/ 	.word	0x00000000
        /*0348*/ 	.short	0x010a
        /*034a*/ 	.byte	0xff
	.zero		1


	//   ....[37]....
        /*034c*/ 	.word	0x000075c0
        /*0350*/ 	.word	0x000000ff
        /*0354*/ 	.word	0x00000098
        /*0358*/ 	.short	0x010a
        /*035a*/ 	.byte	0x04
	.zero		1


	//   ....[38]....
        /*035c*/ 	.word	0x00007660
        /*0360*/ 	.word	0x000000ff
        /*0364*/ 	.word	0x00000090
        /*0368*/ 	.short	0x010a
        /*036a*/ 	.byte	0x04
	.zero		1


	//   ....[39]....
        /*036c*/ 	.word	0x00007700
        /*0370*/ 	.word	0x000000ff
        /*0374*/ 	.word	0x00000000
        /*0378*/ 	.short	0x0101
        /*037a*/ 	.byte	0x05
	.zero		1


	//   ....[40]....
        /*037c*/ 	.word	0x00007740
        /*0380*/ 	.word	0x000000ff
        /*0384*/ 	.word	0x00000098
        /*0388*/ 	.short	0x0106
        /*038a*/ 	.byte	0x04
	.zero		1


	//   ....[41]....
        /*038c*/ 	.word	0x00007780
        /*0390*/ 	.word	0x00000000
        /*0394*/ 	.word	0x00000098
        /*0398*/ 	.short	0x010a
        /*039a*/ 	.byte	0xff
	.zero		1


	//   ....[42]....
        /*039c*/ 	.word	0x00007d60
        /*03a0*/ 	.word	0x000000ff
        /*03a4*/ 	.word	0x00000090
        /*03a8*/ 	.short	0x010a
        /*03aa*/ 	.byte	0x17
	.zero		1


	//   ....[43]....
        /*03ac*/ 	.word	0x00007e10
        /*03b0*/ 	.word	0x000000ff
        /*03b4*/ 	.word	0x00000000
        /*03b8*/ 	.short	0x0101
        /*03ba*/ 	.byte	0x2c
	.zero		1


	//   ....[44]....
        /*03bc*/ 	.word	0x00007e20
        /*03c0*/ 	.word	0x000000ff
        /*03c4*/ 	.word	0x000000b0
        /*03c8*/ 	.short	0x010a
        /*03ca*/ 	.byte	0x1b
	.zero		1


	//   ....[45]....
        /*03cc*/ 	.word	0x00007ec0
        /*03d0*/ 	.word	0x000000ff
        /*03d4*/ 	.word	0x00000000
        /*03d8*/ 	.short	0x010a
        /*03da*/ 	.byte	0x04
	.zero		1


	//   ....[46]....
        /*03dc*/ 	.word	0x00007f20
        /*03e0*/ 	.word	0x000000ff
        /*03e4*/ 	.word	0x00000000
        /*03e8*/ 	.short	0x010a
        /*03ea*/ 	.byte	0x15
	.zero		1


	//   ....[47]....
        /*03ec*/ 	.word	0x00008060
        /*03f0*/ 	.word	0x000000ff
        /*03f4*/ 	.word	0x00000000
        /*03f8*/ 	.short	0x010a
        /*03fa*/ 	.byte	0x05
	.zero		1


	//   ....[48]....
        /*03fc*/ 	.word	0x000084e0
        /*0400*/ 	.word	0x000000ff
        /*0404*/ 	.word	0x00000000
        /*0408*/ 	.short	0x010a
        /*040a*/ 	.byte	0x04
	.zero		1


	//   ....[49]....
        /*040c*/ 	.word	0x00008570
        /*0410*/ 	.word	0x000000ff
        /*0414*/ 	.word	0x00000000
        /*0418*/ 	.short	0x010a
        /*041a*/ 	.byte	0x04
	.zero		1


	//   ....[50]....
        /*041c*/ 	.word	0x00008b20
        /*0420*/ 	.word	0x000000ff
        /*0424*/ 	.word	0x00000090
        /*0428*/ 	.short	0x010a
        /*042a*/ 	.byte	0x1f
	.zero		1


	//   ....[51]....
        /*042c*/ 	.word	0x00008bc0
        /*0430*/ 	.word	0x000000ff
        /*0434*/ 	.word	0x00000000
        /*0438*/ 	.short	0x0101
        /*043a*/ 	.byte	0x39
	.zero		1


	//   ....[52]....
        /*043c*/ 	.word	0x00009110
        /*0440*/ 	.word	0x000000ff
        /*0444*/ 	.word	0x00000088
        /*0448*/ 	.short	0x010a
        /*044a*/ 	.byte	0x1f
	.zero		1


	//   ....[53]....
        /*044c*/ 	.word	0x000092b0
        /*0450*/ 	.word	0x000000ff
        /*0454*/ 	.word	0x00000060
        /*0458*/ 	.short	0x010a
        /*045a*/ 	.byte	0x1f
	.zero		1


	//   ....[54]....
        /*045c*/ 	.word	0x000094d0
        /*0460*/ 	.word	0x000000ff
        /*0464*/ 	.word	0x00000040
        /*0468*/ 	.short	0x010b
        /*046a*/ 	.byte	0x1f
	.zero		1


	//   ....[55]....
        /*046c*/ 	.word	0x000094e0
        /*0470*/ 	.word	0x000000ff
        /*0474*/ 	.word	0x00000000
        /*0478*/ 	.short	0x0101
        /*047a*/ 	.byte	0x3d
	.zero		1


	//   ....[56]....
        /*047c*/ 	.word	0x000094f0
        /*0480*/ 	.word	0x000000ff
        /*0484*/ 	.word	0x00000068
        /*0488*/ 	.short	0x010a
        /*048a*/ 	.byte	0x1f
	.zero		1


	//   ....[57]....
        /*048c*/ 	.word	0x00009650
        /*0490*/ 	.word	0x000000ff
        /*0494*/ 	.word	0x00000048
        /*0498*/ 	.short	0x010b
        /*049a*/ 	.byte	0x1f
	.zero		1


	//   ....[58]....
        /*049c*/ 	.word	0x00009660
        /*04a0*/ 	.word	0x000000ff
        /*04a4*/ 	.word	0x00000000
        /*04a8*/ 	.short	0x0101
        /*04aa*/ 	.byte	0x3c
	.zero		1


	//   ....[59]....
        /*04ac*/ 	.word	0x00009670
        /*04b0*/ 	.word	0x000000ff
        /*04b4*/ 	.word	0x00000070
        /*04b8*/ 	.short	0x010a
        /*04ba*/ 	.byte	0x1f
	.zero		1


	//   ....[60]....
        /*04bc*/ 	.word	0x000097f0
        /*04c0*/ 	.word	0x000000ff
        /*04c4*/ 	.word	0x00000050
        /*04c8*/ 	.short	0x010b
        /*04ca*/ 	.byte	0x1f
	.zero		1


	//   ....[61]....
        /*04cc*/ 	.word	0x00009800
        /*04d0*/ 	.word	0x000000ff
        /*04d4*/ 	.word	0x00000000
        /*04d8*/ 	.short	0x0101
        /*04da*/ 	.byte	0x3b
	.zero		1


	//   ....[62]....
        /*04dc*/ 	.word	0x00009810
        /*04e0*/ 	.word	0x000000ff
        /*04e4*/ 	.word	0x00000078
        /*04e8*/ 	.short	0x010a
        /*04ea*/ 	.byte	0x1f
	.zero		1


	//   ....[63]....
        /*04ec*/ 	.word	0x000099c0
        /*04f0*/ 	.word	0x000000ff
        /*04f4*/ 	.word	0x00000058
        /*04f8*/ 	.short	0x010b
        /*04fa*/ 	.byte	0x1f
	.zero		1


	//   ....[64]....
        /*04fc*/ 	.word	0x000099d0
        /*0500*/ 	.word	0x000000ff
        /*0504*/ 	.word	0x00000000
        /*0508*/ 	.short	0x0101
        /*050a*/ 	.byte	0x3a
	.zero		1


	//   ....[65]....
        /*050c*/ 	.word	0x00009a00
        /*0510*/ 	.word	0x000000ff
        /*0514*/ 	.word	0x00000060
        /*0518*/ 	.short	0x010a
        /*051a*/ 	.byte	0x1f
	.zero		1


	//   ....[66]....
        /*051c*/ 	.word	0x00009a20
        /*0520*/ 	.word	0x000000ff
        /*0524*/ 	.word	0x00000068
        /*0528*/ 	.short	0x010a
        /*052a*/ 	.byte	0x1f
	.zero		1


	//   ....[67]....
        /*052c*/ 	.word	0x00009a40
        /*0530*/ 	.word	0x000000ff
        /*0534*/ 	.word	0x00000070
        /*0538*/ 	.short	0x010a
        /*053a*/ 	.byte	0x1f
	.zero		1


	//   ....[68]....
        /*053c*/ 	.word	0x00009a80
        /*0540*/ 	.word	0x00000000
        /*0544*/ 	.word	0x00000078
        /*0548*/ 	.short	0x010a
        /*054a*/ 	.byte	0xff
	.zero		1


	//   ....[69]....
        /*054c*/ 	.word	0x00009e30
        /*0550*/ 	.word	0x000000ff
        /*0554*/ 	.word	0x00000090
        /*0558*/ 	.short	0x010a
        /*055a*/ 	.byte	0x2d
	.zero		1


	//   ....[70]....
        /*055c*/ 	.word	0x00009f00
        /*0560*/ 	.word	0x000000ff
        /*0564*/ 	.word	0x00000000
        /*0568*/ 	.short	0x0101
        /*056a*/ 	.byte	0x04
	.zero		1


	//   ....[71]....
        /*056c*/ 	.word	0x0000ab50
        /*0570*/ 	.word	0x000000ff
        /*0574*/ 	.word	0x00000040
        /*0578*/ 	.short	0x010a
        /*057a*/ 	.byte	0x2d
	.zero		1


	//   ....[72]....
        /*057c*/ 	.word	0x0000ac10
        /*0580*/ 	.word	0x00000059
        /*0584*/ 	.word	0x000000a0
        /*0588*/ 	.short	0x010a
        /*058a*/ 	.byte	0xff
	.zero		1


	//   ....[73]....
        /*058c*/ 	.word	0x0000adc0
        /*0590*/ 	.word	0x000000ff
        /*0594*/ 	.word	0x00000040
        /*0598*/ 	.short	0x010a
        /*059a*/ 	.byte	0x2d
	.zero		1


	//   ....[74]....
        /*059c*/ 	.word	0x0000aeb0
        /*05a0*/ 	.word	0x00000059
        /*05a4*/ 	.word	0x000000a0
        /*05a8*/ 	.short	0x010a
        /*05aa*/ 	.byte	0xff
	.zero		1


	//   ....[75]....
        /*05ac*/ 	.word	0x0000b6a0
        /*05b0*/ 	.word	0x00000000
        /*05b4*/ 	.word	0x00000000
        /*05b8*/ 	.short	0x0101
        /*05ba*/ 	.byte	0xff
	.zero		1


	//   ....[76]....
        /*05bc*/ 	.word	0x0000b6b0
        /*05c0*/ 	.word	0x00000003
        /*05c4*/ 	.word	0x00000040
        /*05c8*/ 	.short	0x010a
        /*05ca*/ 	.byte	0xff
	.zero		1


	//   ....[77]....
        /*05cc*/ 	.word	0x0000b790
        /*05d0*/ 	.word	0x00000003
        /*05d4*/ 	.word	0x00000040
        /*05d8*/ 	.short	0x010a
        /*05da*/ 	.byte	0xff
	.zero		1


	//   ....[78]....
        /*05dc*/ 	.word	0x0000c010
        /*05e0*/ 	.word	0x0000000e
        /*05e4*/ 	.word	0x00000000
        /*05e8*/ 	.short	0x0101
        /*05ea*/ 	.byte	0xff
	.zero		1


	//   ....[79]....
        /*05ec*/ 	.word	0x0000c030
        /*05f0*/ 	.word	0x00000028
        /*05f4*/ 	.word	0x00000040
        /*05f8*/ 	.short	0x010a
        /*05fa*/ 	.byte	0xff
	.zero		1


	//   ....[80]....
        /*05fc*/ 	.word	0x0000c100
        /*0600*/ 	.word	0x00000028
        /*0604*/ 	.word	0x00000040
        /*0608*/ 	.short	0x010a
        /*060a*/ 	.byte	0xff
	.zero		1


	//   ....[81]....
        /*060c*/ 	.word	0x0000c970
        /*0610*/ 	.word	0x0000000e
        /*0614*/ 	.word	0x00000000
        /*0618*/ 	.short	0x0101
        /*061a*/ 	.byte	0xff
	.zero		1


	//   ....[82]....
        /*061c*/ 	.word	0x0000c990
        /*0620*/ 	.word	0x00000003
        /*0624*/ 	.word	0x00000040
        /*0628*/ 	.short	0x010a
        /*062a*/ 	.byte	0xff
	.zero		1


	//   ....[83]....
        /*062c*/ 	.word	0x0000ca60
        /*0630*/ 	.word	0x00000003
        /*0634*/ 	.word	0x00000040
        /*0638*/ 	.short	0x010a
        /*063a*/ 	.byte	0xff
	.zero		1


	//   ....[84]....
        /*063c*/ 	.word	0x0000cf40
        /*0640*/ 	.word	0x000000ff
        /*0644*/ 	.word	0x00000000
        /*0648*/ 	.short	0x0101
        /*064a*/ 	.byte	0x04
	.zero		1


	//   ....[85]....
        /*064c*/ 	.word	0x0000d340
        /*0650*/ 	.word	0x00000002
        /*0654*/ 	.word	0x00000000
        /*0658*/ 	.short	0x0101
        /*065a*/ 	.byte	0xff
	.zero		1


	//   ....[86]....
        /*065c*/ 	.word	0x0000d5b0
        /*0660*/ 	.word	0x000000ff
        /*0664*/ 	.word	0x00000000
        /*0668*/ 	.short	0x0101
        /*066a*/ 	.byte	0x04
	.zero		1


	//   ....[87]....
        /*066c*/ 	.word	0x0000d600
        /*0670*/ 	.word	0x00000002
        /*0674*/ 	.word	0x00000020
        /*0678*/ 	.short	0x010a
        /*067a*/ 	.byte	0xff
	.zero		1


	//   ....[88]....
        /*067c*/ 	.word	0x0000d680
        /*0680*/ 	.word	0x00000004
        /*0684*/ 	.word	0x00000020
        /*0688*/ 	.short	0x010a
        /*068a*/ 	.byte	0xff
	.zero		1


	//   ....[89]....
        /*068c*/ 	.word	0x0000d6d0
        /*0690*/ 	.word	0x00000005
        /*0694*/ 	.word	0x00000090
        /*0698*/ 	.short	0x010a
        /*069a*/ 	.byte	0xff
	.zero		1


	//   ....[90]....
        /*069c*/ 	.word	0x0000d720
        /*06a0*/ 	.word	0x00000003
        /*06a4*/ 	.word	0x00000000
        /*06a8*/ 	.short	0x010a
        /*06aa*/ 	.byte	0xff
	.zero		1


	//   ....[91]....
        /*06ac*/ 	.word	0x0000d770
        /*06b0*/ 	.word	0x00000004
        /*06b4*/ 	.word	0x00000000
        /*06b8*/ 	.short	0x010a
        /*06ba*/ 	.byte	0xff
	.zero		1


	//   ....[92]....
        /*06bc*/ 	.word	0x0000d7c0
        /*06c0*/ 	.word	0x00000002
        /*06c4*/ 	.word	0x00000000
        /*06c8*/ 	.short	0x010a
        /*06ca*/ 	.byte	0xff
	.zero		1


	//   ....[93]....
        /*06cc*/ 	.word	0x0000d820
        /*06d0*/ 	.word	0x00000004
        /*06d4*/ 	.word	0x00000098
        /*06d8*/ 	.short	0x010a
        /*06da*/ 	.byte	0xff
	.zero		1


	//   ....[94]....
        /*06dc*/ 	.word	0x0000d880
        /*06e0*/ 	.word	0x00000004
        /*06e4*/ 	.word	0x00000090
        /*06e8*/ 	.short	0x010a
        /*06ea*/ 	.byte	0xff
	.zero		1


	//   ....[95]....
        /*06ec*/ 	.word	0x0000d8e0
        /*06f0*/ 	.word	0x00000000
        /*06f4*/ 	.word	0x00000090
        /*06f8*/ 	.short	0x010a
        /*06fa*/ 	.byte	0xff
	.zero		1


	//   ....[96]....
        /*06fc*/ 	.word	0x0000d940
        /*0700*/ 	.word	0x00000005
        /*0704*/ 	.word	0x000000b0
        /*0708*/ 	.short	0x010a
        /*070a*/ 	.byte	0xff
	.zero		1


	//   ....[97]....
        /*070c*/ 	.word	0x0000d9a0
        /*0710*/ 	.word	0x00000000
        /*0714*/ 	.word	0x00000000
        /*0718*/ 	.short	0x010a
        /*071a*/ 	.byte	0xff
	.zero		1


	//   ....[98]....
        /*071c*/ 	.word	0x0000da00
        /*0720*/ 	.word	0x00000000
        /*0724*/ 	.word	0x00000000
        /*0728*/ 	.short	0x010a
        /*072a*/ 	.byte	0xff
	.zero		1


	//   ....[99]....
        /*072c*/ 	.word	0x0000da60
        /*0730*/ 	.word	0x00000000
        /*0734*/ 	.word	0x00000000
        /*0738*/ 	.short	0x010a
        /*073a*/ 	.byte	0xff
	.zero		1


	//   ....[100]....
        /*073c*/ 	.word	0x0000dac0
        /*0740*/ 	.word	0x00000002
        /*0744*/ 	.word	0x00000090
        /*0748*/ 	.short	0x010a
        /*074a*/ 	.byte	0xff
	.zero		1


	//   ....[101]....
        /*074c*/ 	.word	0x0000db20
        /*0750*/ 	.word	0x00000002
        /*0754*/ 	.word	0x00000088
        /*0758*/ 	.short	0x010a
        /*075a*/ 	.byte	0xff
	.zero		1


	//   ....[102]....
        /*075c*/ 	.word	0x0000db80
        /*0760*/ 	.word	0x00000003
        /*0764*/ 	.word	0x00000060
        /*0768*/ 	.short	0x010a
        /*076a*/ 	.byte	0xff
	.zero		1


	//   ....[103]....
        /*076c*/ 	.word	0x0000dbe0
        /*0770*/ 	.word	0x00000003
        /*0774*/ 	.word	0x00000068
        /*0778*/ 	.short	0x010a
        /*077a*/ 	.byte	0xff
	.zero		1


	//   ....[104]....
        /*077c*/ 	.word	0x0000dc40
        /*0780*/ 	.word	0x00000003
        /*0784*/ 	.word	0x00000070
        /*0788*/ 	.short	0x010a
        /*078a*/ 	.byte	0xff
	.zero		1


	//   ....[105]....
        /*078c*/ 	.word	0x0000dca0
        /*0790*/ 	.word	0x00000003
        /*0794*/ 	.word	0x00000078
        /*0798*/ 	.short	0x010a
        /*079a*/ 	.byte	0xff
	.zero		1


	//   ....[106]....
        /*079c*/ 	.word	0x0000dd00
        /*07a0*/ 	.word	0x00000000
        /*07a4*/ 	.word	0x00000060
        /*07a8*/ 	.short	0x010a
        /*07aa*/ 	.byte	0xff
	.zero		1


	//   ....[107]....
        /*07ac*/ 	.word	0x0000dd60
        /*07b0*/ 	.word	0x00000000
        /*07b4*/ 	.word	0x00000068
        /*07b8*/ 	.short	0x010a
        /*07ba*/ 	.byte	0xff
	.zero		1


	//   ....[108]....
        /*07bc*/ 	.word	0x0000ddc0
        /*07c0*/ 	.word	0x00000000
        /*07c4*/ 	.word	0x00000070
        /*07c8*/ 	.short	0x010a
        /*07ca*/ 	.byte	0xff
	.zero		1


	//   ....[109]....
        /*07cc*/ 	.word	0x0000de20
        /*07d0*/ 	.word	0x00000000
        /*07d4*/ 	.word	0x00000090
        /*07d8*/ 	.short	0x010a
        /*07da*/ 	.byte	0xff
	.zero		1


	//   ....[110]....
        /*07dc*/ 	.word	0x0000de80
        /*07e0*/ 	.word	0x00000002
        /*07e4*/ 	.word	0x00000040
        /*07e8*/ 	.short	0x010a
        /*07ea*/ 	.byte	0xff
	.zero		1


	//   ....[111]....
        /*07ec*/ 	.word	0x0000ded0
        /*07f0*/ 	.word	0x00000059
        /*07f4*/ 	.word	0x000000a0
        /*07f8*/ 	.short	0x010a
        /*07fa*/ 	.byte	0xff
	.zero		1


	//   ....[112]....
        /*07fc*/ 	.word	0x0000df20
        /*0800*/ 	.word	0x00000003
        /*0804*/ 	.word	0x00000040
        /*0808*/ 	.short	0x010a
        /*080a*/ 	.byte	0xff
	.zero		1


	//   ....[113]....
        /*080c*/ 	.word	0x0000df70
        /*0810*/ 	.word	0x00000028
        /*0814*/ 	.word	0x00000040
        /*0818*/ 	.short	0x010a
        /*081a*/ 	.byte	0xff
	.zero		1


	//   ....[114]....
        /*081c*/ 	.word	0x0000dfc0
        /*0820*/ 	.word	0x00000003
        /*0824*/ 	.word	0x00000040
        /*0828*/ 	.short	0x010a
        /*082a*/ 	.byte	0xff
	.zero		1


	//----- nvinfo : EIATTR_NUM_MBARRIERS
	.align		4
.L_47:
        /*082c*/ 	.byte	0x03, 0x38
        /*082e*/ 	.short	0x0018


	//----- nvinfo : EIATTR_EXIT_INSTR_OFFSETS
	.align		4
        /*0830*/ 	.byte	0x04, 0x1c
        /*0832*/ 	.short	(.L_49 - .L_48)


	//   ....[0]....
.L_48:
        /*0834*/ 	.word	0x000074a0


	//   ....[1]....
        /*0838*/ 	.word	0x00007750


	//   ....[2]....
        /*083c*/ 	.word	0x000077b0


	//   ....[3]....
        /*0840*/ 	.word	0x000087e0


	//   ....[4]....
        /*0844*/ 	.word	0x00009ab0


	//   ....[5]....
        /*0848*/ 	.word	0x00009af0


	//   ....[6]....
        /*084c*/ 	.word	0x0000d490


	//   ....[7]....
        /*0850*/ 	.word	0x0000d510


	//   ....[8]....
        /*0854*/ 	.word	0x0000d540


	//   ....[9]....
        /*0858*/ 	.word	0x0000d5c0


	//----- nvinfo : EIATTR_MAX_THREADS
	.align		4
.L_49:
        /*085c*/ 	.byte	0x04, 0x05
        /*085e*/ 	.short	(.L_51 - .L_50)
.L_50:
        /*0860*/ 	.word	0x00000100
        /*0864*/ 	.word	0x00000001
        /*0868*/ 	.word	0x00000001


	//----- nvinfo : EIATTR_CRS_STACK_SIZE
	.align		4
.L_51:
        /*086c*/ 	.byte	0x04, 0x1e
        /*086e*/ 	.short	(.L_53 - .L_52)
.L_52:
        /*0870*/ 	.word	0x00000000


	//----- nvinfo : EIATTR_CBANK_PARAM_SIZE
	.align		4
.L_53:
        /*0874*/ 	.byte	0x03, 0x19
        /*0876*/ 	.short	0x0800


	//----- nvinfo : EIATTR_PARAM_CBANK
	.align		4
        /*0878*/ 	.byte	0x04, 0x0a
        /*087a*/ 	.short	(.L_55 - .L_54)
	.align		4
.L_54:
        /*087c*/ 	.word	index@(.nv.constant0._ZN7cutlass13device_kernelINS_4conv6kernel13ConvUniversalINS1_16ConvProblemShapeILNS1_8OperatorE0ELi2EEENS1_10collective14CollectiveConvINS1_47MainloopSm100TmaUmmaWarpSpecializedImplicitGemmILS5_0ELi4ELi2ELi1ELi2EN4cute5tupleIJNSA_1CILi1EEESD_SD_EEEEENSB_IJNSC_ILi128EEENSC_ILi64EEENSB_IJSH_EEEEEENS_10tfloat32_tESK_NSA_8TiledMMAINSA_8MMA_AtomIJNSA_17SM100_MMA_TF32_SSISK_SK_fLi128ELi64ELNSA_4UMMA5MajorE0ELSP_0ELNSO_7ScaleInE0ELSQ_0EEEEEENSA_6LayoutISE_NSB_IJNSC_ILi0EEESU_SU_EEEEENSB_IJNSA_10UnderscoreESX_SX_EEEEENS7_6detail27Sm100ImplicitGemmTileTraitsINSA_20SM90_TMA_LOAD_IM2COLENSA_14ComposedLayoutINSA_7SwizzleILi3ELi4ELi3EEENSA_18smem_ptr_flag_bitsILi32EEENST_INSB_IJNSC_ILi8EEENSC_ILi32EEEEEENSB_IJS19_SD_EEEEEEEvEENS11_INSA_13SM90_TMA_LOADES1D_vEEEENS_8epilogue10collective18CollectiveEpilogueINS1I_23Sm100TmaWarpSpecializedILi4ELi2ELi16ELb1ELb0EEEJSJ_NSB_IJNST_ISG_SD_EENST_INSC_ILi16EEESD_EEEEESK_NSB_IJNSB_IJlllEEESD_SU_EEESK_S1S_NS1I_6fusion15FusionCallbacksIS1M_NS1T_17LinearCombinationISK_fSK_fLNS_15FloatRoundStyleE2EEESJ_S1Q_JEEENSA_5SM1004TMEM4LOAD26SM100_TMEM_LOAD_32dp32b16xES12_NS13_INS14_ILi2ELi4ELi3EEES17_NST_INSB_IJS18_S1O_EEENSB_IJS1O_SD_EEEEEEENSA_39AutoVectorizingCopyWithAssumedAlignmentILi128EEENSA_21SM90_TMA_STORE_IM2COLES27_S29_S29_EEEvvEEEEvNT_6ParamsE)
        /*0880*/ 	.short	0x0380
        /*0882*/ 	.short	0x0800


	//----- nvinfo : EIATTR_SW_WAR
	.align		4
.L_55:
        /*0884*/ 	.byte	0x04, 0x36
        /*0886*/ 	.short	(.L_57 - .L_56)
.L_56:
        /*0888*/ 	.word	0x00000008
.L_57:


//--------------------- .nv.callgraph             --------------------------
	.section	.nv.callgraph,"",@"SHT_CUDA_CALLGRAPH"
	.align	4
	.sectionentsize	8
	.align		4
        /*0000*/ 	.word	0x00000000
	.align		4
        /*0004*/ 	.word	0xffffffff
	.align		4
        /*0008*/ 	.word	index@(_ZN7cutlass13device_kernelINS_4conv6kernel13ConvUniversalINS1_16ConvProblemShapeILNS1_8OperatorE0ELi2EEENS1_10collective14CollectiveConvINS1_47MainloopSm100TmaUmmaWarpSpecializedImplicitGemmILS5_0ELi4ELi2ELi1ELi2EN4cute5tupleIJNSA_1CILi1EEESD_SD_EEEEENSB_IJNSC_ILi128EEENSC_ILi64EEENSB_IJSH_EEEEEENS_10tfloat32_tESK_NSA_8TiledMMAINSA_8MMA_AtomIJNSA_17SM100_MMA_TF32_SSISK_SK_fLi128ELi64ELNSA_4UMMA5MajorE0ELSP_0ELNSO_7ScaleInE0ELSQ_0EEEEEENSA_6LayoutISE_NSB_IJNSC_ILi0EEESU_SU_EEEEENSB_IJNSA_10UnderscoreESX_SX_EEEEENS7_6detail27Sm100ImplicitGemmTileTraitsINSA_20SM90_TMA_LOAD_IM2COLENSA_14ComposedLayoutINSA_7SwizzleILi3ELi4ELi3EEENSA_18smem_ptr_flag_bitsILi32EEENST_INSB_IJNSC_ILi8EEENSC_ILi32EEEEEENSB_IJS19_SD_EEEEEEEvEENS11_INSA_13SM90_TMA_LOADES1D_vEEEENS_8epilogue10collective18CollectiveEpilogueINS1I_23Sm100TmaWarpSpecializedILi4ELi2ELi16ELb1ELb0EEEJSJ_NSB_IJNST_ISG_SD_EENST_INSC_ILi16EEESD_EEEEESK_NSB_IJNSB_IJlllEEESD_SU_EEESK_S1S_NS1I_6fusion15FusionCallbacksIS1M_NS1T_17LinearCombinationISK_fSK_fLNS_15FloatRoundStyleE2EEESJ_S1Q_JEEENSA_5SM1004TMEM4LOAD26SM100_TMEM_LOAD_32dp32b16xES12_NS13_INS14_ILi2ELi4ELi3EEES17_NST_INSB_IJS18_S1O_EEENSB_IJS1O_SD_EEEEEEENSA_39AutoVectorizingCopyWithAssumedAlignmentILi128EEENSA_21SM90_TMA_STORE_IM2COLES27_S29_S29_EEEvvEEEEvNT_6ParamsE)
	.align		4
        /*000c*/ 	.word	index@(__assertfail)
	.align		4
        /*0010*/ 	.word	0x00000000
	.align		4
        /*0014*/ 	.word	0xfffffffe
	.align		4
        /*0018*/ 	.word	0x00000000
	.align		4
        /*001c*/ 	.word	0xfffffffd
	.align		4
        /*0020*/ 	.word	0x00000000
	.align		4
        /*0024*/ 	.word	0xfffffffc


//--------------------- .nv.constant4             --------------------------
	.section	.nv.constant4,"a",@progbits
	.align	8
	.align		8
.nv.constant4:
        /*0000*/ 	.dword	__assertfail
	.align		8
        /*0008*/ 	.dword	__unnamed_1
	.align		8
        /*0010*/ 	.dword	__unnamed_2
	.align		8
        /*0018*/ 	.dword	_ZN39_INTERNAL_5ab63db1_4_k_cu_378c82d2_31454cuda3std3__45__cpo5beginE
	.align		8
        /*0020*/ 	.dword	_ZN39_INTERNAL_5ab63db1_4_k_cu_378c82d2_31454cuda3std3__45__cpo3endE
	.align		8
        /*0028*/ 	.dword	_ZN39_INTERNAL_5ab63db1_4_k_cu_378c82d2_31454cuda3std3__45__cpo6cbeginE
	.align		8
        /*0030*/ 	.dword	_ZN39_INTERNAL_5ab63db1_4_k_cu_378c82d2_31454cuda3std3__45__cpo4cendE
	.align		8
        /*0038*/ 	.dword	_ZN39_INTERNAL_5ab63db1_4_k_cu_378c82d2_31454cuda3std3__441_GLOBAL__N__5ab63db1_4_k_cu_378c82d2_31456ignoreE
	.align		8
        /*0040*/ 	.dword	_ZN39_INTERNAL_5ab63db1_4_k_cu_378c82d2_31454cuda3std3__419piecewise_constructE
	.align		8
        /*0048*/ 	.dword	_ZN39_INTERNAL_5ab63db1_4_k_cu_378c82d2_31454cuda3std3__48in_placeE
	.align		8
        /*0050*/ 	.dword	_ZN39_INTERNAL_5ab63db1_4_k_cu_378c82d2_31454cuda3std6ranges3__45__cpo4swapE
	.align		8
        /*0058*/ 	.dword	_ZN39_INTERNAL_5ab63db1_4_k_cu_378c82d2_31454cuda3std6ranges3__45__cpo9iter_moveE
	.align		8
        /*0060*/ 	.dword	_ZN39_INTERNAL_5ab63db1_4_k_cu_378c82d2_31454cute7productE
	.align		8
        /*0068*/ 	.dword	_ZN39_INTERNAL_5ab63db1_4_k_cu_378c82d2_31454cute1_E
	.align		8
        /*0070*/ 	.dword	$str$27
	.align		8
        /*0078*/ 	.dword	$str$28
	.align		8
        /*0080*/ 	.dword	$str$29
	.align		8
        /*0088*/ 	.dword	$str$30


//--------------------- .text._ZN7cutlass13device_kernelINS_4conv6kernel13ConvUniversalINS1_16ConvProblemShapeILNS1_8OperatorE0ELi2EEENS1_10collective14CollectiveConvINS1_47MainloopSm100TmaUmmaWarpSpecializedImplicitGemmILS5_0ELi4ELi2ELi1ELi2EN4cute5tupleIJNSA_1CILi1EEESD_SD_EEEEENSB_IJNSC_ILi128EEENSC_ILi64EEENSB_IJSH_EEEEEENS_10tfloat32_tESK_NSA_8TiledMMAINSA_8MMA_AtomIJNSA_17SM100_MMA_TF32_SSISK_SK_fLi128ELi64ELNSA_4UMMA5MajorE0ELSP_0ELNSO_7ScaleInE0ELSQ_0EEEEEENSA_6LayoutISE_NSB_IJNSC_ILi0EEESU_SU_EEEEENSB_IJNSA_10UnderscoreESX_SX_EEEEENS7_6detail27Sm100ImplicitGemmTileTraitsINSA_20SM90_TMA_LOAD_IM2COLENSA_14ComposedLayoutINSA_7SwizzleILi3ELi4ELi3EEENSA_18smem_ptr_flag_bitsILi32EEENST_INSB_IJNSC_ILi8EEENSC_ILi32EEEEEENSB_IJS19_SD_EEEEEEEvEENS11_INSA_13SM90_TMA_LOADES1D_vEEEENS_8epilogue10collective18CollectiveEpilogueINS1I_23Sm100TmaWarpSpecializedILi4ELi2ELi16ELb1ELb0EEEJSJ_NSB_IJNST_ISG_SD_EENST_INSC_ILi16EEESD_EEEEESK_NSB_IJNSB_IJlllEEESD_SU_EEESK_S1S_NS1I_6fusion15FusionCallbacksIS1M_NS1T_17LinearCombinationISK_fSK_fLNS_15FloatRoundStyleE2EEESJ_S1Q_JEEENSA_5SM1004TMEM4LOAD26SM100_TMEM_LOAD_32dp32b16xES12_NS13_INS14_ILi2ELi4ELi3EEES17_NST_INSB_IJS18_S1O_EEENSB_IJS1O_SD_EEEEEEENSA_39AutoVectorizingCopyWithAssumedAlignmentILi128EEENSA_21SM90_TMA_STORE_IM2COLES27_S29_S29_EEEvvEEEEvNT_6ParamsE --------------------------
	.section	.text._ZN7cutlass13device_kernelINS_4conv6kernel13ConvUniversalINS1_16ConvProblemShapeILNS1_8OperatorE0ELi2EEENS1_10collective14CollectiveConvINS1_47MainloopSm100TmaUmmaWarpSpecializedImplicitGemmILS5_0ELi4ELi2ELi1ELi2EN4cute5tupleIJNSA_1CILi1EEESD_SD_EEEEENSB_IJNSC_ILi128EEENSC_ILi64EEENSB_IJSH_EEEEEENS_10tfloat32_tESK_NSA_8TiledMMAINSA_8MMA_AtomIJNSA_17SM100_MMA_TF32_SSISK_SK_fLi128ELi64ELNSA_4UMMA5MajorE0ELSP_0ELNSO_7ScaleInE0ELSQ_0EEEEEENSA_6LayoutISE_NSB_IJNSC_ILi0EEESU_SU_EEEEENSB_IJNSA_10UnderscoreESX_SX_EEEEENS7_6detail27Sm100ImplicitGemmTileTraitsINSA_20SM90_TMA_LOAD_IM2COLENSA_14ComposedLayoutINSA_7SwizzleILi3ELi4ELi3EEENSA_18smem_ptr_flag_bitsILi32EEENST_INSB_IJNSC_ILi8EEENSC_ILi32EEEEEENSB_IJS19_SD_EEEEEEEvEENS11_INSA_13SM90_TMA_LOADES1D_vEEEENS_8epilogue10collective18CollectiveEpilogueINS1I_23Sm100TmaWarpSpecializedILi4ELi2ELi16ELb1ELb0EEEJSJ_NSB_IJNST_ISG_SD_EENST_INSC_ILi16EEESD_EEEEESK_NSB_IJNSB_IJlllEEESD_SU_EEESK_S1S_NS1I_6fusion15FusionCallbacksIS1M_NS1T_17LinearCombinationISK_fSK_fLNS_15FloatRoundStyleE2EEESJ_S1Q_JEEENSA_5SM1004TMEM4LOAD26SM100_TMEM_LOAD_32dp32b16xES12_NS13_INS14_ILi2ELi4ELi3EEES17_NST_INSB_IJS18_S1O_EEENSB_IJS1O_SD_EEEEEEENSA_39AutoVectorizingCopyWithAssumedAlignmentILi128EEENSA_21SM90_TMA_STORE_IM2COLES27_S29_S29_EEEvvEEEEvNT_6ParamsE,"ax",@progbits
	.align	128
.text._ZN7cutlass13device_kernelINS_4conv6kernel13ConvUniversalINS1_16ConvProblemShapeILNS1_8OperatorE0ELi2EEENS1_10collective14CollectiveConvINS1_47MainloopSm100TmaUmmaWarpSpecializedImplicitGemmILS5_0ELi4ELi2ELi1ELi2EN4cute5tupleIJNSA_1CILi1EEESD_SD_EEEEENSB_IJNSC_ILi128EEENSC_ILi64EEENSB_IJSH_EEEEEENS_10tfloat32_tESK_NSA_8TiledMMAINSA_8MMA_AtomIJNSA_17SM100_MMA_TF32_SSISK_SK_fLi128ELi64ELNSA_4UMMA5MajorE0ELSP_0ELNSO_7ScaleInE0ELSQ_0EEEEEENSA_6LayoutISE_NSB_IJNSC_ILi0EEESU_SU_EEEEENSB_IJNSA_10UnderscoreESX_SX_EEEEENS7_6detail27Sm100ImplicitGemmTileTraitsINSA_20SM90_TMA_LOAD_IM2COLENSA_14ComposedLayoutINSA_7SwizzleILi3ELi4ELi3EEENSA_18smem_ptr_flag_bitsILi32EEENST_INSB_IJNSC_ILi8EEENSC_ILi32EEEEEENSB_IJS19_SD_EEEEEEEvEENS11_INSA_13SM90_TMA_LOADES1D_vEEEENS_8epilogue10collective18CollectiveEpilogueINS1I_23Sm100TmaWarpSpecializedILi4ELi2ELi16ELb1ELb0EEEJSJ_NSB_IJNST_ISG_SD_EENST_INSC_ILi16EEESD_EEEEESK_NSB_IJNSB_IJlllEEESD_SU_EEESK_S1S_NS1I_6fusion15FusionCallbacksIS1M_NS1T_17LinearCombinationISK_fSK_fLNS_15FloatRoundStyleE2EEESJ_S1Q_JEEENSA_5SM1004TMEM4LOAD26SM100_TMEM_LOAD_32dp32b16xES12_NS13_INS14_ILi2ELi4ELi3EEES17_NST_INSB_IJS18_S1O_EEENSB_IJS1O_SD_EEEEEEENSA_39AutoVectorizingCopyWithAssumedAlignmentILi128EEENSA_21SM90_TMA_STORE_IM2COLES27_S29_S29_EEEvvEEEEvNT_6ParamsE:
        .type           _ZN7cutlass13device_kernelINS_4conv6kernel13ConvUniversalINS1_16ConvProblemShapeILNS1_8OperatorE0ELi2EEENS1_10collective14CollectiveConvINS1_47MainloopSm100TmaUmmaWarpSpecializedImplicitGemmILS5_0ELi4ELi2ELi1ELi2EN4cute5tupleIJNSA_1CILi1EEESD_SD_EEEEENSB_IJNSC_ILi128EEENSC_ILi64EEENSB_IJSH_EEEEEENS_10tfloat32_tESK_NSA_8TiledMMAINSA_8MMA_AtomIJNSA_17SM100_MMA_TF32_SSISK_SK_fLi128ELi64ELNSA_4UMMA5MajorE0ELSP_0ELNSO_7ScaleInE0ELSQ_0EEEEEENSA_6LayoutISE_NSB_IJNSC_ILi0EEESU_SU_EEEEENSB_IJNSA_10UnderscoreESX_SX_EEEEENS7_6detail27Sm100ImplicitGemmTileTraitsINSA_20SM90_TMA_LOAD_IM2COLENSA_14ComposedLayoutINSA_7SwizzleILi3ELi4ELi3EEENSA_18smem_ptr_flag_bitsILi32EEENST_INSB_IJNSC_ILi8EEENSC_ILi32EEEEEENSB_IJS19_SD_EEEEEEEvEENS11_INSA_13SM90_TMA_LOADES1D_vEEEENS_8epilogue10collective18CollectiveEpilogueINS1I_23Sm100TmaWarpSpecializedILi4ELi2ELi16ELb1ELb0EEEJSJ_NSB_IJNST_ISG_SD_EENST_INSC_ILi16EEESD_EEEEESK_NSB_IJNSB_IJlllEEESD_SU_EEESK_S1S_NS1I_6fusion15FusionCallbacksIS1M_NS1T_17LinearCombinationISK_fSK_fLNS_15FloatRoundStyleE2EEESJ_S1Q_JEEENSA_5SM1004TMEM4LOAD26SM100_TMEM_LOAD_32dp32b16xES12_NS13_INS14_ILi2ELi4ELi3EEES17_NST_INSB_IJS18_S1O_EEENSB_IJS1O_SD_EEEEEEENSA_39AutoVectorizingCopyWithAssumedAlignmentILi128EEENSA_21SM90_TMA_STORE_IM2COLES27_S29_S29_EEEvvEEEEvNT_6ParamsE,@function
        .size           _ZN7cutlass13device_kernelINS_4conv6kernel13ConvUniversalINS1_16ConvProblemShapeILNS1_8OperatorE0ELi2EEENS1_10collective14CollectiveConvINS1_47MainloopSm100TmaUmmaWarpSpecializedImplicitGemmILS5_0ELi4ELi2ELi1ELi2EN4cute5tupleIJNSA_1CILi1EEESD_SD_EEEEENSB_IJNSC_ILi128EEENSC_ILi64EEENSB_IJSH_EEEEEENS_10tfloat32_tESK_NSA_8TiledMMAINSA_8MMA_AtomIJNSA_17SM100_MMA_TF32_SSISK_SK_fLi128ELi64ELNSA_4UMMA5MajorE0ELSP_0ELNSO_7ScaleInE0ELSQ_0EEEEEENSA_6LayoutISE_NSB_IJNSC_ILi0EEESU_SU_EEEEENSB_IJNSA_10UnderscoreESX_SX_EEEEENS7_6detail27Sm100ImplicitGemmTileTraitsINSA_20SM90_TMA_LOAD_IM2COLENSA_14ComposedLayoutINSA_7SwizzleILi3ELi4ELi3EEENSA_18smem_ptr_flag_bitsILi32EEENST_INSB_IJNSC_ILi8EEENSC_ILi32EEEEEENSB_IJS19_SD_EEEEEEEvEENS11_INSA_13SM90_TMA_LOADES1D_vEEEENS_8epilogue10collective18CollectiveEpilogueINS1I_23Sm100TmaWarpSpecializedILi4ELi2ELi16ELb1ELb0EEEJSJ_NSB_IJNST_ISG_SD_EENST_INSC_ILi16EEESD_EEEEESK_NSB_IJNSB_IJlllEEESD_SU_EEESK_S1S_NS1I_6fusion15FusionCallbacksIS1M_NS1T_17LinearCombinationISK_fSK_fLNS_15FloatRoundStyleE2EEESJ_S1Q_JEEENSA_5SM1004TMEM4LOAD26SM100_TMEM_LOAD_32dp32b16xES12_NS13_INS14_ILi2ELi4ELi3EEES17_NST_INSB_IJS18_S1O_EEENSB_IJS1O_SD_EEEEEEENSA_39AutoVectorizingCopyWithAssumedAlignmentILi128EEENSA_21SM90_TMA_STORE_IM2COLES27_S29_S29_EEEvvEEEEvNT_6ParamsE,(.L_x_162 - _ZN7cutlass13device_kernelINS_4conv6kernel13ConvUniversalINS1_16ConvProblemShapeILNS1_8OperatorE0ELi2EEENS1_10collective14CollectiveConvINS1_47MainloopSm100TmaUmmaWarpSpecializedImplicitGemmILS5_0ELi4ELi2ELi1ELi2EN4cute5tupleIJNSA_1CILi1EEESD_SD_EEEEENSB_IJNSC_ILi128EEENSC_ILi64EEENSB_IJSH_EEEEEENS_10tfloat32_tESK_NSA_8TiledMMAINSA_8MMA_AtomIJNSA_17SM100_MMA_TF32_SSISK_SK_fLi128ELi64ELNSA_4UMMA5MajorE0ELSP_0ELNSO_7ScaleInE0ELSQ_0EEEEEENSA_6LayoutISE_NSB_IJNSC_ILi0EEESU_SU_EEEEENSB_IJNSA_10UnderscoreESX_SX_EEEEENS7_6detail27Sm100ImplicitGemmTileTraitsINSA_20SM90_TMA_LOAD_IM2COLENSA_14ComposedLayoutINSA_7SwizzleILi3ELi4ELi3EEENSA_18smem_ptr_flag_bitsILi32EEENST_INSB_IJNSC_ILi8EEENSC_ILi32EEEEEENSB_IJS19_SD_EEEEEEEvEENS11_INSA_13SM90_TMA_LOADES1D_vEEEENS_8epilogue10collective18CollectiveEpilogueINS1I_23Sm100TmaWarpSpecializedILi4ELi2ELi16ELb1ELb0EEEJSJ_NSB_IJNST_ISG_SD_EENST_INSC_ILi16EEESD_EEEEESK_NSB_IJNSB_IJlllEEESD_SU_EEESK_S1S_NS1I_6fusion15FusionCallbacksIS1M_NS1T_17LinearCombinationISK_fSK_fLNS_15FloatRoundStyleE2EEESJ_S1Q_JEEENSA_5SM1004TMEM4LOAD26SM100_TMEM_LOAD_32dp32b16xES12_NS13_INS14_ILi2ELi4ELi3EEES17_NST_INSB_IJS18_S1O_EEENSB_IJS1O_SD_EEEEEEENSA_39AutoVectorizingCopyWithAssumedAlignmentILi128EEENSA_21SM90_TMA_STORE_IM2COLES27_S29_S29_EEEvvEEEEvNT_6ParamsE)
        .other          _ZN7cutlass13device_kernelINS_4conv6kernel13ConvUniversalINS1_16ConvProblemShapeILNS1_8OperatorE0ELi2EEENS1_10collective14CollectiveConvINS1_47MainloopSm100TmaUmmaWarpSpecializedImplicitGemmILS5_0ELi4ELi2ELi1ELi2EN4cute5tupleIJNSA_1CILi1EEESD_SD_EEEEENSB_IJNSC_ILi128EEENSC_ILi64EEENSB_IJSH_EEEEEENS_10tfloat32_tESK_NSA_8TiledMMAINSA_8MMA_AtomIJNSA_17SM100_MMA_TF32_SSISK_SK_fLi128ELi64ELNSA_4UMMA5MajorE0ELSP_0ELNSO_7ScaleInE0ELSQ_0EEEEEENSA_6LayoutISE_NSB_IJNSC_ILi0EEESU_SU_EEEEENSB_IJNSA_10UnderscoreESX_SX_EEEEENS7_6detail27Sm100ImplicitGemmTileTraitsINSA_20SM90_TMA_LOAD_IM2COLENSA_14ComposedLayoutINSA_7SwizzleILi3ELi4ELi3EEENSA_18smem_ptr_flag_bitsILi32EEENST_INSB_IJNSC_ILi8EEENSC_ILi32EEEEEENSB_IJS19_SD_EEEEEEEvEENS11_INSA_13SM90_TMA_LOADES1D_vEEEENS_8epilogue10collective18CollectiveEpilogueINS1I_23Sm100TmaWarpSpecializedILi4ELi2ELi16ELb1ELb0EEEJSJ_NSB_IJNST_ISG_SD_EENST_INSC_ILi16EEESD_EEEEESK_NSB_IJNSB_IJlllEEESD_SU_EEESK_S1S_NS1I_6fusion15FusionCallbacksIS1M_NS1T_17LinearCombinationISK_fSK_fLNS_15FloatRoundStyleE2EEESJ_S1Q_JEEENSA_5SM1004TMEM4LOAD26SM100_TMEM_LOAD_32dp32b16xES12_NS13_INS14_ILi2ELi4ELi3EEES17_NST_INSB_IJS18_S1O_EEENSB_IJS1O_SD_EEEEEEENSA_39AutoVectorizingCopyWithAssumedAlignmentILi128EEENSA_21SM90_TMA_STORE_IM2COLES27_S29_S29_EEEvvEEEEvNT_6ParamsE,@"STO_CUDA_ENTRY STV_DEFAULT"
_ZN7cutlass13device_kernelINS_4conv6kernel13ConvUniversalINS1_16ConvProblemShapeILNS1_8OperatorE0ELi2EEENS1_10collective14CollectiveConvINS1_47MainloopSm100TmaUmmaWarpSpecializedImplicitGemmILS5_0ELi4ELi2ELi1ELi2EN4cute5tupleIJNSA_1CILi1EEESD_SD_EEEEENSB_IJNSC_ILi128EEENSC_ILi64EEENSB_IJSH_EEEEEENS_10tfloat32_tESK_NSA_8TiledMMAINSA_8MMA_AtomIJNSA_17SM100_MMA_TF32_SSISK_SK_fLi128ELi64ELNSA_4UMMA5MajorE0ELSP_0ELNSO_7ScaleInE0ELSQ_0EEEEEENSA_6LayoutISE_NSB_IJNSC_ILi0EEESU_SU_EEEEENSB_IJNSA_10UnderscoreESX_SX_EEEEENS7_6detail27Sm100ImplicitGemmTileTraitsINSA_20SM90_TMA_LOAD_IM2COLENSA_14ComposedLayoutINSA_7SwizzleILi3ELi4ELi3EEENSA_18smem_ptr_flag_bitsILi32EEENST_INSB_IJNSC_ILi8EEENSC_ILi32EEEEEENSB_IJS19_SD_EEEEEEEvEENS11_INSA_13SM90_TMA_LOADES1D_vEEEENS_8epilogue10collective18CollectiveEpilogueINS1I_23Sm100TmaWarpSpecializedILi4ELi2ELi16ELb1ELb0EEEJSJ_NSB_IJNST_ISG_SD_EENST_INSC_ILi16EEESD_EEEEESK_NSB_IJNSB_IJlllEEESD_SU_EEESK_S1S_NS1I_6fusion15FusionCallbacksIS1M_NS1T_17LinearCombinationISK_fSK_fLNS_15FloatRoundStyleE2EEESJ_S1Q_JEEENSA_5SM1004TMEM4LOAD26SM100_TMEM_LOAD_32dp32b16xES12_NS13_INS14_ILi2ELi4ELi3EEES17_NST_INSB_IJS18_S1O_EEENSB_IJS1O_SD_EEEEEEENSA_39AutoVectorizingCopyWithAssumedAlignmentILi128EEENSA_21SM90_TMA_STORE_IM2COLES27_S29_S29_EEEvvEEEEvNT_6ParamsE:
[----:B------:R-:W1:Y:S01]  /*0000*/  LDC R1, c[0x0][0x37c] ;  /* 0x0000df00ff017b82 */ /* 0x000e620000000800 */
[----:B------:R-:W2:Y:S01]  /*0010*/  S2R R69, SR_TID.X ;  /* 0x0000000000457919 */ /* 0x000ea20000002100 */
[----:B------:R-:W3:Y:S01]  /*0020*/  LDCU.64 UR8, c[0x0][0x890] ;  /* 0x00011200ff0877ac */ /* 0x000ee20008000a00 */
[----:B-1----:R-:W-:Y:S01]  /*0030*/  VIADD R1, R1, 0xfffffff8 ;  /* 0xfffffff801017836 */ /* 0x002fe20000000000 */
[----:B------:R-:W-:Y:S02]  /*0040*/  PRMT R71, RZ, 0x7610, R71 ;  /* 0x00007610ff477816 */ /* 0x000fe40000000047 */
[----:B------:R-:W-:Y:S01]  /*0050*/  ELECT P5, URZ, PT ;  /* 0x0000000000ff782f */ /* 0x000fe200038a0000 */
[----:B---3--:R-:W-:-:S04]  /*0060*/  UISETP.NE.U32.AND UP0, UPT, UR8, URZ, UPT ;  /* 0x000000ff0800728c */ /* 0x008fc8000bf05070 */
[----:B------:R-:W-:Y:S01]  /*0070*/  UISETP.NE.AND.EX UP0, UPT, UR9, URZ, UPT, UP0 ;  /* 0x000000ff0900728c */ /* 0x000fe2000bf05300 */
[----:B--2---:R-:W-:-:S05]  /*0080*/  SHF.R.U32.HI R72, RZ, 0x5, R69 ;  /* 0x00000005ff487819 */ /* 0x004fca0000011645 */
[----:B------:R-:W1:Y:S02]  /*0090*/  SHFL.IDX PT, R0, R72, RZ, 0x1f ;  /* 0x00001fff48007589 */ /* 0x000e6400000e0000 */
[----:B-1----:R-:W-:Y:S01]  /*00a0*/  R2UR UR18, R0 ;  /* 0x00000000001272ca */ /* 0x002fe200000e0000 */
[----:B------:R-:W-:-:S14]  /*00b0*/  BRA.U UP0, `(.L_x_0) ;  /* 0x0000000100307547 */ /* 0x000fdc000b800000 */
[----:B------:R-:W1:Y:S02]  /*00c0*/  LDCU.64 UR4, c[0x0][0x888] ;  /* 0x00011100ff0477ac */ /* 0x000e640008000a00 */
[----:B-1----:R-:W-:-:S04]  /*00d0*/  UISETP.NE.U32.AND UP0, UPT, UR4, URZ, UPT ;  /* 0x000000ff0400728c */ /* 0x002fc8000bf05070 */
[----:B------:R-:W-:-:S09]  /*00e0*/  UISETP.NE.AND.EX UP0, UPT, UR5, URZ, UPT, UP0 ;  /* 0x000000ff0500728c */ /* 0x000fd2000bf05300 */
[----:B------:R-:W-:Y:S05]  /*00f0*/  BRA.U !UP0, `(.L_x_1) ;  /* 0x0000000108147547 */ /* 0x000fea000b800000 */
[----:B------:R-:W1:Y:S01]  /*0100*/  LDC.64 R2, c[0x0][0x888] ;  /* 0x00022200ff027b82 */ /* 0x000e620000000a00 */
[----:B------:R-:W1:Y:S02]  /*0110*/  LDCU.64 UR4, c[0x0][0x358] ;  /* 0x00006b00ff0477ac */ /* 0x000e640008000a00 */
[----:B-1----:R1:W5:Y:S01]  /*0120*/  LDG.E R27, desc[UR4][R2.64] ;  /* 0x00000004021b7981 */ /* 0x002362000c1e1900 */
[----:B------:R-:W-:Y:S01]  /*0130*/  HFMA2 R71, -RZ, RZ, 0, 5.9604644775390625e-08 ;  /* 0x00000001ff477431 */ /* 0x000fe200000001ff */
[----:B------:R-:W-:Y:S05]  /*0140*/  BRA `(.L_x_0) ;  /* 0x00000000000c7947 */ /* 0x000fea0003800000 */
.L_x_1:
[----:B------:R-:W1:Y:S01]  /*0150*/  LDCU UR4, c[0x0][0x880] ;  /* 0x00011000ff0477ac */ /* 0x000e620008000800 */
[----:B------:R-:W-:Y:S01]  /*0160*/  HFMA2 R71, -RZ, RZ, 0, 5.9604644775390625e-08 ;  /* 0x00000001ff477431 */ /* 0x000fe200000001ff */
[----:B-1----:R-:W-:-:S07]  /*0170*/  MOV R27, UR4 ;  /* 0x00000004001b7c02 */ /* 0x002fce0008000f00 */
.L_x_0:
[----:B------:R-:W2:Y:S02]  /*0180*/  LDCU.64 UR4, c[0x0][0x8b0] ;  /* 0x00011600ff0477ac */ /* 0x000ea40008000a00 */
[----:B--2---:R-:W-:-:S04]  /*0190*/  UISETP.NE.U32.AND UP0, UPT, UR4, URZ, UPT ;  /* 0x000000ff0400728c */ /* 0x004fc8000bf05070 */
[----:B------:R-:W-:-:S09]  /*01a0*/  UISETP.NE.AND.EX UP0, UPT, UR5, URZ, UPT, UP0 ;  /* 0x000000ff0500728c */ /* 0x000fd2000bf05300 */
[----:B------:R-:W-:Y:S05]  /*01b0*/  BRA.U UP0, `(.L_x_2) ;  /* 0x0000000100287547 */ /* 0x000fea000b800000 */
[----:B------:R-:W2:Y:S02]  /*01c0*/  LDCU.64 UR4, c[0x0][0x8a8] ;  /* 0x00011500ff0477ac */ /* 0x000ea40008000a00 */
[----:B--2---:R-:W-:-:S04]  /*01d0*/  UISETP.NE.U32.AND UP0, UPT, UR4, URZ, UPT ;  /* 0x000000ff0400728c */ /* 0x004fc8000bf05070 */
[----:B------:R-:W-:-:S09]  /*01e0*/  UISETP.NE.AND.EX UP0, UPT, UR5, URZ, UPT, UP0 ;  /* 0x000000ff0500728c */ /* 0x000fd2000bf05300 */
[----:B------:R-:W-:Y:S05]  /*01f0*/  BRA.U !UP0, `(.L_x_3) ;  /* 0x0000000108107547 */ /* 0x000fea000b800000 */
[----:B------:R-:W2:Y:S01]  /*0200*/  LDC.64 R24, c[0x0][0x8a8] ;  /* 0x00022a00ff187b82 */ /* 0x000ea20000000a00 */
[----:B------:R-:W2:Y:S02]  /*0210*/  LDCU.64 UR4, c[0x0][0x358] ;  /* 0x00006b00ff0477ac */ /* 0x000ea40008000a00 */
[----:B--2---:R2:W5:Y:S01]  /*0220*/  LDG.E R24, desc[UR4][R24.64] ;  /* 0x0000000418187981 */ /* 0x004562000c1e1900 */
[----:B------:R-:W-:Y:S05]  /*0230*/  BRA `(.L_x_2) ;  /* 0x0000000000087947 */ /* 0x000fea0003800000 */
.L_x_3:
[----:B------:R-:W2:Y:S02]  /*0240*/  LDCU UR4, c[0x0][0x8a0] ;  /* 0x00011400ff0477ac */ /* 0x000ea40008000800 */
[----:B--2---:R-:W-:Y:S02]  /*0250*/  MOV R24, UR4 ;  /* 0x0000000400187c02 */ /* 0x004fe40008000f00 */
.L_x_2:
[----:B------:R-:W-:Y:S01]  /*0260*/  IMAD.U32 R0, RZ, RZ, UR18 ;  /* 0x00000012ff007e24 */ /* 0x000fe2000f8e00ff */
[----:B------:R-:W-:Y:S04]  /*0270*/  BSSY.RECONVERGENT B0, `(.L_x_4) ;  /* 0x000000c000007945 */ /* 0x000fe80003800200 */
[C---:B------:R-:W-:Y:S02]  /*0280*/  ISETP.NE.OR P1, PT, R0.reuse, 0x1, !P5 ;  /* 0x000000010000780c */ /* 0x040fe40006f25670 */
[----:B------:R-:W-:-:S11]  /*0290*/  ISETP.NE.OR P0, PT, R0, 0x3, !P5 ;  /* 0x000000030000780c */ /* 0x000fd60006f05670 */
[----:B------:R-:W-:Y:S05]  /*02a0*/  @P1 BRA `(.L_x_5) ;  /* 0x0000000000201947 */ /* 0x000fea0003800000 */
[----:B------:R-:W3:Y:S02]  /*02b0*/  LDCU.64 UR4, c[0x0][0x348] ;  /* 0x00006900ff0477ac */ /* 0x000ee40008000a00 */
[----:B---3--:R-:W-:Y:S02]  /*02c0*/  UIADD3 UR6, UP1, UPT, UR4, 0x80, URZ ;  /* 0x0000008004067890 */ /* 0x008fe4000ff3e0ff */
[----:B------:R-:W-:Y:S02]  /*02d0*/  UIADD3 UR4, UP0, UPT, UR4, 0x180, URZ ;  /* 0x0000018004047890 */ /* 0x000fe4000ff1e0ff */
[----:B------:R-:W-:Y:S02]  /*02e0*/  UIADD3.X UR7, UPT, UPT, URZ, UR5, URZ, UP1, !UPT ;  /* 0x00000005ff077290 */ /* 0x000fe40008ffe4ff */
[----:B------:R-:W-:-:S07]  /*02f0*/  UIADD3.X UR5, UPT, UPT, URZ, UR5, URZ, UP0, !UPT ;  /* 0x00000005ff057290 */ /* 0x000fce00087fe4ff */
[----:B------:R3:W-:Y:S02]  /*0300*/  UTMACCTL.PF [UR6] ;  /* 0x00000000060079b9 */ /* 0x0007e40008040000 */
[----:B------:R3:W-:Y:S02]  /*0310*/  UTMACCTL.PF [UR4] ;  /* 0x00000000040079b9 */ /* 0x0007e40008040000 */
[----:B---3--:R-:W-:Y:S01]  /*0320*/  NOP ;  /* 0x0000000000007918 */ /* 0x008fe20000000000 */
.L_x_5:
[----:B------:R-:W-:Y:S05]  /*0330*/  BSYNC.RECONVERGENT B0 ;  /* 0x0000000000007941 */ /* 0x000fea0003800200 */
.L_x_4:
[----:B------:R-:W-:Y:S04]  /*0340*/  BSSY.RECONVERGENT B0, `(.L_x_6) ;  /* 0x000000a000007945 */ /* 0x000fe80003800200 */
        /* <DEDUP_REMOVED lines=9> */
.L_x_7:
[----:B------:R-:W-:Y:S05]  /*03e0*/  BSYNC.RECONVERGENT B0 ;  /* 0x0000000000007941 */ /* 0x000fea0003800200 */
.L_x_6:
[----:B------:R-:W3:Y:S01]  /*03f0*/  LDCU.64 UR4, c[0x0][0x888] ;  /* 0x00011100ff0477ac */ /* 0x000ee20008000a00 */
[----:B------:R-:W-:Y:S02]  /*0400*/  UISETP.EQ.U32.AND UP2, UPT, UR8, URZ, UPT ;  /* 0x000000ff0800728c */ /* 0x000fe4000bf42070 */
[----:B------:R-:W-:Y:S02]  /*0410*/  UPLOP3.LUT UP3, UPT, UPT, UPT, UPT, 0x80, 0x8 ;  /* 0x000000000008789c */ /* 0x000fe40003f6f070 */
[----:B---3--:R-:W-:-:S04]  /*0420*/  UISETP.NE.U32.AND UP0, UPT, UR4, URZ, UPT ;  /* 0x000000ff0400728c */ /* 0x008fc8000bf05070 */
[----:B------:R-:W-:-:S04]  /*0430*/  UISETP.NE.AND.EX UP1, UPT, UR5, URZ, UPT, UP0 ;  /* 0x000000ff0500728c */ /* 0x000fc8000bf25300 */
[----:B------:R-:W-:-:S04]  /*0440*/  UISETP.EQ.OR.EX UP4, UPT, UR9, URZ, !UP1, UP2 ;  /* 0x000000ff0900728c */ /* 0x000fc8000cf82720 */
[----:B------:R-:W-:-:S05]  /*0450*/  UP2UR UR63, UPR, URZ, 0x10 ;  /* 0x00000010ff3f7883 */ /* 0x000fca0008000000 */
[----:B------:R-:W-:Y:S07]  /*0460*/  BRA.U !UP4, `(.L_x_8) ;  /* 0x000000010c207547 */ /* 0x000fee000b800000 */
[----:B------:R-:W-:Y:S01]  /*0470*/  UISETP.NE.U32.AND UP2, UPT, UR8, URZ, UPT ;  /* 0x000000ff0800728c */ /* 0x000fe2000bf45070 */
[----:B-----5:R-:W-:Y:S01]  /*0480*/  FSETP.NEU.AND P0, PT, R27, RZ, PT ;  /* 0x000000ff1b00720b */ /* 0x020fe20003f0d000 */
[----:B------:R-:W-:Y:S02]  /*0490*/  USEL UR4, URZ, 0xffffffff, UP1 ;  /* 0xffffffffff047887 */ /* 0x000fe40008800000 */
[----:B------:R-:W-:-:S10]  /*04a0*/  UISETP.NE.AND.EX UP2, UPT, UR9, URZ, UPT, UP2 ;  /* 0x000000ff0900728c */ /* 0x000fd4000bf45320 */
[----:B------:R-:W-:Y:S01]  /*04b0*/  VOTEU.ANY UP0, P0 ;  /* 0x0000000000ff7886 */ /* 0x000fe20000000100 */
[----:B------:R-:W-:-:S04]  /*04c0*/  @!UP2 USEL UR4, URZ, 0xffffffff, UP0 ;  /* 0xffffffffff04a887 */ /* 0x000fc80008000000 */
[----:B------:R-:W-:-:S04]  /*04d0*/  ULOP3.LUT UR4, UR4, 0x1, URZ, 0xc0, !UPT ;  /* 0x0000000104047892 */ /* 0x000fc8000f8ec0ff */
[----:B------:R-:W-:-:S11]  /*04e0*/  UISETP.NE.U32.AND UP3, UPT, UR4, 0x1, UPT ;  /* 0x000000010400788c */ /* 0x000fd6000bf65070 */
.L_x_8:
[----:B-1----:R-:W1:Y:S01]  /*04f0*/  SHFL.IDX PT, R2, R72, RZ, 0x1f ;  /* 0x00001fff48027589 */ /* 0x002e6200000e0000 */
[----:B------:R-:W-:-:S04]  /*0500*/  UISETP.NE.AND UP0, UPT, UR18, 0x2, UPT ;  /* 0x000000021200788c */ /* 0x000fc8000bf05270 */
[----:B------:R-:W-:Y:S01]  /*0510*/  USEL UR64, URZ, 0x1, UP0 ;  /* 0x00000001ff407887 */ /* 0x000fe20008000000 */
[----:B-1----:R-:W-:-:S13]  /*0520*/  ISETP.NE.AND P0, PT, R2, RZ, PT ;  /* 0x000000ff0200720c */ /* 0x002fda0003f05270 */
[----:B------:R-:W-:Y:S05]  /*0530*/  @P0 BRA `(.L_x_9) ;  /* 0x0000000000480947 */ /* 0x000fea0003800000 */
[----:B------:R-:W1:Y:S01]  /*0540*/  S2UR UR4, SR_CgaCtaId ;  /* 0x00000000000479c3 */ /* 0x000e620000008800 */
[----:B------:R-:W-:Y:S01]  /*0550*/  UMOV UR5, 0x400 ;  /* 0x0000040000057882 */ /* 0x000fe20000000000 */
[----:B------:R-:W-:Y:S01]  /*0560*/  UMOV UR6, 0x1 ;  /* 0x0000000100067882 */ /* 0x000fe20000000000 */
[----:B------:R-:W-:Y:S01]  /*0570*/  ELECT P0, URZ, PT ;  /* 0x0000000000ff782f */ /* 0x000fe20003800000 */
[----:B------:R-:W-:-:S04]  /*0580*/  UIADD3 UR6, UPT, UPT, -UR6, 0x100000, URZ ;  /* 0x0010000006067890 */ /* 0x000fc8000fffe1ff */
[----:B------:R-:W-:Y:S02]  /*0590*/  USHF.L.U32 UR7, UR6, 0xb, URZ ;  /* 0x0000000b06077899 */ /* 0x000fe400080006ff */
[----:B------:R-:W-:Y:S02]  /*05a0*/  USHF.L.U32 UR6, UR6, 0x1, URZ ;  /* 0x0000000106067899 */ /* 0x000fe400080006ff */
[----:B-1----:R-:W-:Y:S01]  /*05b0*/  ULEA UR4, UR4, UR5, 0x18 ;  /* 0x0000000504047291 */ /* 0x002fe2000f8ec0ff */
[----:B------:R-:W1:Y:S11]  /*05c0*/  FENCE.VIEW.ASYNC.S ;  /* 0x00000000000073c6 */ /* 0x000e760000000000 */
[----:B-1----:R1:W3:Y:S01]  /*05d0*/  SYNCS.EXCH.64 URZ, [UR4], UR6 ;  /* 0x0000000604ff75b2 */ /* 0x0022e20008000100 */
[----:B------:R1:W4:Y:S01]  /*05e0*/  SYNCS.EXCH.64 URZ, [UR4+0x20], UR6 ;  /* 0x0000200604ff75b2 */ /* 0x0003220008000100 */
[----:B------:R1:W1:Y:S01]  /*05f0*/  SYNCS.EXCH.64 URZ, [UR4+0x8], UR6 ;  /* 0x0000080604ff75b2 */ /* 0x0002620008000100 */
[----:B------:R1:W1:Y:S01]  /*0600*/  SYNCS.EXCH.64 URZ, [UR4+0x28], UR6 ;  /* 0x0000280604ff75b2 */ /* 0x0002620008000100 */
[----:B------:R1:W1:Y:S01]  /*0610*/  SYNCS.EXCH.64 URZ, [UR4+0x10], UR6 ;  /* 0x0000100604ff75b2 */ /* 0x0002620008000100 */
[----:B------:R1:W1:Y:S01]  /*0620*/  SYNCS.EXCH.64 URZ, [UR4+0x30], UR6 ;  /* 0x0000300604ff75b2 */ /* 0x0002620008000100 */
[----:B------:R1:W1:Y:S01]  /*0630*/  SYNCS.EXCH.64 URZ, [UR4+0x18], UR6 ;  /* 0x0000180604ff75b2 */ /* 0x0002620008000100 */
[----:B------:R1:W1:Y:S01]  /*0640*/  SYNCS.EXCH.64 URZ, [UR4+0x38], UR6 ;  /* 0x0000380604ff75b2 */ /* 0x0002620008000100 */
[----:B------:R-:W-:Y:S01]  /*0650*/  NOP ;  /* 0x0000000000007918 */ /* 0x000fe20000000000 */
.L_x_9:
[----:B------:R-:W2:Y:S01]  /*0660*/  SHFL.IDX PT, R2, R72, RZ, 0x1f ;  /* 0x00001fff48027589 */ /* 0x000ea200000e0000 */
[----:B------:R-:W-:Y:S01]  /*0670*/  NOP ;  /* 0x0000000000007918 */ /* 0x000fe20000000000 */
[----:B--2---:R-:W-:-:S13]  /*0680*/  ISETP.NE.AND P0, PT, R2, 0x1, PT ;  /* 0x000000010200780c */ /* 0x004fda0003f05270 */
[----:B------:R-:W-:Y:S05]  /*0690*/  @P0 BRA `(.L_x_10) ;  /* 0x0000000000580947 */ /* 0x000fea0003800000 */
[----:B-1----:R-:W1:Y:S01]  /*06a0*/  S2UR UR4, SR_CgaCtaId ;  /* 0x00000000000479c3 */ /* 0x002e620000008800 */
[----:B------:R-:W-:Y:S01]  /*06b0*/  UMOV UR5, 0x400 ;  /* 0x0000040000057882 */ /* 0x000fe20000000000 */
[----:B------:R-:W-:Y:S01]  /*06c0*/  UMOV UR8, 0x20 ;  /* 0x0000002000087882 */ /* 0x000fe20000000000 */
[----:B------:R-:W-:Y:S01]  /*06d0*/  UMOV UR6, 0x80 ;  /* 0x0000008000067882 */ /* 0x000fe20000000000 */
[----:B------:R-:W-:-:S04]  /*06e0*/  UIADD3 UR8, UPT, UPT, -UR8, 0x100000, URZ ;  /* 0x0010000008087890 */ /* 0x000fc8000fffe1ff */
[----:B------:R-:W-:Y:S02]  /*06f0*/  USHF.L.U32 UR9, UR8, 0xb, URZ ;  /* 0x0000000b08097899 */ /* 0x000fe400080006ff */
[----:B------:R-:W-:Y:S02]  /*0700*/  USHF.L.U32 UR8, UR8, 0x1, URZ ;  /* 0x0000000108087899 */ /* 0x000fe400080006ff */
[----:B------:R-:W-:-:S04]  /*0710*/  UIADD3 UR6, UPT, UPT, -UR6, 0x100000, URZ ;  /* 0x0010000006067890 */ /* 0x000fc8000fffe1ff */
[----:B------:R-:W-:Y:S02]  /*0720*/  USHF.L.U32 UR7, UR6, 0xb, URZ ;  /* 0x0000000b06077899 */ /* 0x000fe400080006ff */
[----:B------:R-:W-:Y:S01]  /*0730*/  USHF.L.U32 UR6, UR6, 0x1, URZ ;  /* 0x0000000106067899 */ /* 0x000fe200080006ff */
[----:B------:R-:W-:Y:S01]  /*0740*/  ELECT P0, URZ, PT ;  /* 0x0000000000ff782f */ /* 0x000fe20003800000 */
[----:B-1----:R-:W-:Y:S01]  /*0750*/  ULEA UR4, UR4, UR5, 0x18 ;  /* 0x0000000504047291 */ /* 0x002fe2000f8ec0ff */
[----:B------:R-:W1:Y:S11]  /*0760*/  FENCE.VIEW.ASYNC.S ;  /* 0x00000000000073c6 */ /* 0x000e760000000000 */
[----:B-1----:R2:W1:Y:S01]  /*0770*/  SYNCS.EXCH.64 URZ, [UR4+0x40], UR8 ;  /* 0x0000400804ff75b2 */ /* 0x0024620008000100 */
[----:B------:R2:W1:Y:S01]  /*0780*/  SYNCS.EXCH.64 URZ, [UR4+0x60], UR6 ;  /* 0x0000600604ff75b2 */ /* 0x0004620008000100 */
[----:B------:R2:W1:Y:S01]  /*0790*/  SYNCS.EXCH.64 URZ, [UR4+0x48], UR8 ;  /* 0x0000480804ff75b2 */ /* 0x0004620008000100 */
[----:B------:R2:W1:Y:S01]  /*07a0*/  SYNCS.EXCH.64 URZ, [UR4+0x68], UR6 ;  /* 0x0000680604ff75b2 */ /* 0x0004620008000100 */
[----:B------:R2:W1:Y:S01]  /*07b0*/  SYNCS.EXCH.64 URZ, [UR4+0x50], UR8 ;  /* 0x0000500804ff75b2 */ /* 0x0004620008000100 */
[----:B------:R2:W1:Y:S01]  /*07c0*/  SYNCS.EXCH.64 URZ, [UR4+0x70], UR6 ;  /* 0x0000700604ff75b2 */ /* 0x0004620008000100 */
[----:B------:R2:W1:Y:S01]  /*07d0*/  SYNCS.EXCH.64 URZ, [UR4+0x58], UR8 ;  /* 0x0000580804ff75b2 */ /* 0x0004620008000100 */
[----:B------:R2:W1:Y:S02]  /*07e0*/  SYNCS.EXCH.64 URZ, [UR4+0x78], UR6 ;  /* 0x0000780604ff75b2 */ /* 0x0004640008000100 */
[----:B--2---:R-:W-:Y:S01]  /*07f0*/  NOP ;  /* 0x0000000000007918 */ /* 0x004fe20000000000 */
.L_x_10:
[----:B------:R-:W2:Y:S01]  /*0800*/  SHFL.IDX PT, R2, R72, RZ, 0x1f ;  /* 0x00001fff48027589 */ /* 0x000ea200000e0000 */
[----:B------:R-:W-:Y:S01]  /*0810*/  NOP ;  /* 0x0000000000007918 */ /* 0x000fe20000000000 */
[----:B--2---:R-:W-:-:S13]  /*0820*/  ISETP.NE.AND P0, PT, R2, 0x3, PT ;  /* 0x000000030200780c */ /* 0x004fda0003f05270 */
[----:B------:R-:W-:Y:S05]  /*0830*/  @P0 BRA `(.L_x_11) ;  /* 0x0000000000300947 */ /* 0x000fea0003800000 */
[----:B-1----:R-:W1:Y:S01]  /*0840*/  S2UR UR6, SR_CgaCtaId ;  /* 0x00000000000679c3 */ /* 0x002e620000008800 */
[----:B------:R-:W-:Y:S01]  /*0850*/  UMOV UR4, 0x400 ;  /* 0x0000040000047882 */ /* 0x000fe20000000000 */
[----:B------:R-:W-:Y:S01]  /*0860*/  UMOV UR5, 0x20 ;  /* 0x0000002000057882 */ /* 0x000fe20000000000 */
[----:B------:R-:W-:Y:S01]  /*0870*/  ELECT P0, URZ, PT ;  /* 0x0000000000ff782f */ /* 0x000fe20003800000 */
[----:B-1----:R-:W-:Y:S02]  /*0880*/  ULEA UR6, UR6, UR4, 0x18 ;  /* 0x0000000406067291 */ /* 0x002fe4000f8ec0ff */
[----:B------:R-:W-:-:S04]  /*0890*/  UIADD3 UR4, UPT, UPT, -UR5, 0x100000, URZ ;  /* 0x0010000005047890 */ /* 0x000fc8000fffe1ff */
[----:B------:R-:W-:Y:S02]  /*08a0*/  USHF.L.U32 UR5, UR4, 0xb, URZ ;  /* 0x0000000b04057899 */ /* 0x000fe400080006ff */
[----:B------:R-:W-:Y:S01]  /*08b0*/  USHF.L.U32 UR4, UR4, 0x1, URZ ;  /* 0x0000000104047899 */ /* 0x000fe200080006ff */
[----:B------:R-:W1:Y:S11]  /*08c0*/  FENCE.VIEW.ASYNC.S ;  /* 0x00000000000073c6 */ /* 0x000e760000000000 */
[----:B-1----:R2:W1:Y:S01]  /*08d0*/  SYNCS.EXCH.64 URZ, [UR6+0x80], UR4 ;  /* 0x0000800406ff75b2 */ /* 0x0024620008000100 */
[----:B------:R2:W1:Y:S02]  /*08e0*/  SYNCS.EXCH.64 URZ, [UR6+0x88], UR4 ;  /* 0x0000880406ff75b2 */ /* 0x0004640008000100 */
[----:B--2---:R-:W-:Y:S01]  /*08f0*/  NOP ;  /* 0x0000000000007918 */ /* 0x004fe20000000000 */
.L_x_11:
[----:B------:R-:W2:Y:S01]  /*0900*/  SHFL.IDX PT, R2, R72, RZ, 0x1f ;  /* 0x00001fff48027589 */ /* 0x000ea200000e0000 */
[----:B------:R-:W-:Y:S01]  /*0910*/  NOP ;  /* 0x0000000000007918 */ /* 0x000fe20000000000 */
[----:B--2---:R-:W-:-:S13]  /*0920*/  ISETP.NE.AND P0, PT, R2, 0x4, PT ;  /* 0x000000040200780c */ /* 0x004fda0003f05270 */
[----:B------:R-:W-:Y:S05]  /*0930*/  @P0 BRA `(.L_x_12) ;  /* 0x0000000000440947 */ /* 0x000fea0003800000 */
[----:B-1----:R-:W1:Y:S01]  /*0940*/  S2UR UR6, SR_CgaCtaId ;  /* 0x00000000000679c3 */ /* 0x002e620000008800 */
[----:B------:R-:W-:Y:S01]  /*0950*/  UMOV UR4, 0x100 ;  /* 0x0000010000047882 */ /* 0x000fe20000000000 */
[----:B------:R-:W-:Y:S01]  /*0960*/  UMOV UR5, 0x400 ;  /* 0x0000040000057882 */ /* 0x000fe20000000000 */
[----:B------:R-:W-:Y:S01]  /*0970*/  USEL UR4, UR4, 0xe0, UP3 ;  /* 0x000000e004047887 */ /* 0x000fe20009800000 */
[----:B------:R-:W-:Y:S01]  /*0980*/  UMOV UR8, 0x1 ;  /* 0x0000000100087882 */ /* 0x000fe20000000000 */
[----:B------:R-:W-:Y:S01]  /*0990*/  ELECT P0, URZ, PT ;  /* 0x0000000000ff782f */ /* 0x000fe20003800000 */
[----:B------:R-:W-:-:S04]  /*09a0*/  UIADD3 UR8, UPT, UPT, -UR8, 0x100000, URZ ;  /* 0x0010000008087890 */ /* 0x000fc8000fffe1ff */
[----:B------:R-:W-:Y:S02]  /*09b0*/  USHF.L.U32 UR9, UR8, 0xb, URZ ;  /* 0x0000000b08097899 */ /* 0x000fe400080006ff */
[----:B------:R-:W-:Y:S02]  /*09c0*/  USHF.L.U32 UR8, UR8, 0x1, URZ ;  /* 0x0000000108087899 */ /* 0x000fe400080006ff */
[----:B-1----:R-:W-:Y:S02]  /*09d0*/  ULEA UR6, UR6, UR5, 0x18 ;  /* 0x0000000506067291 */ /* 0x002fe4000f8ec0ff */
[----:B------:R-:W-:-:S04]  /*09e0*/  UIADD3 UR4, UPT, UPT, -UR4, 0x100000, URZ ;  /* 0x0010000004047890 */ /* 0x000fc8000fffe1ff */
[----:B------:R-:W-:Y:S02]  /*09f0*/  USHF.L.U32 UR5, UR4, 0xb, URZ ;  /* 0x0000000b04057899 */ /* 0x000fe400080006ff */
[----:B------:R-:W-:Y:S01]  /*0a00*/  USHF.L.U32 UR4, UR4, 0x1, URZ ;  /* 0x0000000104047899 */ /* 0x000fe200080006ff */
[----:B------:R-:W1:Y:S03]  /*0a10*/  FENCE.VIEW.ASYNC.S ;  /* 0x00000000000073c6 */ /* 0x000e660000000000 */
[----:B-1----:R2:W1:Y:S08]  /*0a20*/  SYNCS.EXCH.64 URZ, [UR6+0x90], UR8 ;  /* 0x0000900806ff75b2 */ /* 0x0024700008000100 */
[----:B------:R2:W1:Y:S02]  /*0a30*/  SYNCS.EXCH.64 URZ, [UR6+0x98], UR4 ;  /* 0x0000980406ff75b2 */ /* 0x0004640008000100 */
[----:B--2---:R-:W-:Y:S01]  /*0a40*/  NOP ;  /* 0x0000000000007918 */ /* 0x004fe20000000000 */
.L_x_12:
[----:B------:R-:W2:Y:S01]  /*0a50*/  SHFL.IDX PT, R2, R72, RZ, 0x1f ;  /* 0x00001fff48027589 */ /* 0x000ea200000e0000 */
[----:B------:R-:W1:Y:S01]  /*0a60*/  S2UR UR49, SR_CTAID.X ;  /* 0x00000000003179c3 */ /* 0x000e620000002500 */
[----:B------:R-:W-:-:S07]  /*0a70*/  NOP ;  /* 0x0000000000007918 */ /* 0x000fce0000000000 */
[----:B------:R-:W1:Y:S01]  /*0a80*/  S2UR UR21, SR_CTAID.Y ;  /* 0x00000000001579c3 */ /* 0x000e620000002600 */
[----:B--2---:R-:W-:-:S13]  /*0a90*/  ISETP.NE.AND P0, PT, R2, 0x5, PT ;  /* 0x000000050200780c */ /* 0x004fda0003f05270 */
[----:B-1----:R-:W-:Y:S05]  /*0aa0*/  @P0 BRA `(.L_x_13) ;  /* 0x0000000000480947 */ /* 0x002fea0003800000 */
[----:B------:R-:W1:Y:S01]  /*0ab0*/  S2UR UR4, SR_CgaCtaId ;  /* 0x00000000000479c3 */ /* 0x000e620000008800 */
        /* <DEDUP_REMOVED lines=12> */
[----:B-1----:R1:W2:Y:S01]  /*0b80*/  SYNCS.EXCH.64 URZ, [UR4+0xa0], UR8 ;  /* 0x0000a00804ff75b2 */ /* 0x0022a20008000100 */
[----:B------:R1:W1:Y:S01]  /*0b90*/  SYNCS.EXCH.64 URZ, [UR4+0xb0], UR6 ;  /* 0x0000b00604ff75b2 */ /* 0x0002620008000100 */
[----:B------:R1:W1:Y:S01]  /*0ba0*/  SYNCS.EXCH.64 URZ, [UR4+0xa8], UR8 ;  /* 0x0000a80804ff75b2 */ /* 0x0002620008000100 */
[----:B------:R1:W1:Y:S01]  /*0bb0*/  SYNCS.EXCH.64 URZ, [UR4+0xb8], UR6 ;  /* 0x0000b80604ff75b2 */ /* 0x0002620008000100 */
[----:B------:R-:W-:Y:S01]  /*0bc0*/  NOP ;  /* 0x0000000000007918 */ /* 0x000fe20000000000 */
.L_x_13:
[----:B------:R-:W-:-:S05]  /*0bd0*/  CS2R.32 R64, SR_CgaSize ;  /* 0x0000000000407805 */ /* 0x000fca0000008a00 */
[----:B------:R-:W-:-:S05]  /*0be0*/  IMAD R64, R64, -0xa0, RZ ;  /* 0xffffff6040407824 */ /* 0x000fca00078e02ff */
[----:B------:R-:W-:-:S14]  /*0bf0*/  R2UR UR5, R64 ;  /* 0x00000000400572ca */ /* 0x000fdc00000e0000 */
[----:B------:R-:W3:Y:S01]  /*0c00*/  LDCU UR5, c[0x0][UR5+0x2b0] ;  /* 0x00005600050577ac */ /* 0x000ee20008000800 */
[----:B------:R-:W-:Y:S02]  /*0c10*/  I2FP.F32.U32 R5, UR49 ;  /* 0x0000003100057c45 */ /* 0x000fe40008201000 */
[----:B------:R-:W-:-:S05]  /*0c20*/  CS2R.32 R3, SR_CgaSize ;  /* 0x0000000000037805 */ /* 0x000fca0000008a00 */
[----:B------:R-:W-:-:S06]  /*0c30*/  IMAD R3, R3, -0xa0, RZ ;  /* 0xffffff6003037824 */ /* 0x000fcc00078e02ff */
[----:B------:R-:W4:Y:S01]  /*0c40*/  LDC R3, c[0x0][R3+0x2a0] ;  /* 0x0000a80003037b82 */ /* 0x000f220000000800 */
[----:B------:R-:W-:Y:S02]  /*0c50*/  I2FP.F32.U32 R4, UR21 ;  /* 0x0000001500047c45 */ /* 0x000fe40008201000 */
[----:B------:R-:W-:-:S05]  /*0c60*/  CS2R.32 R64, SR_CgaSize ;  /* 0x0000000000407805 */ /* 0x000fca0000008a00 */
[----:B------:R-:W-:-:S05]  /*0c70*/  IMAD R64, R64, -0xa0, RZ ;  /* 0xffffff6040407824 */ /* 0x000fca00078e02ff */
[----:B-1----:R-:W-:-:S14]  /*0c80*/  R2UR UR4, R64 ;  /* 0x00000000400472ca */ /* 0x002fdc00000e0000 */
[----:B------:R-:W1:Y:S01]  /*0c90*/  LDCU UR4, c[0x0][UR4+0x2b4] ;  /* 0x00005680040477ac */ /* 0x000e620008000800 */
[----:B------:R-:W-:Y:S01]  /*0ca0*/  NOP ;  /* 0x0000000000007918 */ /* 0x000fe20000000000 */
[----:B------:R-:W2:Y:S01]  /*0cb0*/  LDCU UR19, c[0x0][0xb24] ;  /* 0x00016480ff1377ac */ /* 0x000ea20008000800 */
[----:B------:R-:W-:-:S05]  /*0cc0*/  CS2R.32 R2, SR_CgaSize ;  /* 0x0000000000027805 */ /* 0x000fca0000008a00 */
[----:B------:R-:W-:-:S06]  /*0cd0*/  IMAD R2, R2, -0xa0, RZ ;  /* 0xffffff6002027824 */ /* 0x000fcc00078e02ff */
[----:B------:R-:W4:Y:S01]  /*0ce0*/  LDC R2, c[0x0][R2+0x2a4] ;  /* 0x0000a90002027b82 */ /* 0x000f220000000800 */
[----:B---3--:R-:W-:-:S07]  /*0cf0*/  FMUL R5, R5, UR5 ;  /* 0x0000000505057c20 */ /* 0x008fce0008400000 */
[----:B------:R-:W3:Y:S01]  /*0d00*/  S2UR UR50, SR_CTAID.Z ;  /* 0x00000000003279c3 */ /* 0x000ee20000002700 */
[----:B-1----:R-:W-:Y:S01]  /*0d10*/  FMUL R4, R4, UR4 ;  /* 0x0000000404047c20 */ /* 0x002fe20008400000 */
[----:B------:R-:W1:Y:S01]  /*0d20*/  F2I.U32.TRUNC.NTZ R64, R5 ;  /* 0x0000000500407305 */ /* 0x000e62000020f000 */
[----:B--2---:R-:W-:-:S07]  /*0d30*/  UISETP.GE.AND UP0, UPT, UR19, 0x1, UPT ;  /* 0x000000011300788c */ /* 0x004fce000bf06270 */
[----:B------:R-:W2:Y:S01]  /*0d40*/  F2I.U32.TRUNC.NTZ R63, R4 ;  /* 0x00000004003f7305 */ /* 0x000ea2000020f000 */
[----:B-1----:R-:W-:-:S05]  /*0d50*/  IADD3 R64, PT, PT, -R64, RZ, RZ ;  /* 0x000000ff40407210 */ /* 0x002fca0007ffe1ff */
[----:B----4-:R-:W-:Y:S01]  /*0d60*/  IMAD R64, R3, R64, UR49 ;  /* 0x0000003103407e24 */ /* 0x010fe2000f8e0240 */
[----:B--2---:R-:W-:-:S05]  /*0d70*/  IADD3 R63, PT, PT, -R63, RZ, RZ ;  /* 0x000000ff3f3f7210 */ /* 0x004fca0007ffe1ff */
[----:B------:R-:W-:Y:S01]  /*0d80*/  IMAD R63, R2, R63, UR21 ;  /* 0x00000015023f7e24 */ /* 0x000fe2000f8e023f */
[----:B------:R-:W-:Y:S06]  /*0d90*/  BAR.SYNC.DEFER_BLOCKING 0x0 ;  /* 0x0000000000007b1d */ /* 0x000fec0000010000 */
[----:B---3--:R-:W-:Y:S05]  /*0da0*/  BRA.U !UP0, `(.L_x_14) ;  /* 0x0000000108d47547 */ /* 0x008fea000b800000 */
[----:B------:R-:W1:Y:S01]  /*0db0*/  LDCU.128 UR24, c[0x0][0xb10] ;  /* 0x00016200ff1877ac */ /* 0x000e620008000c00 */
[----:B------:R-:W2:Y:S01]  /*0dc0*/  LDCU UR6, c[0x0][0x370] ;  /* 0x00006e00ff0677ac */ /* 0x000ea20008000800 */
[----:B------:R-:W3:Y:S01]  /*0dd0*/  LDCU UR4, c[0x0][0x374] ;  /* 0x00006e80ff0477ac */ /* 0x000ee20008000800 */
[----:B------:R-:W4:Y:S01]  /*0de0*/  LDCU UR20, c[0x0][0xb0c] ;  /* 0x00016180ff1477ac */ /* 0x000f220008000800 */
[----:B------:R-:W4:Y:S01]  /*0df0*/  LDCU UR5, c[0x0][0xb20] ;  /* 0x00016400ff0577ac */ /* 0x000f220008000800 */
[----:B------:R-:W4:Y:S01]  /*0e00*/  LDCU.64 UR16, c[0x0][0xb28] ;  /* 0x00016500ff1077ac */ /* 0x000f220008000a00 */
[----:B-1----:R-:W-:Y:S02]  /*0e10*/  UISETP.NE.AND UP0, UPT, UR26, 0x1, UPT ;  /* 0x000000011a00788c */ /* 0x002fe4000bf05270 */
[----:B---3--:R-:W-:Y:S02]  /*0e20*/  UIMAD.WIDE.U32 UR8, UR4, UR27, URZ ;  /* 0x0000001b040872a5 */ /* 0x008fe4000f8e00ff */
[----:B--2---:R-:W-:-:S02]  /*0e30*/  UIMAD.WIDE.U32 UR10, UR6, UR24, URZ ;  /* 0x00000018060a72a5 */ /* 0x004fc4000f8e00ff */
[----:B----4-:R-:W-:Y:S02]  /*0e40*/  UISETP.NE.AND UP2, UPT, UR20, 0x1, UPT ;  /* 0x000000011400788c */ /* 0x010fe4000bf45270 */
[----:B------:R-:W-:Y:S01]  /*0e50*/  UISETP.NE.AND UP4, UPT, UR19, 0x1, UPT ;  /* 0x000000011300788c */ /* 0x000fe2000bf85270 */
[----:B------:R-:W-:Y:S02]  /*0e60*/  UMOV UR8, UR9 ;  /* 0x0000000900087c82 */ /* 0x000fe40008000000 */
[----:B------:R-:W-:Y:S01]  /*0e70*/  UMOV UR10, UR11 ;  /* 0x0000000b000a7c82 */ /* 0x000fe20008000000 */
[----:B------:R-:W-:Y:S02]  /*0e80*/  @UP0 USHF.R.U32.HI UR4, URZ, UR5, UR8 ;  /* 0x00000005ff040299 */ /* 0x000fe40008011608 */
[----:B------:R-:W-:Y:S02]  /*0e90*/  UIMAD.WIDE.U32 UR12, UR21, UR27, URZ ;  /* 0x0000001b150c72a5 */ /* 0x000fe4000f8e00ff */
[----:B------:R-:W-:-:S02]  /*0ea0*/  UIMAD.WIDE.U32 UR8, UR4, UR16, URZ ;  /* 0x00000010040872a5 */ /* 0x000fc4000f8e00ff */
[----:B------:R-:W-:Y:S02]  /*0eb0*/  @UP2 USHF.R.U32.HI UR6, URZ, UR25, UR10 ;  /* 0x00000019ff062299 */ /* 0x000fe4000801160a */
[----:B------:R-:W-:Y:S02]  /*0ec0*/  UIMAD.WIDE.U32 UR14, UR49, UR24, URZ ;  /* 0x00000018310e72a5 */ /* 0x000fe4000f8e00ff */
[----:B------:R-:W-:Y:S01]  /*0ed0*/  UIMAD.WIDE.U32 UR10, UR6, UR16, URZ ;  /* 0x00000010060a72a5 */ /* 0x000fe2000f8e00ff */
[----:B------:R-:W-:Y:S01]  /*0ee0*/  UMOV UR12, UR13 ;  /* 0x0000000d000c7c82 */ /* 0x000fe20008000000 */
[----:B------:R-:W-:Y:S01]  /*0ef0*/  UMOV UR8, UR9 ;  /* 0x0000000900087c82 */ /* 0x000fe20008000000 */
[----:B------:R-:W-:Y:S02]  /*0f00*/  USHF.R.U32.HI UR12, URZ, UR5, UR12 ;  /* 0x00000005ff0c7299 */ /* 0x000fe4000801160c */
[----:B------:R-:W-:Y:S01]  /*0f10*/  @UP4 USHF.R.U32.HI UR4, URZ, UR17, UR8 ;  /* 0x00000011ff044299 */ /* 0x000fe20008011608 */
[----:B------:R-:W-:Y:S01]  /*0f20*/  UMOV UR14, UR15 ;  /* 0x0000000f000e7c82 */ /* 0x000fe20008000000 */
[----:B------:R-:W-:Y:S01]  /*0f30*/  UMOV UR10, UR11 ;  /* 0x0000000b000a7c82 */ /* 0x000fe20008000000 */
[----:B------:R-:W-:-:S02]  /*0f40*/  USHF.R.U32.HI UR14, URZ, UR25, UR14 ;  /* 0x00000019ff0e7299 */ /* 0x000fc4000801160e */
[----:B------:R-:W-:Y:S02]  /*0f50*/  USEL UR5, UR21, UR12, !UP0 ;  /* 0x0000000c15057287 */ /* 0x000fe4000c000000 */
[----:B------:R-:W-:Y:S02]  /*0f60*/  @UP4 USHF.R.U32.HI UR6, URZ, UR17, UR10 ;  /* 0x00000011ff064299 */ /* 0x000fe4000801160a */
[----:B------:R-:W-:Y:S02]  /*0f70*/  UIMAD UR7, UR4, UR19, URZ ;  /* 0x00000013040772a4 */ /* 0x000fe4000f8e02ff */
[----:B------:R-:W-:Y:S02]  /*0f80*/  USEL UR4, UR49, UR14, !UP2 ;  /* 0x0000000e31047287 */ /* 0x000fe4000d000000 */
[----:B------:R-:W-:Y:S02]  /*0f90*/  UIMAD UR10, UR6, UR19, URZ ;  /* 0x00000013060a72a4 */ /* 0x000fe4000f8e02ff */
[----:B------:R-:W-:-:S02]  /*0fa0*/  UISETP.GE.AND UP0, UPT, UR5, UR7, UPT ;  /* 0x000000070500728c */ /* 0x000fc4000bf06270 */
[----:B------:R-:W-:Y:S02]  /*0fb0*/  UIMAD.WIDE.U32 UR8, UR5, UR16, URZ ;  /* 0x00000010050872a5 */ /* 0x000fe4000f8e00ff */
[----:B------:R-:W-:Y:S02]  /*0fc0*/  UISETP.GE.OR UP0, UPT, UR4, UR10, UP0 ;  /* 0x0000000a0400728c */ /* 0x000fe40008706670 */
[----:B------:R-:W-:Y:S02]  /*0fd0*/  UIMAD.WIDE.U32 UR10, UR4, UR16, URZ ;  /* 0x00000010040a72a5 */ /* 0x000fe4000f8e00ff */
[----:B------:R-:W-:Y:S01]  /*0fe0*/  UIADD3 UR10, UPT, UPT, -UR4, URZ, URZ ;  /* 0x000000ff040a7290 */ /* 0x000fe2000fffe1ff */
[----:B------:R-:W-:Y:S01]  /*0ff0*/  UMOV UR8, UR9 ;  /* 0x0000000900087c82 */ /* 0x000fe20008000000 */
[----:B------:R-:W-:Y:S02]  /*1000*/  UIADD3 UR9, UPT, UPT, -UR5, URZ, URZ ;  /* 0x000000ff05097290 */ /* 0x000fe4000fffe1ff */
[----:B------:R-:W-:-:S03]  /*1010*/  USHF.R.U32.HI UR8, URZ, UR17, UR8 ;  /* 0x00000011ff087299 */ /* 0x000fc60008011608 */
[----:B------:R-:W-:Y:S01]  /*1020*/  @!UP0 UMOV UR7, UR11 ;  /* 0x0000000b00078c82 */ /* 0x000fe20008000000 */
[----:B------:R-:W-:Y:S02]  /*1030*/  UIMAD UR21, UR26, UR9, UR21 ;  /* 0x000000091a1572a4 */ /* 0x000fe4000f8e0215 */
[----:B------:R-:W-:Y:S02]  /*1040*/  USEL UR8, UR5, UR8, !UP4 ;  /* 0x0000000805087287 */ /* 0x000fe4000e000000 */
[----:B------:R-:W-:Y:S02]  /*1050*/  @!UP0 USHF.R.U32.HI UR7, URZ, UR17, UR7 ;  /* 0x00000011ff078299 */ /* 0x000fe40008011607 */
[----:B------:R-:W-:Y:S02]  /*1060*/  UIADD3 UR9, UPT, UPT, -UR8, URZ, URZ ;  /* 0x000000ff08097290 */ /* 0x000fe4000fffe1ff */
[----:B------:R-:W-:Y:S02]  /*1070*/  @!UP0 USEL UR7, UR4, UR7, !UP4 ;  /* 0x0000000704078287 */ /* 0x000fe4000e000000 */
[----:B------:R-:W-:-:S02]  /*1080*/  UIMAD UR9, UR19, UR9, UR5 ;  /* 0x00000009130972a4 */ /* 0x000fc4000f8e0205 */
[----:B------:R-:W-:Y:S02]  /*1090*/  @!UP0 UIADD3 UR8, UPT, UPT, UR8, -UR7, URZ ;  /* 0x8000000708088290 */ /* 0x000fe4000fffe0ff */
[----:B------:R-:W-:Y:S02]  /*10a0*/  @!UP0 UIMAD UR7, UR9, UR6, UR7 ;  /* 0x00000006090782a4 */ /* 0x000fe4000f8e0207 */
[----:B------:R-:W-:Y:S02]  /*10b0*/  @!UP0 UIMAD UR5, UR8, UR19, UR4 ;  /* 0x00000013080582a4 */ /* 0x000fe4000f8e0204 */
[----:B------:R-:W-:Y:S02]  /*10c0*/  UIMAD UR6, UR20, UR10, UR49 ;  /* 0x0000000a140672a4 */ /* 0x000fe4000f8e0231 */
[----:B------:R-:W-:Y:S01]  /*10d0*/  UIMAD UR21, UR5, UR26, UR21 ;  /* 0x0000001a051572a4 */ /* 0x000fe2000f8e0215 */
[----:B------:R-:W-:Y:S02]  /*10e0*/  @!UP0 UMOV UR4, UR7 ;  /* 0x0000000700048c82 */ /* 0x000fe40008000000 */
[----:B------:R-:W-:-:S12]  /*10f0*/  UIMAD UR49, UR4, UR20, UR6 ;  /* 0x00000014043172a4 */ /* 0x000fd8000f8e0206 */
.L_x_14:
[----:B------:R-:W1:Y:S02]  /*1100*/  LDCU UR4, c[0x0][0xb30] ;  /* 0x00016600ff0477ac */ /* 0x000e640008000800 */
[----:B-1----:R-:W-:-:S09]  /*1110*/  UISETP.NE.AND UP0, UPT, UR4, 0x1, UPT ;  /* 0x000000010400788c */ /* 0x002fd2000bf05270 */
[----:B------:R-:W-:Y:S05]  /*1120*/  BRA.U UP0, `(.L_x_15) ;  /* 0x0000000100447547 */ /* 0x000fea000b800000 */
[----:B------:R-:W1:Y:S01]  /*1130*/  LDCU.128 UR8, c[0x0][0xb10] ;  /* 0x00016200ff0877ac */ /* 0x000e620008000c00 */
[----:B------:R-:W2:Y:S01]  /*1140*/  LDCU UR12, c[0x0][0xb0c] ;  /* 0x00016180ff0c77ac */ /* 0x000ea20008000800 */
[----:B------:R-:W3:Y:S01]  /*1150*/  LDCU UR13, c[0x0][0xb20] ;  /* 0x00016400ff0d77ac */ /* 0x000ee20008000800 */
[----:B-1----:R-:W-:Y:S02]  /*1160*/  UIMAD.WIDE.U32 UR6, UR49, UR8, URZ ;  /* 0x00000008310672a5 */ /* 0x002fe4000f8e00ff */
[----:B------:R-:W-:Y:S02]  /*1170*/  UIMAD.WIDE.U32 UR4, UR21, UR11, URZ ;  /* 0x0000000b150472a5 */ /* 0x000fe4000f8e00ff */
[----:B--2---:R-:W-:Y:S02]  /*1180*/  UISETP.NE.AND UP2, UPT, UR12, 0x1, UPT ;  /* 0x000000010c00788c */ /* 0x004fe4000bf45270 */
[----:B------:R-:W-:Y:S01]  /*1190*/  UISETP.NE.AND UP0, UPT, UR10, 0x1, UPT ;  /* 0x000000010a00788c */ /* 0x000fe2000bf05270 */
[----:B------:R-:W-:-:S02]  /*11a0*/  UMOV UR6, UR7 ;  /* 0x0000000700067c82 */ /* 0x000fc40008000000 */
[----:B------:R-:W-:Y:S01]  /*11b0*/  UMOV UR4, UR5 ;  /* 0x0000000500047c82 */ /* 0x000fe20008000000 */
[----:B------:R-:W-:Y:S02]  /*11c0*/  USHF.R.U32.HI UR6, URZ, UR9, UR6 ;  /* 0x00000009ff067299 */ /* 0x000fe40008011606 */
[----:B---3--:R-:W-:Y:S02]  /*11d0*/  USHF.R.U32.HI UR4, URZ, UR13, UR4 ;  /* 0x0000000dff047299 */ /* 0x008fe40008011604 */
[----:B------:R-:W-:Y:S02]  /*11e0*/  USEL UR5, UR49, UR6, !UP2 ;  /* 0x0000000631057287 */ /* 0x000fe4000d000000 */
[----:B------:R-:W-:-:S04]  /*11f0*/  USEL UR4, UR21, UR4, !UP0 ;  /* 0x0000000415047287 */ /* 0x000fc8000c000000 */
[----:B------:R-:W-:Y:S02]  /*1200*/  UIADD3 UR6, UPT, UPT, UR5, -UR4, URZ ;  /* 0x8000000405067290 */ /* 0x000fe4000fffe0ff */
[----:B------:R-:W-:Y:S02]  /*1210*/  UIADD3 UR4, UPT, UPT, -UR5, UR4, URZ ;  /* 0x0000000405047290 */ /* 0x000fe4000fffe1ff */
[----:B------:R-:W-:Y:S02]  /*1220*/  UIMAD UR21, UR6, UR10, UR21 ;  /* 0x0000000a061572a4 */ /* 0x000fe4000f8e0215 */
[----:B------:R-:W-:-:S12]  /*1230*/  UIMAD UR49, UR4, UR12, UR49 ;  /* 0x0000000c043172a4 */ /* 0x000fd8000f8e0231 */
.L_x_15:
[----:B------:R-:W-:Y:S01]  /*1240*/  BAR.SYNC.DEFER_BLOCKING 0x0 ;  /* 0x0000000000007b1d */ /* 0x000fe20000010000 */
[----:B------:R-:W-:Y:S01]  /*1250*/  UISETP.NE.AND UP0, UPT, UR18, 0x2, UPT ;  /* 0x000000021200788c */ /* 0x000fe2000bf05270 */
[----:B------:R-:W-:Y:S02]  /*1260*/  ISETP.NE.OR P5, PT, R0, 0x2, !P5 ;  /* 0x000000020000780c */ /* 0x000fe40006fa5670 */
[----:B------:R-:W-:Y:S02]  /*1270*/  LOP3.LUT R0, R69, 0x1f, RZ, 0xc0, !PT ;  /* 0x0000001f45007812 */ /* 0x000fe400078ec0ff */
[----:B------:R-:W1:Y:S04]  /*1280*/  LDCU UR54, c[0x0][0xb24] ;  /* 0x00016480ff3677ac */ /* 0x000e680008000800 */
[----:B------:R-:W-:Y:S05]  /*1290*/  BRA.U UP0, `(.L_x_16) ;  /* 0x0000006100887547 */ /* 0x000fea000b800000 */
[----:B------:R-:W2:Y:S01]  /*12a0*/  LDCU UR5, c[0x0][0x388] ;  /* 0x00007100ff0577ac */ /* 0x000ea20008000800 */
[----:B------:R-:W-:Y:S01]  /*12b0*/  PLOP3.LUT P3, PT, PT, PT, UP3, 0x80, 0x8 ;  /* 0x000000000008781c */ /* 0x000fe20003f6f038 */
[----:B------:R-:W-:Y:S01]  /*12c0*/  HFMA2 R14, -RZ, RZ, 0, 5.9604644775390625e-08 ;  /* 0x00000001ff0e7431 */ /* 0x000fe200000001ff */
[----:B------:R-:W-:Y:S01]  /*12d0*/  ISETP.EQ.OR P4, PT, R0, RZ, P5 ;  /* 0x000000ff0000720c */ /* 0x000fe20002f82670 */
[----:B------:R-:W3:Y:S01]  /*12e0*/  LDCU UR7, c[0x0][0x38c] ;  /* 0x00007180ff0777ac */ /* 0x000ee20008000800 */
[----:B------:R-:W-:Y:S02]  /*12f0*/  CS2R R12, SRZ ;  /* 0x00000000000c7805 */ /* 0x000fe4000001ff00 */
[----:B------:R-:W-:Y:S01]  /*1300*/  PLOP3.LUT P3, PT, P3, PT, PT, 0x8, 0x80 ;  /* 0x000000000080781c */ /* 0x000fe20001f6e170 */
[----:B------:R-:W-:Y:S01]  /*1310*/  IMAD.MOV.U32 R0, RZ, RZ, RZ ;  /* 0x000000ffff007224 */ /* 0x000fe200078e00ff */
[----:B------:R-:W4:Y:S01]  /*1320*/  LDCU UR6, c[0x0][0x390] ;  /* 0x00007200ff0677ac */ /* 0x000f220008000800 */
[----:B------:R-:W-:Y:S01]  /*1330*/  IMAD.MOV.U32 R11, RZ, RZ, RZ ;  /* 0x000000ffff0b7224 */ /* 0x000fe200078e00ff */
[----:B------:R-:W1:Y:S01]  /*1340*/  LDCU.64 UR62, c[0x0][0x348] ;  /* 0x00006900ff3e77ac */ /* 0x000e620008000a00 */
[----:B--2---:R-:W-:-:S04]  /*1350*/  UIADD3 UR5, UPT, UPT, UR5, 0x3f, URZ ;  /* 0x0000003f05057890 */ /* 0x004fc8000fffe0ff */
[----:B------:R-:W-:-:S04]  /*1360*/  USHF.R.S32.HI UR4, URZ, 0x1f, UR5 ;  /* 0x0000001fff047899 */ /* 0x000fc80008011405 */
[----:B------:R-:W-:-:S04]  /*1370*/  ULEA.HI UR4, UR4, UR5, URZ, 0x6 ;  /* 0x0000000504047291 */ /* 0x000fc8000f8f30ff */
[----:B------:R-:W-:-:S04]  /*1380*/  USHF.R.S32.HI UR4, URZ, 0x6, UR4 ;  /* 0x00000006ff047899 */ /* 0x000fc80008011404 */
[----:B---3--:R-:W-:-:S04]  /*1390*/  UIMAD UR4, UR4, UR7, URZ ;  /* 0x00000007040472a4 */ /* 0x008fc8000f8e02ff */
[----:B----4-:R-:W-:Y:S01]  /*13a0*/  UIMAD UR8, UR4, UR6, URZ ;  /* 0x00000006040872a4 */ /* 0x010fe2000f8e02ff */
[----:B------:R-:W2:Y:S03]  /*13b0*/  LDCU UR6, c[0x0][0x370] ;  /* 0x00006e00ff0677ac */ /* 0x000ea60008000800 */
[----:B------:R-:W-:Y:S02]  /*13c0*/  UISETP.LT.U32.AND UP0, UPT, UR8, 0x4, UPT ;  /* 0x000000040800788c */ /* 0x000fe4000bf01070 */
[----:B------:R-:W-:Y:S01]  /*13d0*/  ISETP.NE.AND P0, PT, RZ, UR8, PT ;  /* 0x00000008ff007c0c */ /* 0x000fe2000bf05270 */
[----:B------:R-:W-:Y:S01]  /*13e0*/  IMAD.U32 R70, RZ, RZ, UR8 ;  /* 0x00000008ff467e24 */ /* 0x000fe2000f8e00ff */
[----:B------:R-:W-:-:S04]  /*13f0*/  USEL UR4, UR8, 0x4, UP0 ;  /* 0x0000000408047887 */ /* 0x000fc80008000000 */
[----:B------:R-:W-:Y:S01]  /*1400*/  UIADD3 UR5, UPT, UPT, UR4, -0x1, URZ ;  /* 0xffffffff04057890 */ /* 0x000fe2000fffe0ff */
[----:B--2---:R-:W-:Y:S01]  /*1410*/  IMAD.U32 R66, RZ, RZ, UR6 ;  /* 0x00000006ff427e24 */ /* 0x004fe2000f8e00ff */
[----:B------:R-:W2:Y:S04]  /*1420*/  LDCU UR6, c[0x0][0x374] ;  /* 0x00006e80ff0677ac */ /* 0x000ea80008000800 */
[----:B------:R-:W-:Y:S01]  /*1430*/  IMAD.U32 R6, RZ, RZ, UR5 ;  /* 0x00000005ff067e24 */ /* 0x000fe2000f8e00ff */
[----:B------:R-:W-:Y:S01]  /*1440*/  @!P0 IADD3 R6, PT, PT, RZ, UR4, RZ ;  /* 0x00000004ff068c10 */ /* 0x000fe2000fffe0ff */
[----:B------:R-:W-:-:S03]  /*1450*/  UIADD3 UR5, UPT, UPT, UR8, -UR4, URZ ;  /* 0x8000000408057290 */ /* 0x000fc6000fffe0ff */
[----:B------:R-:W-:-:S03]  /*1460*/  IADD3 R6, PT, PT, R6, 0x1, RZ ;  /* 0x0000000106067810 */ /* 0x000fc60007ffe0ff */
[----:B------:R-:W-:Y:S01]  /*1470*/  MOV R69, UR5 ;  /* 0x0000000500457c02 */ /* 0x000fe20008000f00 */
[----:B-12---:R-:W-:-:S07]  /*1480*/  IMAD.U32 R65, RZ, RZ, UR6 ;  /* 0x00000006ff417e24 */ /* 0x006fce000f8e00ff */
.L_x_32:
[----:B-1----:R-:W1:Y:S01]  /*1490*/  S2R R5, SR_CgaCtaId ;  /* 0x0000000000057919 */ /* 0x002e620000008800 */
[----:B------:R-:W-:Y:S01]  /*14a0*/  MOV R2, 0x400 ;  /* 0x0000040000027802 */ /* 0x000fe20000000f00 */
[----:B------:R-:W-:Y:S01]  /*14b0*/  IMAD.MOV.U32 R9, RZ, RZ, RZ ;  /* 0x000000ffff097224 */ /* 0x000fe200078e00ff */
[----:B------:R-:W-:Y:S01]  /*14c0*/  R2UR UR4, R70 ;  /* 0x00000000460472ca */ /* 0x000fe200000e0000 */
[----:B------:R-:W-:Y:S02]  /*14d0*/  USHF.L.U32 UR30, UR49, 0x7, URZ ;  /* 0x00000007311e7899 */ /* 0x000fe400080006ff */
[----:B------:R-:W-:Y:S01]  /*14e0*/  USHF.L.U32 UR75, UR21, 0x6, URZ ;  /* 0x00000006154b7899 */ /* 0x000fe200080006ff */
[----:B------:R-:W-:Y:S01]  /*14f0*/  UMOV UR77, URZ ;  /* 0x000000ff004d7c82 */ /* 0x000fe20008000000 */
[----:B------:R-:W-:-:S08]  /*1500*/  UMOV UR76, URZ ;  /* 0x000000ff004c7c82 */ /* 0x000fd00008000000 */
[----:B------:R-:W-:Y:S01]  /*1510*/  UISETP.NE.AND UP0, UPT, UR4, URZ, UPT ;  /* 0x000000ff0400728c */ /* 0x000fe2000bf05270 */
[----:B-1----:R-:W-:Y:S02]  /*1520*/  LEA R5, R5, R2, 0x18 ;  /* 0x0000000205057211 */ /* 0x002fe400078ec0ff */
[----:B------:R-:W-:-:S03]  /*1530*/  SHF.L.U32 R2, R14, 0x1f, RZ ;  /* 0x0000001f0e027819 */ /* 0x000fc600000006ff */
[----:B------:R-:W-:-:S04]  /*1540*/  IMAD R3, R0, 0x8, R5 ;  /* 0x0000000800037824 */ /* 0x000fc800078e0205 */
[----:B--2---:R1:W2:Y:S01]  /*1550*/  SYNCS.PHASECHK.TRANS64.TRYWAIT P2, [R3+URZ+0x20], R2 ;  /* 0x00002002030075a7 */ /* 0x0042a200080411ff */
[----:B------:R-:W-:Y:S05]  /*1560*/  BRA.U !UP0, `(.L_x_17) ;  /* 0x0000002908ac7547 */ /* 0x000fea000b800000 */
[----:B------:R-:W3:Y:S01]  /*1570*/  LDCU.128 UR8, c[0x0][0x480] ;  /* 0x00009000ff0877ac */ /* 0x000ee20008000c00 */
[----:B-1----:R-:W1:Y:S01]  /*1580*/  LDC R3, c[0x0][0x390] ;  /* 0x0000e400ff037b82 */ /* 0x002e620000000800 */
[----:B------:R-:W-:Y:S01]  /*1590*/  MOV R10, R0 ;  /* 0x00000000000a7202 */ /* 0x000fe20000000f00 */
[----:B------:R-:W-:Y:S01]  /*15a0*/  IMAD.IADD R11, R6, 0x1, R12 ;  /* 0x00000001060b7824 */ /* 0x000fe200078e020c */
[----:B------:R-:W-:Y:S01]  /*15b0*/  UIADD3 UR67, UPT, UPT, UR30, 0x8, URZ ;  /* 0x000000081e437890 */ /* 0x000fe2000fffe0ff */
[----:B------:R-:W-:Y:S01]  /*15c0*/  IMAD.MOV.U32 R9, RZ, RZ, RZ ;  /* 0x000000ffff097224 */ /* 0x000fe200078e00ff */
[----:B------:R-:W-:Y:S02]  /*15d0*/  UIADD3 UR68, UPT, UPT, UR30, 0x10, URZ ;  /* 0x000000101e447890 */ /* 0x000fe4000fffe0ff */
[----:B------:R-:W-:Y:S01]  /*15e0*/  UIADD3 UR69, UPT, UPT, UR30, 0x18, URZ ;  /* 0x000000181e457890 */ /* 0x000fe2000fffe0ff */
[----:B------:R-:W4:Y:S01]  /*15f0*/  LDC R4, c[0x0][0x38c] ;  /* 0x0000e300ff047b82 */ /* 0x000f220000000800 */
[----:B------:R-:W-:-:S02]  /*1600*/  UIADD3 UR70, UPT, UPT, UR30, 0x20, URZ ;  /* 0x000000201e467890 */ /* 0x000fc4000fffe0ff */
[----:B------:R-:W-:Y:S02]  /*1610*/  UIADD3 UR71, UPT, UPT, UR30, 0x28, URZ ;  /* 0x000000281e477890 */ /* 0x000fe4000fffe0ff */
[----:B------:R-:W-:Y:S02]  /*1620*/  UIADD3 UR72, UPT, UPT, UR30, 0x30, URZ ;  /* 0x000000301e487890 */ /* 0x000fe4000fffe0ff */
[----:B------:R-:W-:Y:S02]  /*1630*/  UIADD3 UR73, UPT, UPT, UR30, 0x38, URZ ;  /* 0x000000381e497890 */ /* 0x000fe4000fffe0ff */
[----:B---3--:R-:W-:Y:S02]  /*1640*/  UIMAD.WIDE.U32 UR6, UR67, UR9, URZ ;  /* 0x00000009430672a5 */ /* 0x008fe4000f8e00ff */
[----:B------:R-:W-:Y:S02]  /*1650*/  UIMAD.WIDE.U32 UR12, UR68, UR9, URZ ;  /* 0x00000009440c72a5 */ /* 0x000fe4000f8e00ff */
[----:B------:R-:W-:-:S02]  /*1660*/  UIMAD.WIDE.U32 UR14, UR69, UR9, URZ ;  /* 0x00000009450e72a5 */ /* 0x000fc4000f8e00ff */
[----:B------:R-:W-:Y:S01]  /*1670*/  UIMAD.WIDE.U32 UR16, UR70, UR9, URZ ;  /* 0x00000009461072a5 */ /* 0x000fe2000f8e00ff */
[----:B------:R-:W-:Y:S01]  /*1680*/  UMOV UR6, UR7 ;  /* 0x0000000700067c82 */ /* 0x000fe20008000000 */
[----:B------:R-:W-:Y:S02]  /*1690*/  UIMAD.WIDE.U32 UR18, UR71, UR9, URZ ;  /* 0x00000009471272a5 */ /* 0x000fe4000f8e00ff */
[----:B------:R-:W-:Y:S02]  /*16a0*/  USHF.R.U32.HI UR45, URZ, UR10, UR6 ;  /* 0x0000000aff2d7299 */ /* 0x000fe40008011606 */
[----:B------:R-:W-:Y:S01]  /*16b0*/  UIMAD.WIDE.U32 UR20, UR72, UR9, URZ ;  /* 0x00000009481472a5 */ /* 0x000fe2000f8e00ff */
[----:B------:R-:W-:Y:S01]  /*16c0*/  UMOV UR6, UR13 ;  /* 0x0000000d00067c82 */ /* 0x000fe20008000000 */
[----:B------:R-:W-:Y:S02]  /*16d0*/  UIADD3 UR76, UPT, UPT, UR30, 0x40, URZ ;  /* 0x000000401e4c7890 */ /* 0x000fe4000fffe0ff */
[----:B------:R-:W-:-:S02]  /*16e0*/  USHF.R.U32.HI UR47, URZ, UR10, UR6 ;  /* 0x0000000aff2f7299 */ /* 0x000fc40008011606 */
[----:B------:R-:W-:Y:S01]  /*16f0*/  UIMAD.WIDE.U32 UR22, UR73, UR9, URZ ;  /* 0x00000009491672a5 */ /* 0x000fe2000f8e00ff */
[----:B------:R-:W-:Y:S01]  /*1700*/  UMOV UR6, UR15 ;  /* 0x0000000f00067c82 */ /* 0x000fe20008000000 */
[----:B------:R-:W-:Y:S02]  /*1710*/  UIADD3 UR74, UPT, UPT, UR30, 0x48, URZ ;  /* 0x000000481e4a7890 */ /* 0x000fe4000fffe0ff */
        /* <DEDUP_REMOVED lines=20> */
[----:B------:R-:W-:Y:S01]  /*1860*/  USHF.R.U32.HI UR17, URZ, UR10, UR6 ;  /* 0x0000000aff117299 */ /* 0x000fe20008011606 */
[----:B------:R-:W3:Y:S02]  /*1870*/  LDCU.64 UR4, c[0x0][0x490] ;  /* 0x00009200ff0477ac */ /* 0x000ee40008000a00 */
[----:B------:R-:W-:Y:S01]  /*1880*/  UMOV UR6, UR27 ;  /* 0x0000001b00067c82 */ /* 0x000fe20008000000 */
[----:B------:R-:W-:-:S02]  /*1890*/  UIMAD.WIDE.U32 UR36, UR31, UR9, URZ ;  /* 0x000000091f2472a5 */ /* 0x000fc4000f8e00ff */
[----:B------:R-:W-:Y:S02]  /*18a0*/  USHF.R.U32.HI UR16, URZ, UR10, UR6 ;  /* 0x0000000aff107299 */ /* 0x000fe40008011606 */
[----:B------:R-:W-:Y:S01]  /*18b0*/  UIMAD.WIDE.U32 UR38, UR57, UR9, URZ ;  /* 0x00000009392672a5 */ /* 0x000fe2000f8e00ff */
[----:B------:R-:W-:Y:S01]  /*18c0*/  UMOV UR6, UR29 ;  /* 0x0000001d00067c82 */ /* 0x000fe20008000000 */
[----:B------:R-:W-:Y:S02]  /*18d0*/  UIADD3 UR56, UPT, UPT, UR30, 0x78, URZ ;  /* 0x000000781e387890 */ /* 0x000fe4000fffe0ff */
[----:B------:R-:W-:Y:S02]  /*18e0*/  USHF.R.U32.HI UR15, URZ, UR10, UR6 ;  /* 0x0000000aff0f7299 */ /* 0x000fe40008011606 */
[----:B------:R-:W-:Y:S01]  /*18f0*/  UIMAD.WIDE.U32 UR40, UR30, UR9, URZ ;  /* 0x000000091e2872a5 */ /* 0x000fe2000f8e00ff */
[----:B------:R-:W-:Y:S01]  /*1900*/  UMOV UR6, UR33 ;  /* 0x0000002100067c82 */ /* 0x000fe20008000000 */
[----:B------:R-:W-:-:S02]  /*1910*/  UIMAD.WIDE.U32 UR42, UR56, UR9, URZ ;  /* 0x00000009382a72a5 */ /* 0x000fc4000f8e00ff */
[----:B------:R-:W-:Y:S02]  /*1920*/  USHF.R.U32.HI UR14, URZ, UR10, UR6 ;  /* 0x0000000aff0e7299 */ /* 0x000fe40008011606 */
[----:B------:R-:W-:Y:S01]  /*1930*/  UISETP.NE.AND UP0, UPT, UR8, 0x1, UPT ;  /* 0x000000010800788c */ /* 0x000fe2000bf05270 */
[----:B------:R-:W-:Y:S02]  /*1940*/  UMOV UR6, UR35 ;  /* 0x0000002300067c82 */ /* 0x000fe40008000000 */
[----:B------:R-:W-:Y:S02]  /*1950*/  USHF.R.U32.HI UR13, URZ, UR10, UR6 ;  /* 0x0000000aff0d7299 */ /* 0x000fe40008011606 */
[----:B------:R-:W-:Y:S01]  /*1960*/  USEL UR45, UR67, UR45, !UP0 ;  /* 0x0000002d432d7287 */ /* 0x000fe2000c000000 */
[----:B------:R-:W-:Y:S01]  /*1970*/  UMOV UR6, UR37 ;  /* 0x0000002500067c82 */ /* 0x000fe20008000000 */
[----:B------:R-:W-:Y:S02]  /*1980*/  USEL UR47, UR68, UR47, !UP0 ;  /* 0x0000002f442f7287 */ /* 0x000fe4000c000000 */
[----:B------:R-:W-:-:S02]  /*1990*/  USHF.R.U32.HI UR12, URZ, UR10, UR6 ;  /* 0x0000000aff0c7299 */ /* 0x000fc40008011606 */
[----:B------:R-:W-:Y:S01]  /*19a0*/  USEL UR49, UR69, UR49, !UP0 ;  /* 0x0000003145317287 */ /* 0x000fe2000c000000 */
[----:B------:R-:W-:Y:S01]  /*19b0*/  UMOV UR6, UR39 ;  /* 0x0000002700067c82 */ /* 0x000fe20008000000 */
[----:B------:R-:W-:Y:S02]  /*19c0*/  USEL UR46, UR77, UR15, !UP0 ;  /* 0x0000000f4d2e7287 */ /* 0x000fe4000c000000 */
[----:B------:R-:W-:Y:S02]  /*19d0*/  USHF.R.U32.HI UR9, URZ, UR10, UR6 ;  /* 0x0000000aff097299 */ /* 0x000fe40008011606 */
[----:B------:R-:W-:Y:S01]  /*19e0*/  USEL UR44, UR44, UR14, !UP0 ;  /* 0x0000000e2c2c7287 */ /* 0x000fe2000c000000 */
[----:B------:R-:W-:Y:S01]  /*19f0*/  UMOV UR6, UR41 ;  /* 0x0000002900067c82 */ /* 0x000fe20008000000 */
[----:B------:R-:W-:Y:S02]  /*1a00*/  USEL UR42, UR31, UR12, !UP0 ;  /* 0x0000000c1f2a7287 */ /* 0x000fe4000c000000 */
[----:B------:R-:W-:-:S02]  /*1a10*/  USHF.R.U32.HI UR7, URZ, UR10, UR6 ;  /* 0x0000000aff077299 */ /* 0x000fc40008011606 */
[----:B---3--:R-:W-:Y:S01]  /*1a20*/  UIMAD.WIDE.U32 UR14, UR45, UR4, URZ ;  /* 0x000000042d0e72a5 */ /* 0x008fe2000f8e00ff */
[----:B------:R-:W-:Y:S01]  /*1a30*/  UMOV UR6, UR43 ;  /* 0x0000002b00067c82 */ /* 0x000fe20008000000 */
[----:B------:R-:W-:Y:S02]  /*1a40*/  USEL UR43, UR58, UR13, !UP0 ;  /* 0x0000000d3a2b7287 */ /* 0x000fe4000c000000 */
[----:B------:R-:W-:Y:S02]  /*1a50*/  USHF.R.U32.HI UR10, URZ, UR10, UR6 ;  /* 0x0000000aff0a7299 */ /* 0x000fe40008011606 */
[----:B------:R-:W-:Y:S02]  /*1a60*/  UIMAD.WIDE.U32 UR12, UR47, UR4, URZ ;  /* 0x000000042f0c72a5 */ /* 0x000fe4000f8e00ff */
[----:B------:R-:W-:Y:S02]  /*1a70*/  USEL UR51, UR70, UR51, !UP0 ;  /* 0x0000003346337287 */ /* 0x000fe4000c000000 */
[----:B------:R-:W-:-:S02]  /*1a80*/  USEL UR31, UR30, UR7, !UP0 ;  /* 0x000000071e1f7287 */ /* 0x000fc4000c000000 */
[----:B------:R-:W-:Y:S02]  /*1a90*/  UIMAD.WIDE.U32 UR6, UR49, UR4, URZ ;  /* 0x00000004310672a5 */ /* 0x000fe4000f8e00ff */
[----:B------:R-:W-:Y:S02]  /*1aa0*/  USEL UR53, UR71, UR53, !UP0 ;  /* 0x0000003547357287 */ /* 0x000fe4000c000000 */
[----:B------:R-:W-:Y:S02]  /*1ab0*/  USEL UR55, UR72, UR55, !UP0 ;  /* 0x0000003748377287 */ /* 0x000fe4000c000000 */
[----:B------:R-:W-:Y:S02]  /*1ac0*/  USEL UR52, UR73, UR18, !UP0 ;  /* 0x0000001249347287 */ /* 0x000fe4000c000000 */
[----:B------:R-:W-:Y:S02]  /*1ad0*/  USEL UR50, UR76, UR17, !UP0 ;  /* 0x000000114c327287 */ /* 0x000fe4000c000000 */
[----:B------:R-:W-:-:S02]  /*1ae0*/  USEL UR48, UR74, UR16, !UP0 ;  /* 0x000000104a307287 */ /* 0x000fc4000c000000 */
[----:B------:R-:W-:Y:S02]  /*1af0*/  USEL UR41, UR57, UR9, !UP0 ;  /* 0x0000000939297287 */ /* 0x000fe4000c000000 */
[----:B------:R-:W-:Y:S02]  /*1b00*/  USEL UR40, UR56, UR10, !UP0 ;  /* 0x0000000a38287287 */ /* 0x000fe4000c000000 */
[----:B------:R-:W-:Y:S01]  /*1b10*/  UIMAD.WIDE.U32 UR18, UR51, UR4, URZ ;  /* 0x00000004331272a5 */ /* 0x000fe2000f8e00ff */
[----:B------:R-:W-:Y:S01]  /*1b20*/  UMOV UR10, UR15 ;  /* 0x0000000f000a7c82 */ /* 0x000fe20008000000 */
[----:B------:R-:W-:Y:S01]  /*1b30*/  UMOV UR9, UR13 ;  /* 0x0000000d00097c82 */ /* 0x000fe20008000000 */
[----:B------:R-:W-:Y:S02]  /*1b40*/  UIMAD.WIDE.U32 UR16, UR31, UR4, URZ ;  /* 0x000000041f1072a5 */ /* 0x000fe4000f8e00ff */
[----:B------:R-:W-:Y:S02]  /*1b50*/  UIMAD.WIDE.U32 UR20, UR53, UR4, URZ ;  /* 0x00000004351472a5 */ /* 0x000fe4000f8e00ff */
[----:B------:R-:W-:-:S02]  /*1b60*/  UIMAD.WIDE.U32 UR22, UR55, UR4, URZ ;  /* 0x00000004371672a5 */ /* 0x000fc4000f8e00ff */
[----:B------:R-:W-:Y:S02]  /*1b70*/  UIMAD.WIDE.U32 UR24, UR52, UR4, URZ ;  /* 0x00000004341872a5 */ /* 0x000fe4000f8e00ff */
[----:B------:R-:W-:Y:S02]  /*1b80*/  UIMAD.WIDE.U32 UR26, UR50, UR4, URZ ;  /* 0x00000004321a72a5 */ /* 0x000fe4000f8e00ff */
[----:B------:R-:W-:Y:S02]  /*1b90*/  UIMAD.WIDE.U32 UR28, UR48, UR4, URZ ;  /* 0x00000004301c72a5 */ /* 0x000fe4000f8e00ff */
[----:B------:R-:W-:Y:S02]  /*1ba0*/  UIMAD.WIDE.U32 UR32, UR46, UR4, URZ ;  /* 0x000000042e2072a5 */ /* 0x000fe4000f8e00ff */
[----:B------:R-:W-:Y:S02]  /*1bb0*/  UIMAD.WIDE.U32 UR34, UR44, UR4, URZ ;  /* 0x000000042c2272a5 */ /* 0x000fe4000f8e00ff */
[----:B------:R-:W-:-:S02]  /*1bc0*/  UIMAD.WIDE.U32 UR36, UR43, UR4, URZ ;  /* 0x000000042b2472a5 */ /* 0x000fc4000f8e00ff */
[----:B------:R-:W-:Y:S02]  /*1bd0*/  UIMAD.WIDE.U32 UR38, UR42, UR4, URZ ;  /* 0x000000042a2672a5 */ /* 0x000fe4000f8e00ff */
[----:B------:R-:W-:Y:S02]  /*1be0*/  UIMAD.WIDE.U32 UR14, UR41, UR4, URZ ;  /* 0x00000004290e72a5 */ /* 0x000fe4000f8e00ff */
[----:B------:R-:W-:Y:S01]  /*1bf0*/  UIMAD.WIDE.U32 UR12, UR40, UR4, URZ ;  /* 0x00000004280c72a5 */ /* 0x000fe2000f8e00ff */
[----:B------:R-:W-:Y:S02]  /*1c00*/  UMOV UR16, UR17 ;  /* 0x0000001100107c82 */ /* 0x000fe40008000000 */
[----:B------:R-:W-:Y:S01]  /*1c10*/  UMOV UR4, UR7 ;  /* 0x0000000700047c82 */ /* 0x000fe20008000000 */
[----:B------:R-:W-:Y:S02]  /*1c20*/  USHF.R.U32.HI UR66, URZ, UR5, UR16 ;  /* 0x00000005ff427299 */ /* 0x000fe40008011610 */
[----:B------:R-:W-:-:S02]  /*1c30*/  USHF.R.U32.HI UR61, URZ, UR5, UR4 ;  /* 0x00000005ff3d7299 */ /* 0x000fc40008011604 */
[----:B------:R-:W-:Y:S01]  /*1c40*/  USHF.R.U32.HI UR65, URZ, UR5, UR10 ;  /* 0x00000005ff417299 */ /* 0x000fe2000801160a */
[----:B------:R-:W-:Y:S01]  /*1c50*/  UMOV UR4, UR19 ;  /* 0x0000001300047c82 */ /* 0x000fe20008000000 */
[----:B------:R-:W-:Y:S02]  /*1c60*/  UIADD3 UR12, UPT, UPT, -UR47, URZ, URZ ;  /* 0x000000ff2f0c7290 */ /* 0x000fe4000fffe1ff */
[----:B------:R-:W-:Y:S02]  /*1c70*/  USHF.R.U32.HI UR60, URZ, UR5, UR4 ;  /* 0x00000005ff3c7299 */ /* 0x000fe40008011604 */
[----:B------:R-:W-:Y:S01]  /*1c80*/  UIADD3 UR10, UPT, UPT, -UR49, URZ, URZ ;  /* 0x000000ff310a7290 */ /* 0x000fe2000fffe1ff */
[----:B------:R-:W-:Y:S01]  /*1c90*/  UMOV UR4, UR21 ;  /* 0x0000001500047c82 */ /* 0x000fe20008000000 */
[----:B------:R-:W-:Y:S02]  /*1ca0*/  UIADD3 UR16, UPT, UPT, -UR44, URZ, URZ ;  /* 0x000000ff2c107290 */ /* 0x000fe4000fffe1ff */
[----:B------:R-:W-:-:S02]  /*1cb0*/  USHF.R.U32.HI UR59, URZ, UR5, UR4 ;  /* 0x00000005ff3b7299 */ /* 0x000fc40008011604 */
[----:B------:R-:W-:Y:S01]  /*1cc0*/  UIMAD UR68, UR8, UR12, UR68 ;  /* 0x0000000c084472a4 */ /* 0x000fe2000f8e0244 */
[----:B------:R-:W-:Y:S01]  /*1cd0*/  UMOV UR4, UR23 ;  /* 0x0000001700047c82 */ /* 0x000fe20008000000 */
[----:B------:R-:W-:Y:S02]  /*1ce0*/  UIMAD UR69, UR8, UR10, UR69 ;  /* 0x0000000a084572a4 */ /* 0x000fe4000f8e0245 */
[----:B------:R-:W-:Y:S02]  /*1cf0*/  USHF.R.U32.HI UR58, URZ, UR5, UR4 ;  /* 0x00000005ff3a7299 */ /* 0x000fe40008011604 */
[----:B------:R-:W-:Y:S01]  /*1d00*/  UIADD3 UR12, UPT, UPT, -UR42, URZ, URZ ;  /* 0x000000ff2a0c7290 */ /* 0x000fe2000fffe1ff */
[----:B------:R-:W-:Y:S01]  /*1d10*/  UMOV UR4, UR25 ;  /* 0x0000001900047c82 */ /* 0x000fe20008000000 */
[----:B------:R-:W-:Y:S02]  /*1d20*/  UIADD3 UR10, UPT, UPT, -UR41, URZ, URZ ;  /* 0x000000ff290a7290 */ /* 0x000fe4000fffe1ff */
[----:B------:R-:W-:-:S02]  /*1d30*/  USHF.R.U32.HI UR57, URZ, UR5, UR4 ;  /* 0x00000005ff397299 */ /* 0x000fc40008011604 */
[----:B------:R-:W-:Y:S01]  /*1d40*/  USHF.R.U32.HI UR64, URZ, UR5, UR9 ;  /* 0x00000005ff407299 */ /* 0x000fe20008011609 */
[----:B------:R-:W-:Y:S01]  /*1d50*/  UMOV UR4, UR27 ;  /* 0x0000001b00047c82 */ /* 0x000fe20008000000 */
[----:B------:R-:W-:Y:S02]  /*1d60*/  UISETP.NE.AND UP0, UPT, UR11, 0x1, UPT ;  /* 0x000000010b00788c */ /* 0x000fe4000bf05270 */
[----:B------:R-:W-:Y:S02]  /*1d70*/  USHF.R.U32.HI UR56, URZ, UR5, UR4 ;  /* 0x00000005ff387299 */ /* 0x000fe40008011604 */
[----:B------:R-:W-:Y:S01]  /*1d80*/  UIADD3 UR9, UPT, UPT, -UR51, URZ, URZ ;  /* 0x000000ff33097290 */ /* 0x000fe2000fffe1ff */
[----:B------:R-:W-:Y:S01]  /*1d90*/  UMOV UR4, UR29 ;  /* 0x0000001d00047c82 */ /* 0x000fe20008000000 */
[----:B------:R-:W-:Y:S02]  /*1da0*/  UIADD3 UR29, UPT, UPT, UR30, 0x58, URZ ;  /* 0x000000581e1d7890 */ /* 0x000fe4000fffe0ff */
[----:B------:R-:W-:-:S02]  /*1db0*/  USHF.R.U32.HI UR28, URZ, UR5, UR4 ;  /* 0x00000005ff1c7299 */ /* 0x000fc40008011604 */
[----:B------:R-:W-:Y:S01]  /*1dc0*/  UIADD3 UR14, UPT, UPT, -UR43, URZ, URZ ;  /* 0x000000ff2b0e7290 */ /* 0x000fe2000fffe1ff */
[----:B------:R-:W-:Y:S01]  /*1dd0*/  UMOV UR4, UR33 ;  /* 0x0000002100047c82 */ /* 0x000fe20008000000 */
[----:B------:R-:W-:Y:S02]  /*1de0*/  UIADD3 UR33, UPT, UPT, UR30, 0x68, URZ ;  /* 0x000000681e217890 */ /* 0x000fe4000fffe0ff */
[----:B------:R-:W-:Y:S02]  /*1df0*/  USHF.R.U32.HI UR27, URZ, UR5, UR4 ;  /* 0x00000005ff1b7299 */ /* 0x000fe40008011604 */
[----:B------:R-:W-:Y:S01]  /*1e00*/  UIADD3 UR32, UPT, UPT, UR30, 0x60, URZ ;  /* 0x000000601e207890 */ /* 0x000fe2000fffe0ff */
[----:B------:R-:W-:Y:S01]  /*1e10*/  UMOV UR4, UR35 ;  /* 0x0000002300047c82 */ /* 0x000fe20008000000 */
[----:B------:R-:W-:Y:S02]  /*1e20*/  UIMAD UR34, UR8, UR12, UR33 ;  /* 0x0000000c082272a4 */ /* 0x000fe4000f8e0221 */
[----:B------:R-:W-:Y:S01]  /*1e30*/  USHF.R.U32.HI UR26, URZ, UR5, UR4 ;  /* 0x00000005ff1a7299 */ /* 0x000fe20008011604 */
[----:B------:R-:W3:Y:S02]  /*1e40*/  LDCU.64 UR6, c[0x0][0x4b0] ;  /* 0x00009600ff0677ac */ /* 0x000ee40008000a00 */
[----:B------:R-:W-:Y:S01]  /*1e50*/  UMOV UR4, UR37 ;  /* 0x0000002500047c82 */ /* 0x000fe20008000000 */
[----:B------:R-:W-:-:S02]  /*1e60*/  UIMAD UR37, UR8, UR16, UR29 ;  /* 0x00000010082572a4 */ /* 0x000fc4000f8e021d */
[----:B------:R-:W-:Y:S02]  /*1e70*/  USHF.R.U32.HI UR25, URZ, UR5, UR4 ;  /* 0x00000005ff197299 */ /* 0x000fe40008011604 */
[----:B------:R-:W-:Y:S01]  /*1e80*/  UIADD3 UR29, UPT, UPT, UR30, 0x70, URZ ;  /* 0x000000701e1d7890 */ /* 0x000fe2000fffe0ff */
[----:B------:R-:W-:Y:S01]  /*1e90*/  UMOV UR4, UR39 ;  /* 0x0000002700047c82 */ /* 0x000fe20008000000 */
[----:B------:R-:W-:Y:S02]  /*1ea0*/  UIADD3 UR17, UPT, UPT, -UR55, URZ, URZ ;  /* 0x000000ff37117290 */ /* 0x000fe4000fffe1ff */
[----:B------:R-:W-:Y:S02]  /*1eb0*/  USHF.R.U32.HI UR24, URZ, UR5, UR4 ;  /* 0x00000005ff187299 */ /* 0x000fe40008011604 */
[----:B------:R-:W-:Y:S01]  /*1ec0*/  UIMAD UR33, UR8, UR10, UR29 ;  /* 0x0000000a082172a4 */ /* 0x000fe2000f8e021d */
[----:B------:R-:W-:Y:S01]  /*1ed0*/  UMOV UR4, UR15 ;  /* 0x0000000f00047c82 */ /* 0x000fe20008000000 */
[----:B------:R-:W-:-:S02]  /*1ee0*/  UIADD3 UR15, UPT, UPT, -UR53, URZ, URZ ;  /* 0x000000ff350f7290 */ /* 0x000fc4000fffe1ff */
[----:B------:R-:W-:Y:S02]  /*1ef0*/  USHF.R.U32.HI UR23, URZ, UR5, UR4 ;  /* 0x00000005ff177299 */ /* 0x000fe40008011604 */
[----:B------:R-:W-:Y:S01]  /*1f00*/  UIADD3 UR19, UPT, UPT, -UR52, URZ, URZ ;  /* 0x000000ff34137290 */ /* 0x000fe2000fffe1ff */
[----:B------:R-:W-:Y:S01]  /*1f10*/  UMOV UR4, UR13 ;  /* 0x0000000d00047c82 */ /* 0x000fe20008000000 */
[----:B------:R-:W-:Y:S02]  /*1f20*/  UIADD3 UR13, UPT, UPT, -UR45, URZ, URZ ;  /* 0x000000ff2d0d7290 */ /* 0x000fe4000fffe1ff */
[----:B------:R-:W-:Y:S01]  /*1f30*/  USHF.R.U32.HI UR22, URZ, UR5, UR4 ;  /* 0x00000005ff167299 */ /* 0x000fe20008011604 */
[----:B------:R-:W3:Y:S01]  /*1f40*/  LDCU.64 UR4, c[0x0][0x4d0] ;  /* 0x00009a00ff0477ac */ /* 0x000ee20008000a00 */
[----:B------:R-:W-:Y:S02]  /*1f50*/  UIMAD UR67, UR8, UR13, UR67 ;  /* 0x0000000d084372a4 */ /* 0x000fe4000f8e0243 */
[----:B------:R-:W-:-:S02]  /*1f60*/  UIADD3 UR21, UPT, UPT, -UR50, URZ, URZ ;  /* 0x000000ff32157290 */ /* 0x000fc4000fffe1ff */
[----:B------:R-:W-:Y:S02]  /*1f70*/  UIADD3 UR20, UPT, UPT, -UR48, URZ, URZ ;  /* 0x000000ff30147290 */ /* 0x000fe4000fffe1ff */
[----:B------:R-:W-:Y:S02]  /*1f80*/  UIADD3 UR18, UPT, UPT, -UR46, URZ, URZ ;  /* 0x000000ff2e127290 */ /* 0x000fe4000fffe1ff */
[----:B------:R-:W-:Y:S02]  /*1f90*/  UIADD3 UR13, UPT, UPT, -UR31, URZ, URZ ;  /* 0x000000ff1f0d7290 */ /* 0x000fe4000fffe1ff */
[----:B------:R-:W-:Y:S02]  /*1fa0*/  USEL UR10, UR31, UR66, !UP0 ;  /* 0x000000421f0a7287 */ /* 0x000fe4000c000000 */
[----:B------:R-:W-:Y:S02]  /*1fb0*/  UIMAD UR70, UR8, UR9, UR70 ;  /* 0x00000009084672a4 */ /* 0x000fe4000f8e0246 */
[----:B------:R-:W-:-:S02]  /*1fc0*/  UIMAD UR36, UR8, UR14, UR32 ;  /* 0x0000000e082472a4 */ /* 0x000fc4000f8e0220 */
[----:B------:R-:W-:Y:S01]  /*1fd0*/  UIADD3 UR9, UPT, UPT, -UR40, URZ, URZ ;  /* 0x000000ff28097290 */ /* 0x000fe2000fffe1ff */
[----:B------:R-:W-:Y:S01]  /*1fe0*/  MOV R62, UR10 ;  /* 0x0000000a003e7c02 */ /* 0x000fe20008000f00 */
[----:B------:R-:W-:Y:S02]  /*1ff0*/  UIADD3 UR32, UPT, UPT, UR30, 0x78, URZ ;  /* 0x000000781e207890 */ /* 0x000fe4000fffe0ff */
[----:B------:R-:W-:Y:S02]  /*2000*/  USEL UR65, UR45, UR65, !UP0 ;  /* 0x000000412d417287 */ /* 0x000fe4000c000000 */
[----:B------:R-:W-:Y:S02]  /*2010*/  USEL UR35, UR47, UR64, !UP0 ;  /* 0x000000402f237287 */ /* 0x000fe4000c000000 */
[----:B------:R-:W-:Y:S02]  /*2020*/  UIMAD UR71, UR8, UR15, UR71 ;  /* 0x0000000f084772a4 */ /* 0x000fe4000f8e0247 */
[----:B------:R-:W-:Y:S01]  /*2030*/  UIMAD UR72, UR8, UR17, UR72 ;  /* 0x00000011084872a4 */ /* 0x000fe2000f8e0248 */
[----:B------:R-:W-:Y:S01]  /*2040*/  MOV R59, UR65 ;  /* 0x00000041003b7c02 */ /* 0x000fe20008000f00 */
[----:B------:R-:W-:Y:S01]  /*2050*/  UIMAD UR73, UR8, UR19, UR73 ;  /* 0x00000013084972a4 */ /* 0x000fe2000f8e0249 */
[----:B------:R-:W-:Y:S01]  /*2060*/  IMAD.U32 R56, RZ, RZ, UR35 ;  /* 0x00000023ff387e24 */ /* 0x000fe2000f8e00ff */
[----:B------:R-:W-:-:S02]  /*2070*/  UIMAD UR76, UR8, UR21, UR76 ;  /* 0x00000015084c72a4 */ /* 0x000fc4000f8e024c */
[----:B------:R-:W-:Y:S02]  /*2080*/  UIMAD UR39, UR8, UR20, UR74 ;  /* 0x00000014082772a4 */ /* 0x000fe4000f8e024a */
[----:B------:R-:W-:Y:S02]  /*2090*/  UIMAD UR38, UR8, UR18, UR77 ;  /* 0x00000012082672a4 */ /* 0x000fe4000f8e024d */
[----:B------:R-:W-:Y:S02]  /*20a0*/  UIMAD UR29, UR8, UR13, UR30 ;  /* 0x0000000d081d72a4 */ /* 0x000fe4000f8e021e */
[----:B------:R-:W-:Y:S02]  /*20b0*/  USEL UR13, UR49, UR61, !UP0 ;  /* 0x0000003d310d7287 */ /* 0x000fe4000c000000 */
[----:B------:R-:W-:Y:S02]  /*20c0*/  USEL UR15, UR51, UR60, !UP0 ;  /* 0x0000003c330f7287 */ /* 0x000fe4000c000000 */
[----:B------:R-:W-:-:S02]  /*20d0*/  USEL UR17, UR53, UR59, !UP0 ;  /* 0x0000003b35117287 */ /* 0x000fc4000c000000 */
[----:B------:R-:W-:Y:S01]  /*20e0*/  USEL UR21, UR55, UR58, !UP0 ;  /* 0x0000003a37157287 */ /* 0x000fe2000c000000 */
[----:B------:R-:W-:Y:S01]  /*20f0*/  MOV R53, UR13 ;  /* 0x0000000d00357c02 */ /* 0x000fe20008000f00 */
[----:B------:R-:W-:Y:S01]  /*2100*/  USEL UR20, UR52, UR57, !UP0 ;  /* 0x0000003934147287 */ /* 0x000fe2000c000000 */
[----:B------:R-:W-:Y:S01]  /*2110*/  IMAD.U32 R50, RZ, RZ, UR15 ;  /* 0x0000000fff327e24 */ /* 0x000fe2000f8e00ff */
        /* <DEDUP_REMOVED lines=10> */
[----:B------:R-:W-:Y:S01]  /*21c0*/  UIMAD UR32, UR8, UR9, UR32 ;  /* 0x00000009082072a4 */ /* 0x000fe2000f8e0220 */
[----:B------:R-:W-:Y:S01]  /*21d0*/  IMAD.U32 R32, RZ, RZ, UR16 ;  /* 0x00000010ff207e24 */ /* 0x000fe2000f8e00ff */
[----:B------:R-:W-:Y:S01]  /*21e0*/  UIADD3 UR10, UPT, UPT, -UR10, URZ, URZ ;  /* 0x000000ff0a0a7290 */ /* 0x000fe2000fffe1ff */
[----:B------:R-:W-:Y:S01]  /*21f0*/  MOV R29, UR14 ;  /* 0x0000000e001d7c02 */ /* 0x000fe20008000f00 */
[----:B------:R-:W-:Y:S01]  /*2200*/  UIADD3 UR9, UPT, UPT, -UR65, URZ, URZ ;  /* 0x000000ff41097290 */ /* 0x000fe2000fffe1ff */
[----:B------:R-:W-:Y:S01]  /*2210*/  IMAD.U32 R26, RZ, RZ, UR12 ;  /* 0x0000000cff1a7e24 */ /* 0x000fe2000f8e00ff */
[----:B------:R-:W-:-:S02]  /*2220*/  UIADD3 UR8, UPT, UPT, -UR35, URZ, URZ ;  /* 0x000000ff23087290 */ /* 0x000fc4000fffe1ff */
[----:B------:R-:W-:Y:S02]  /*2230*/  USEL UR24, UR42, UR24, !UP0 ;  /* 0x000000182a187287 */ /* 0x000fe4000c000000 */
[----:B------:R-:W-:Y:S02]  /*2240*/  USEL UR23, UR41, UR23, !UP0 ;  /* 0x0000001729177287 */ /* 0x000fe4000c000000 */
[----:B------:R-:W-:Y:S02]  /*2250*/  USEL UR22, UR40, UR22, !UP0 ;  /* 0x0000001628167287 */ /* 0x000fe4000c000000 */
[----:B------:R-:W-:Y:S01]  /*2260*/  UIMAD UR31, UR11, UR10, UR31 ;  /* 0x0000000a0b1f72a4 */ /* 0x000fe2000f8e021f */
[----:B------:R-:W-:Y:S01]  /*2270*/  MOV R23, UR24 ;  /* 0x0000001800177c02 */ /* 0x000fe20008000f00 */
[----:B------:R-:W-:Y:S01]  /*2280*/  UIMAD UR45, UR11, UR9, UR45 ;  /* 0x000000090b2d72a4 */ /* 0x000fe2000f8e022d */
[----:B------:R-:W-:Y:S01]  /*2290*/  IMAD.U32 R20, RZ, RZ, UR23 ;  /* 0x00000017ff147e24 */ /* 0x000fe2000f8e00ff */
[----:B------:R-:W-:Y:S01]  /*22a0*/  UIMAD UR47, UR11, UR8, UR47 ;  /* 0x000000080b2f72a4 */ /* 0x000fe2000f8e022f */
[----:B------:R-:W-:Y:S01]  /*22b0*/  MOV R17, UR22 ;  /* 0x0000001600117c02 */ /* 0x000fe20008000f00 */
[----:B------:R-:W-:-:S02]  /*22c0*/  UIADD3 UR13, UPT, UPT, -UR13, URZ, URZ ;  /* 0x000000ff0d0d7290 */ /* 0x000fc4000fffe1ff */
[----:B------:R-:W-:Y:S02]  /*22d0*/  UIADD3 UR15, UPT, UPT, -UR15, URZ, URZ ;  /* 0x000000ff0f0f7290 */ /* 0x000fe4000fffe1ff */
[----:B------:R-:W-:Y:S02]  /*22e0*/  UIADD3 UR17, UPT, UPT, -UR17, URZ, URZ ;  /* 0x000000ff11117290 */ /* 0x000fe4000fffe1ff */
[----:B------:R-:W-:Y:S02]  /*22f0*/  UIADD3 UR21, UPT, UPT, -UR21, URZ, URZ ;  /* 0x000000ff15157290 */ /* 0x000fe4000fffe1ff */
[----:B------:R-:W-:Y:S02]  /*2300*/  UIADD3 UR20, UPT, UPT, -UR20, URZ, URZ ;  /* 0x000000ff14147290 */ /* 0x000fe4000fffe1ff */
[----:B------:R-:W-:Y:S02]  /*2310*/  UIADD3 UR19, UPT, UPT, -UR19, URZ, URZ ;  /* 0x000000ff13137290 */ /* 0x000fe4000fffe1ff */
[----:B------:R-:W-:-:S02]  /*2320*/  UIADD3 UR18, UPT, UPT, -UR18, URZ, URZ ;  /* 0x000000ff12127290 */ /* 0x000fc4000fffe1ff */
[----:B------:R-:W-:Y:S02]  /*2330*/  UIADD3 UR16, UPT, UPT, -UR16, URZ, URZ ;  /* 0x000000ff10107290 */ /* 0x000fe4000fffe1ff */
[----:B------:R-:W-:Y:S02]  /*2340*/  UIADD3 UR14, UPT, UPT, -UR14, URZ, URZ ;  /* 0x000000ff0e0e7290 */ /* 0x000fe4000fffe1ff */
[----:B------:R-:W-:Y:S02]  /*2350*/  UIADD3 UR12, UPT, UPT, -UR12, URZ, URZ ;  /* 0x000000ff0c0c7290 */ /* 0x000fe4000fffe1ff */
[----:B------:R-:W-:Y:S02]  /*2360*/  UIADD3 UR10, UPT, UPT, -UR24, URZ, URZ ;  /* 0x000000ff180a7290 */ /* 0x000fe4000fffe1ff */
[----:B------:R-:W-:Y:S02]  /*2370*/  UIADD3 UR9, UPT, UPT, -UR23, URZ, URZ ;  /* 0x000000ff17097290 */ /* 0x000fe4000fffe1ff */
[----:B------:R-:W-:Y:S01]  /*2380*/  UIADD3 UR8, UPT, UPT, -UR22, URZ, URZ ;  /* 0x000000ff16087290 */ /* 0x000fe2000fffe1ff */
[----:B------:R-:W-:Y:S01]  /*2390*/  UMOV UR74, UR67 ;  /* 0x00000043004a7c82 */ /* 0x000fe20008000000 */
[----:B------:R-:W-:-:S02]  /*23a0*/  UIMAD UR13, UR11, UR13, UR49 ;  /* 0x0000000d0b0d72a4 */ /* 0x000fc4000f8e0231 */
[----:B------:R-:W-:Y:S02]  /*23b0*/  UIMAD UR15, UR11, UR15, UR51 ;  /* 0x0000000f0b0f72a4 */ /* 0x000fe4000f8e0233 */
[----:B------:R-:W-:Y:S02]  /*23c0*/  UIMAD UR17, UR11, UR17, UR53 ;  /* 0x000000110b1172a4 */ /* 0x000fe4000f8e0235 */
[----:B------:R-:W-:Y:S02]  /*23d0*/  UIMAD UR21, UR11, UR21, UR55 ;  /* 0x000000150b1572a4 */ /* 0x000fe4000f8e0237 */
[----:B------:R-:W-:Y:S02]  /*23e0*/  UIMAD UR20, UR11, UR20, UR52 ;  /* 0x000000140b1472a4 */ /* 0x000fe4000f8e0234 */
[----:B------:R-:W-:Y:S02]  /*23f0*/  UIMAD UR50, UR11, UR19, UR50 ;  /* 0x000000130b3272a4 */ /* 0x000fe4000f8e0232 */
[----:B------:R-:W-:-:S02]  /*2400*/  UIMAD UR18, UR11, UR18, UR48 ;  /* 0x000000120b1272a4 */ /* 0x000fc4000f8e0230 */
[----:B------:R-:W-:Y:S02]  /*2410*/  UIMAD UR16, UR11, UR16, UR46 ;  /* 0x000000100b1072a4 */ /* 0x000fe4000f8e022e */
[----:B------:R-:W-:Y:S02]  /*2420*/  UIMAD UR14, UR11, UR14, UR44 ;  /* 0x0000000e0b0e72a4 */ /* 0x000fe4000f8e022c */
[----:B------:R-:W-:Y:S02]  /*2430*/  UIMAD UR12, UR11, UR12, UR43 ;  /* 0x0000000c0b0c72a4 */ /* 0x000fe4000f8e022b */
[----:B------:R-:W-:Y:S02]  /*2440*/  UIMAD UR10, UR11, UR10, UR42 ;  /* 0x0000000a0b0a72a4 */ /* 0x000fe4000f8e022a */
[----:B------:R-:W-:Y:S02]  /*2450*/  UIMAD UR9, UR11, UR9, UR41 ;  /* 0x000000090b0972a4 */ /* 0x000fe4000f8e0229 */
[----:B------:R-:W-:-:S02]  /*2460*/  UIMAD UR8, UR11, UR8, UR40 ;  /* 0x000000080b0872a4 */ /* 0x000fc4000f8e0228 */
[----:B---3--:R-:W-:Y:S02]  /*2470*/  UIMAD UR23, UR29, UR6, UR4 ;  /* 0x000000061d1772a4 */ /* 0x008fe4000f8e0204 */
[----:B------:R-:W-:Y:S02]  /*2480*/  UIMAD UR22, UR74, UR6, UR4 ;  /* 0x000000064a1672a4 */ /* 0x000fe4000f8e0204 */
[----:B------:R-:W-:Y:S02]  /*2490*/  UIMAD UR11, UR68, UR6, UR4 ;  /* 0x00000006440b72a4 */ /* 0x000fe4000f8e0204 */
[----:B------:R-:W-:Y:S01]  /*24a0*/  IMAD.U32 R61, RZ, RZ, UR23 ;  /* 0x00000017ff3d7e24 */ /* 0x000fe2000f8e00ff */
[----:B------:R-:W-:Y:S01]  /*24b0*/  UIMAD UR23, UR69, UR6, UR4 ;  /* 0x00000006451772a4 */ /* 0x000fe2000f8e0204 */
[----:B------:R-:W-:Y:S01]  /*24c0*/  MOV R58, UR22 ;  /* 0x00000016003a7c02 */ /* 0x000fe20008000f00 */
[----:B------:R-:W-:Y:S01]  /*24d0*/  UIMAD UR22, UR70, UR6, UR4 ;  /* 0x00000006461672a4 */ /* 0x000fe2000f8e0204 */
[----:B------:R-:W-:Y:S01]  /*24e0*/  IMAD.U32 R55, RZ, RZ, UR11 ;  /* 0x0000000bff377e24 */ /* 0x000fe2000f8e00ff */
[----:B------:R-:W-:-:S02]  /*24f0*/  UIMAD UR11, UR71, UR6, UR4 ;  /* 0x00000006470b72a4 */ /* 0x000fc4000f8e0204 */
[----:B------:R-:W-:Y:S01]  /*2500*/  MOV R52, UR23 ;  /* 0x0000001700347c02 */ /* 0x000fe20008000f00 */
[----:B------:R-:W-:Y:S01]  /*2510*/  UIMAD UR23, UR72, UR6, UR4 ;  /* 0x00000006481772a4 */ /* 0x000fe2000f8e0204 */
[----:B------:R-:W-:Y:S01]  /*2520*/  IMAD.U32 R49, RZ, RZ, UR22 ;  /* 0x00000016ff317e24 */ /* 0x000fe2000f8e00ff */
[----:B------:R-:W-:Y:S01]  /*2530*/  UIMAD UR22, UR73, UR6, UR4 ;  /* 0x00000006491672a4 */ /* 0x000fe2000f8e0204 */
[----:B------:R-:W-:Y:S01]  /*2540*/  MOV R46, UR11 ;  /* 0x0000000b002e7c02 */ /* 0x000fe20008000f00 */
        /* <DEDUP_REMOVED lines=13> */
[----:B------:R-:W-:Y:S01]  /*2620*/  UIMAD UR4, UR32, UR6, UR4 ;  /* 0x00000006200472a4 */ /* 0x000fe2000f8e0204 */
[----:B------:R-:W-:Y:S01]  /*2630*/  IMAD.U32 R25, RZ, RZ, UR23 ;  /* 0x00000017ff197e24 */ /* 0x000fe2000f8e00ff */
[----:B------:R-:W-:Y:S01]  /*2640*/  UIMAD UR6, UR31, UR7, UR5 ;  /* 0x000000071f0672a4 */ /* 0x000fe2000f8e0205 */
[----:B------:R-:W-:Y:S01]  /*2650*/  MOV R22, UR22 ;  /* 0x0000001600167c02 */ /* 0x000fe20008000f00 */
        /* <DEDUP_REMOVED lines=14> */
[----:B------:R-:W-:Y:S01]  /*2740*/  IMAD.U32 R48, RZ, RZ, UR4 ;  /* 0x00000004ff307e24 */ /* 0x000fe2000f8e00ff */
[----:B------:R-:W-:Y:S01]  /*2750*/  UIMAD UR4, UR20, UR7, UR5 ;  /* 0x00000007140472a4 */ /* 0x000fe2000f8e0205 */
[----:B------:R-:W-:Y:S01]  /*2760*/  MOV R45, UR6 ;  /* 0x00000006002d7c02 */ /* 0x000fe20008000f00 */
[----:B------:R-:W-:-:S02]  /*2770*/  UIMAD UR6, UR50, UR7, UR5 ;  /* 0x00000007320672a4 */ /* 0x000fc4000f8e0205 */
[----:B------:R-:W-:Y:S01]  /*2780*/  MOV R33, UR11 ;  /* 0x0000000b00217c02 */ /* 0x000fe20008000f00 */
[----:B------:R-:W-:Y:S01]  /*2790*/  UIMAD UR11, UR12, UR7, UR5 ;  /* 0x000000070c0b72a4 */ /* 0x000fe2000f8e0205 */
[----:B------:R-:W-:Y:S01]  /*27a0*/  MOV R39, UR4 ;  /* 0x0000000400277c02 */ /* 0x000fe20008000f00 */
[----:B------:R-:W-:Y:S01]  /*27b0*/  UIMAD UR4, UR16, UR7, UR5 ;  /* 0x00000007100472a4 */ /* 0x000fe2000f8e0205 */
[----:B------:R-:W-:Y:S01]  /*27c0*/  IMAD.U32 R36, RZ, RZ, UR6 ;  /* 0x00000006ff247e24 */ /* 0x000fe2000f8e00ff */
[----:B------:R-:W-:Y:S02]  /*27d0*/  UIMAD UR6, UR14, UR7, UR5 ;  /* 0x000000070e0672a4 */ /* 0x000fe4000f8e0205 */
[----:B-----5:R-:W-:Y:S01]  /*27e0*/  IMAD.U32 R24, RZ, RZ, UR11 ;  /* 0x0000000bff187e24 */ /* 0x020fe2000f8e00ff */
[----:B------:R-:W-:Y:S01]  /*27f0*/  UIADD3 UR67, UPT, UPT, UR75, 0x8, URZ ;  /* 0x000000084b437890 */ /* 0x000fe2000fffe0ff */
[----:B------:R-:W-:Y:S01]  /*2800*/  IMAD.U32 R30, RZ, RZ, UR4 ;  /* 0x00000004ff1e7e24 */ /* 0x000fe2000f8e00ff */
[----:B------:R-:W-:Y:S01]  /*2810*/  UIMAD UR4, UR10, UR7, UR5 ;  /* 0x000000070a0472a4 */ /* 0x000fe2000f8e0205 */
[----:B------:R-:W-:Y:S01]  /*2820*/  MOV R27, UR6 ;  /* 0x00000006001b7c02 */ /* 0x000fe20008000f00 */
[----:B------:R-:W-:-:S02]  /*2830*/  UIMAD UR6, UR9, UR7, UR5 ;  /* 0x00000007090672a4 */ /* 0x000fc4000f8e0205 */
[----:B------:R-:W-:Y:S02]  /*2840*/  UIADD3 UR59, UPT, UPT, UR75, 0x10, URZ ;  /* 0x000000104b3b7890 */ /* 0x000fe4000fffe0ff */
[----:B------:R-:W-:Y:S01]  /*2850*/  MOV R21, UR4 ;  /* 0x0000000400157c02 */ /* 0x000fe20008000f00 */
[----:B------:R-:W-:Y:S01]  /*2860*/  UIMAD UR4, UR8, UR7, UR5 ;  /* 0x00000007080472a4 */ /* 0x000fe2000f8e0205 */
[----:B------:R-:W-:Y:S01]  /*2870*/  IMAD.U32 R18, RZ, RZ, UR6 ;  /* 0x00000006ff127e24 */ /* 0x000fe2000f8e00ff */
[----:B------:R-:W-:Y:S02]  /*2880*/  UIADD3 UR51, UPT, UPT, UR75, 0x18, URZ ;  /* 0x000000184b337890 */ /* 0x000fe4000fffe0ff */
[----:B------:R-:W-:Y:S02]  /*2890*/  UIADD3 UR43, UPT, UPT, UR75, 0x20, URZ ;  /* 0x000000204b2b7890 */ /* 0x000fe4000fffe0ff */
[----:B------:R-:W-:Y:S01]  /*28a0*/  MOV R15, UR4 ;  /* 0x00000004000f7c02 */ /* 0x000fe20008000f00 */
[----:B------:R-:W-:-:S02]  /*28b0*/  UIADD3 UR35, UPT, UPT, UR75, 0x28, URZ ;  /* 0x000000284b237890 */ /* 0x000fc4000fffe0ff */
[----:B------:R-:W-:Y:S02]  /*28c0*/  UIADD3 UR27, UPT, UPT, UR75, 0x30, URZ ;  /* 0x000000304b1b7890 */ /* 0x000fe4000fffe0ff */
[----:B------:R-:W-:Y:S01]  /*28d0*/  UIADD3 UR19, UPT, UPT, UR75, 0x38, URZ ;  /* 0x000000384b137890 */ /* 0x000fe2000fffe0ff */
[----:B------:R-:W-:Y:S01]  /*28e0*/  UMOV UR76, URZ ;  /* 0x000000ff004c7c82 */ /* 0x000fe20008000000 */
[----:B-1--4-:R-:W-:-:S10]  /*28f0*/  UMOV UR77, URZ ;  /* 0x000000ff004d7c82 */ /* 0x012fd40008000000 */
.L_x_22:
[----:B------:R-:W-:Y:S01]  /*2900*/  @!P5 IMAD.MOV.U32 R7, RZ, RZ, 0xc000 ;  /* 0x0000c000ff07d424 */ /* 0x000fe200078e00ff */
[----:B------:R-:W-:Y:S02]  /*2910*/  R2UR UR5, R10 ;  /* 0x000000000a0572ca */ /* 0x000fe400000e0000 */
[----:B------:R-:W-:Y:S11]  /*2920*/  R2UR UR4, R5 ;  /* 0x00000000050472ca */ /* 0x000ff600000e0000 */
[----:B------:R-:W-:Y:S02]  /*2930*/  @!UPT UIADD3 URZ, UPT, UPT, URZ, URZ, URZ ;  /* 0x000000fffffff290 */ /* 0x000fe4000fffe0ff */
[----:B------:R-:W-:Y:S06]  /*2940*/  ULEA UR4, UR5, UR4, 0x3 ;  /* 0x0000000405047291 */ /* 0x000fec000f8e18ff */
[----:B------:R-:W-:Y:S01]  /*2950*/  IMAD.U32 R0, RZ, RZ, UR4 ;  /* 0x00000004ff007e24 */ /* 0x000fe2000f8e00ff */
[----:B--2---:R-:W-:Y:S06]  /*2960*/  @P2 BRA `(.L_x_18) ;  /* 0x0000000000102947 */ /* 0x004fec0003800000 */
[----:B------:R-:W-:Y:S02]  /*2970*/  R2UR UR4, R0 ;  /* 0x00000000000472ca */ /* 0x000fe400000e0000 */
[----:B------:R-:W-:Y:S11]  /*2980*/  SHF.L.U32 R71, R14, 0x1f, RZ ;  /* 0x0000001f0e477819 */ /* 0x000ff600000006ff */
[----:B------:R-:W1:Y:S02]  /*2990*/  SYNCS.PHASECHK.TRANS64.TRYWAIT P0, [UR4+0x20], R71 ;  /* 0x00002047ff0075a7 */ /* 0x000e640008001104 */
[----:B-1----:R-:W-:Y:S05]  /*29a0*/  @!P0 BRA `(.L_x_19) ;  /* 0x000000ac00088947 */ /* 0x002fea0003800000 */
.L_x_18:
[----:B------:R-:W-:Y:S01]  /*29b0*/  R2UR UR4, R0 ;  /* 0x00000000000472ca */ /* 0x000fe200000e0000 */
[----:B------:R-:W-:Y:S11]  /*29c0*/  BSSY.RECONVERGENT B0, `(.L_x_20) ;  /* 0x0000005000007945 */ /* 0x000ff60003800200 */
[----:B------:R-:W-:Y:S01]  /*29d0*/  @!UPT UIADD3 URZ, UPT, UPT, URZ, URZ, URZ ;  /* 0x000000fffffff290 */ /* 0x000fe2000fffe0ff */
[----:B------:R2:W-:Y:S01]  /*29e0*/  @!P5 SYNCS.ARRIVE.TRANS64 RZ, [UR4], R7 ;  /* 0x00000007ffffd9a7 */ /* 0x0005e20008000004 */
[----:B------:R-:W-:Y:S05]  /*29f0*/  @P4 BRA `(.L_x_21) ;  /* 0x0000000000044947 */ /* 0x000fea0003800000 */
[----:B------:R-:W-:Y:S05]  /*2a00*/  BPT.TRAP 0x1 ;  /* 0x000000040000795c */ /* 0x000fea0000300000 */
.L_x_21:
[----:B------:R-:W-:Y:S05]  /*2a10*/  BSYNC.RECONVERGENT B0 ;  /* 0x0000000000007941 */ /* 0x000fea0003800200 */
.L_x_20:
[----:B------:R-:W3:Y:S01]  /*2a20*/  LDCU.64 UR6, c[0x0][0x4b8] ;  /* 0x00009700ff0677ac */ /* 0x000ee20008000a00 */
[----:B------:R-:W-:Y:S01]  /*2a30*/  VIADD R8, R10, 0x1 ;  /* 0x000000010a087836 */ /* 0x000fe20000000000 */
[----:B------:R-:W-:Y:S01]  /*2a40*/  R2UR UR17, R0 ;  /* 0x00000000001172ca */ /* 0x000fe200000e0000 */
[----:B------:R-:W-:Y:S01]  /*2a50*/  VIADD R12, R12, 0x1 ;  /* 0x000000010c0c7836 */ /* 0x000fe20000000000 */
[----:B------:R-:W3:Y:S01]  /*2a60*/  LDCU.64 UR4, c[0x0][0x4d8] ;  /* 0x00009b00ff0477ac */ /* 0x000ee20008000a00 */
[----:B-1----:R-:W-:Y:S02]  /*2a70*/  MOV.SPILL R71, UR19 ;  /* 0x0000001300477c02 */ /* 0x002fe40009000f00 */
[----:B------:R-:W-:Y:S02]  /*2a80*/  ISETP.NE.AND P1, PT, R8, 0x4, PT ;  /* 0x000000040800780c */ /* 0x000fe40003f25270 */
[----:B------:R-:W-:Y:S02]  /*2a90*/  ELECT P0, URZ, PT ;  /* 0x0000000000ff782f */ /* 0x000fe40003800000 */
[----:B------:R-:W-:Y:S01]  /*2aa0*/  R2UR UR19, R61 ;  /* 0x000000003d1372ca */ /* 0x000fe200000e0000 */
[----:B------:R-:W-:Y:S01]  /*2ab0*/  UMOV UR68, UR76 ;  /* 0x0000004c00447c82 */ /* 0x000fe20008000000 */
[----:B------:R-:W-:Y:S01]  /*2ac0*/  R2UR UR20, R60 ;  /* 0x000000003c1472ca */ /* 0x000fe200000e0000 */
[----:B------:R-:W-:Y:S01]  /*2ad0*/  UMOV UR69, UR77 ;  /* 0x0000004d00457c82 */ /* 0x000fe20008000000 */
[----:B------:R-:W-:Y:S01]  /*2ae0*/  R2UR UR21, R62 ;  /* 0x000000003e1572ca */ /* 0x000fe200000e0000 */
[----:B------:R-:W-:Y:S01]  /*2af0*/  UMOV UR60, UR76 ;  /* 0x0000004c003c7c82 */ /* 0x000fe20008000000 */
[----:B------:R-:W-:Y:S01]  /*2b00*/  SEL R75, RZ, 0x1, P1 ;  /* 0x00000001ff4b7807 */ /* 0x000fe20000800000 */
[----:B------:R-:W-:Y:S01]  /*2b10*/  UMOV UR14, UR17 ;  /* 0x00000011000e7c82 */ /* 0x000fe20008000000 */
[----:B------:R-:W-:Y:S01]  /*2b20*/  MOV.SPILL R74, UR35 ;  /* 0x00000023004a7c02 */ /* 0x000fe20009000f00 */
[----:B------:R-:W-:Y:S01]  /*2b30*/  UMOV UR9, UR14 ;  /* 0x0000000e00097c82 */ /* 0x000fe20008000000 */
[----:B------:R-:W-:Y:S01]  /*2b40*/  LOP3.LUT R14, R14, R75, RZ, 0x3c, !PT ;  /* 0x0000004b0e0e7212 */ /* 0x000fe200078e3cff */
[----:B------:R-:W-:Y:S01]  /*2b50*/  UMOV UR33, UR14 ;  /* 0x0000000e00217c82 */ /* 0x000fe20008000000 */
[--C-:B--2---:R-:W-:Y:S01]  /*2b60*/  @P0 IMAD R7, R10, 0x8000, R5.reuse ;  /* 0x000080000a070824 */ /* 0x104fe200078e0205 */
[----:B---3--:R-:W-:Y:S01]  /*2b70*/  UIMAD UR4, UR76, UR6, UR4 ;  /* 0x000000064c0472a4 */ /* 0x008fe2000f8e0204 */
[----:B------:R-:W-:Y:S01]  /*2b80*/  @P0 IMAD.SHL.U32 R2, R9, 0x40, RZ ;  /* 0x0000004009020824 */ /* 0x000fe200078e00ff */
[----:B------:R-:W-:Y:S01]  /*2b90*/  UIMAD UR5, UR77, UR7, UR5 ;  /* 0x000000074d0572a4 */ /* 0x000fe2000f8e0205 */
[C---:B------:R-:W-:Y:S01]  /*2ba0*/  @P0 VIADD R0, R7.reuse, 0x8400 ;  /* 0x0000840007000836 */ /* 0x040fe20000000000 */
[----:B------:R-:W-:Y:S01]  /*2bb0*/  UIADD3 UR6, UP0, UPT, UR62, 0x80, URZ ;  /* 0x000000803e067890 */ /* 0x000fe2000ff1e0ff */
[----:B------:R-:W-:Y:S01]  /*2bc0*/  SHF.L.U32 R76, R14, 0x1f, RZ ;  /* 0x0000001f0e4c7819 */ /* 0x000fe200000006ff */
[----:B------:R-:W-:Y:S01]  /*2bd0*/  UPRMT UR4, UR4, 0x40, UR5 ;  /* 0x0000004004047896 */ /* 0x000fe20008000005 */
[----:B------:R-:W-:Y:S01]  /*2be0*/  @P0 R2UR UR18, R2 ;  /* 0x00000000021202ca */ /* 0x000fe200000e0000 */
[C---:B------:R-:W-:Y:S01]  /*2bf0*/  @P0 VIADD R2, R7.reuse, 0x8800 ;  /* 0x0000880007020836 */ /* 0x040fe20000000000 */
[----:B------:R-:W-:Y:S01]  /*2c00*/  @P0 R2UR UR16, R0 ;  /* 0x00000000001002ca */ /* 0x000fe200000e0000 */
[----:B------:R-:W-:Y:S01]  /*2c10*/  UIADD3.X UR7, UPT, UPT, URZ, UR63, URZ, UP0, !UPT ;  /* 0x0000003fff077290 */ /* 0x000fe200087fe4ff */
[----:B------:R-:W-:Y:S01]  /*2c20*/  SEL R0, R8, RZ, P1 ;  /* 0x000000ff08007207 */ /* 0x000fe20000800000 */
[----:B------:R-:W-:Y:S01]  /*2c30*/  UPRMT UR4, UR4, 0x5410, URZ ;  /* 0x0000541004047896 */ /* 0x000fe200080000ff */
[----:B------:R-:W-:Y:S01]  /*2c40*/  @P0 R2UR UR8, R2 ;  /* 0x00000000020802ca */ /* 0x000fe200000e0000 */
[----:B------:R-:W-:Y:S01]  /*2c50*/  UMOV UR5, UR21 ;  /* 0x0000001500057c82 */ /* 0x000fe20008000000 */
[----:B------:R-:W-:Y:S01]  /*2c60*/  UMOV UR11, UR19 ;  /* 0x00000013000b7c82 */ /* 0x000fe20008000000 */
[--C-:B------:R-:W-:Y:S01]  /*2c70*/  IMAD R77, R0, 0x8, R5.reuse ;  /* 0x00000008004d7824 */ /* 0x100fe200078e0205 */
[----:B------:R-:W-:Y:S01]  /*2c80*/  UMOV UR12, UR20 ;  /* 0x00000014000c7c82 */ /* 0x000fe20008000000 */
[----:B------:R-:W-:Y:S01]  /*2c90*/  UMOV UR13, UR5 ;  /* 0x00000005000d7c82 */ /* 0x000fe20008000000 */
[----:B------:R-:W-:Y:S01]  /*2ca0*/  @P0 VIADD R2, R7, 0x8c00 ;  /* 0x00008c0007020836 */ /* 0x000fe20000000000 */
[----:B------:R-:W-:Y:S01]  /*2cb0*/  UMOV UR15, UR18 ;  /* 0x00000012000f7c82 */ /* 0x000fe20008000000 */
[----:B------:R3:W4:Y:S01]  /*2cc0*/  SYNCS.PHASECHK.TRANS64.TRYWAIT P2, [R77+URZ+0x20], R76 ;  /* 0x0000204c4d0075a7 */ /* 0x00072200080411ff */
[----:B------:R1:W-:Y:S01]  /*2cd0*/  UTMALDG.4D.IM2COL [UR16], [UR6], UR4 ;  /* 0x00000010060073b4 */ /* 0x0003e20008058004 */
[----:B------:R-:W-:Y:S01]  /*2ce0*/  UIADD3 UR10, UPT, UPT, UR15, 0x20, URZ ;  /* 0x000000200f0a7890 */ /* 0x000fe2000fffe0ff */
[----:B------:R-:W-:Y:S01]  /*2cf0*/  R2UR UR35, R58 ;  /* 0x000000003a2372ca */ /* 0x000fe200000e0000 */
[----:B------:R-:W-:Y:S01]  /*2d00*/  UMOV UR34, UR15 ;  /* 0x0000000f00227c82 */ /* 0x000fe20008000000 */
[----:B------:R-:W-:Y:S01]  /*2d10*/  R2UR UR36, R57 ;  /* 0x00000000392472ca */ /* 0x000fe200000e0000 */
[----:B------:R-:W-:Y:S01]  /*2d20*/  UMOV UR25, UR14 ;  /* 0x0000000e00197c82 */ /* 0x000fe20008000000 */
[----:B------:R-:W-:Y:S01]  /*2d30*/  R2UR UR37, R59 ;  /* 0x000000003b2572ca */ /* 0x000fe200000e0000 */
[----:B------:R-:W-:Y:S01]  /*2d40*/  UMOV UR26, UR15 ;  /* 0x0000000f001a7c82 */ /* 0x000fe20008000000 */
[----:B------:R-:W-:Y:S01]  /*2d50*/  @P0 R2UR UR32, R2 ;  /* 0x00000000022002ca */ /* 0x000fe200000e0000 */
[----:B------:R-:W-:Y:S01]  /*2d60*/  UMOV UR73, UR14 ;  /* 0x0000000e00497c82 */ /* 0x000fe20008000000 */
[----:B------:R2:W-:Y:S01]  /*2d70*/  UTMALDG.4D.IM2COL [UR8], [UR6], UR4 ;  /* 0x00000008060073b4 */ /* 0x0005e20008058004 */
[----:B------:R-:W-:Y:S01]  /*2d80*/  @P0 VIADD R2, R7, 0x9000 ;  /* 0x0000900007020836 */ /* 0x000fe20000000000 */
[----:B------:R-:W-:Y:S01]  /*2d90*/  R2UR UR28, R54 ;  /* 0x00000000361c72ca */ /* 0x000fe200000e0000 */
[----:B------:R-:W-:Y:S01]  /*2da0*/  UMOV UR74, UR15 ;  /* 0x0000000f004a7c82 */ /* 0x000fe20008000000 */
[----:B------:R-:W-:Y:S01]  /*2db0*/  R2UR UR29, R56 ;  /* 0x00000000381d72ca */ /* 0x000fe200000e0000 */
[----:B------:R-:W-:Y:S01]  /*2dc0*/  UMOV UR65, UR14 ;  /* 0x0000000e00417c82 */ /* 0x000fe20008000000 */
[----:B------:R-:W-:Y:S01]  /*2dd0*/  UMOV UR66, UR15 ;  /* 0x0000000f00427c82 */ /* 0x000fe20008000000 */
[----:B------:R-:W-:Y:S01]  /*2de0*/  UMOV UR57, UR14 ;  /* 0x0000000e00397c82 */ /* 0x000fe20008000000 */
[----:B------:R-:W-:Y:S01]  /*2df0*/  UMOV UR61, UR77 ;  /* 0x0000004d003d7c82 */ /* 0x000fe20008000000 */
[----:B------:R-:W-:Y:S01]  /*2e00*/  UMOV UR58, UR15 ;  /* 0x0000000f003a7c82 */ /* 0x000fe20008000000 */
[----:B------:R-:W-:Y:S01]  /*2e10*/  UMOV UR49, UR14 ;  /* 0x0000000e00317c82 */ /* 0x000fe20008000000 */
[----:B------:R5:W-:Y:S01]  /*2e20*/  UTMALDG.4D.IM2COL [UR32], [UR6], UR4 ;  /* 0x00000020060073b4 */ /* 0x000be20008058004 */
[----:B------:R-:W-:Y:S01]  /*2e30*/  UMOV UR5, UR37 ;  /* 0x0000002500057c82 */ /* 0x000fe20008000000 */
[----:B------:R-:W-:Y:S01]  /*2e40*/  MOV.SPILL R72, UR27 ;  /* 0x0000001b00487c02 */ /* 0x000fe20009000f00 */
        /* <DEDUP_REMOVED lines=8> */
[----:B------:R-:W-:Y:S04]  /*2ed0*/  MOV.SPILL R73, UR30 ;  /* 0x0000001e00497c02 */ /* 0x000fe80009000f00 */
[----:B------:R-:W-:Y:S02]  /*2ee0*/  R2UR.FILL UR30, R73 ;  /* 0x00000000491e72ca */ /* 0x000fe400004e0000 */
[----:B-1----:R-:W-:Y:S01]  /*2ef0*/  R2UR UR19, R52 ;  /* 0x00000000341372ca */ /* 0x002fe200000e0000 */
[----:B------:R-:W-:Y:S01]  /*2f00*/  UMOV UR17, UR14 ;  /* 0x0000000e00117c82 */ /* 0x000fe20008000000 */
[----:B------:R-:W-:Y:S01]  /*2f10*/  R2UR UR20, R51 ;  /* 0x00000000331472ca */ /* 0x000fe200000e0000 */
[----:B------:R-:W-:Y:S01]  /*2f20*/  UMOV UR18, UR15 ;  /* 0x0000000f00127c82 */ /* 0x000fe20008000000 */
[----:B------:R-:W-:Y:S02]  /*2f30*/  R2UR UR21, R53 ;  /* 0x00000000351572ca */ /* 0x000fe400000e0000 */
[----:B--2---:R-:W-:Y:S01]  /*2f40*/  @P0 R2UR UR8, R2 ;  /* 0x00000000020802ca */ /* 0x004fe200000e0000 */
[----:B------:R-:W-:Y:S01]  /*2f50*/  UMOV UR11, UR35 ;  /* 0x00000023000b7c82 */ /* 0x000fe20008000000 */
[----:B------:R-:W-:Y:S01]  /*2f60*/  UMOV UR12, UR36 ;  /* 0x00000024000c7c82 */ /* 0x000fe20008000000 */
[----:B------:R-:W-:Y:S01]  /*2f70*/  UMOV UR13, UR5 ;  /* 0x00000005000d7c82 */ /* 0x000fe20008000000 */
[C---:B------:R-:W-:Y:S01]  /*2f80*/  @P0 VIADD R2, R7.reuse, 0x9400 ;  /* 0x0000940007020836 */ /* 0x040fe20000000000 */
[----:B------:R-:W-:Y:S04]  /*2f90*/  UMOV UR5, UR29 ;  /* 0x0000001d00057c82 */ /* 0x000fe80008000000 */
[----:B------:R-:W-:Y:S01]  /*2fa0*/  @P0 R2UR UR24, R2 ;  /* 0x00000000021802ca */ /* 0x000fe200000e0000 */
[----:B------:R-:W-:Y:S01]  /*2fb0*/  @P0 VIADD R2, R7, 0x9800 ;  /* 0x0000980007020836 */ /* 0x000fe20000000000 */
[----:B-----5:R-:W-:Y:S02]  /*2fc0*/  R2UR UR35, R49 ;  /* 0x00000000312372ca */ /* 0x020fe400000e0000 */
[----:B------:R1:W-:Y:S01]  /*2fd0*/  UTMALDG.4D.IM2COL [UR8], [UR6], UR4 ;  /* 0x00000008060073b4 */ /* 0x0003e20008058004 */
[----:B------:R-:W-:Y:S02]  /*2fe0*/  R2UR UR36, R48 ;  /* 0x00000000302472ca */ /* 0x000fe400000e0000 */
[----:B------:R-:W-:Y:S06]  /*2ff0*/  R2UR UR37, R50 ;  /* 0x00000000322572ca */ /* 0x000fec00000e0000 */
[----:B------:R2:W-:Y:S01]  /*3000*/  UTMALDG.4D.IM2COL [UR24], [UR6], UR4 ;  /* 0x00000018060073b4 */ /* 0x0005e20008058004 */
[----:B-1----:R-:W-:Y:S01]  /*3010*/  @P0 R2UR UR8, R2 ;  /* 0x00000000020802ca */ /* 0x002fe200000e0000 */
[----:B------:R-:W-:Y:S01]  /*3020*/  UMOV UR11, UR27 ;  /* 0x0000001b000b7c82 */ /* 0x000fe20008000000 */
[----:B------:R-:W-:Y:S01]  /*3030*/  UMOV UR12, UR28 ;  /* 0x0000001c000c7c82 */ /* 0x000fe20008000000 */
[----:B------:R-:W-:Y:S01]  /*3040*/  UMOV UR13, UR5 ;  /* 0x00000005000d7c82 */ /* 0x000fe20008000000 */
[C---:B------:R-:W-:Y:S01]  /*3050*/  @P0 VIADD R2, R7.reuse, 0x9c00 ;  /* 0x00009c0007020836 */ /* 0x040fe20000000000 */
[----:B------:R-:W-:Y:S04]  /*3060*/  UMOV UR5, UR21 ;  /* 0x0000001500057c82 */ /* 0x000fe80008000000 */
[----:B------:R-:W-:Y:S01]  /*3070*/  @P0 R2UR UR16, R2 ;  /* 0x00000000021002ca */ /* 0x000fe200000e0000 */
[----:B------:R-:W-:Y:S01]  /*3080*/  @P0 VIADD R2, R7, 0xa000 ;  /* 0x0000a00007020836 */ /* 0x000fe20000000000 */
[----:B--2---:R-:W-:Y:S02]  /*3090*/  R2UR UR27, R46 ;  /* 0x000000002e1b72ca */ /* 0x004fe400000e0000 */
        /* <DEDUP_REMOVED lines=141> */
[----:B--2---:R-:W-:Y:S01]  /*3970*/  UMOV UR36, UR76 ;  /* 0x0000004c00247c82 */ /* 0x004fe20008000000 */
[----:B------:R-:W-:Y:S01]  /*3980*/  R2UR.FILL UR35, R74 ;  /* 0x000000004a2372ca */ /* 0x000fe200004e0000 */
[----:B------:R-:W-:Y:S01]  /*3990*/  UMOV UR37, UR77 ;  /* 0x0000004d00257c82 */ /* 0x000fe20008000000 */
[----:B------:R1:W-:Y:S01]  /*39a0*/  UTMALDG.4D.IM2COL [UR8], [UR6], UR4 ;  /* 0x00000008060073b4 */ /* 0x0003e20008058004 */
[C---:B------:R-:W-:Y:S08]  /*39b0*/  @P0 VIADD R2, R7.reuse, 0xf800 ;  /* 0x0000f80007020836 */ /* 0x040ff00000000000 */
[----:B------:R2:W-:Y:S01]  /*39c0*/  UTMALDG.4D.IM2COL [UR24], [UR6], UR4 ;  /* 0x00000018060073b4 */ /* 0x0005e20008058004 */
[----:B-1----:R-:W-:Y:S01]  /*39d0*/  @P0 R2UR UR8, R2 ;  /* 0x00000000020802ca */ /* 0x002fe200000e0000 */
[----:B------:R-:W-:Y:S01]  /*39e0*/  UMOV UR11, UR27 ;  /* 0x0000001b000b7c82 */ /* 0x000fe20008000000 */
[----:B------:R-:W-:Y:S01]  /*39f0*/  UMOV UR12, UR28 ;  /* 0x0000001c000c7c82 */ /* 0x000fe20008000000 */
[----:B------:R-:W-:Y:S01]  /*3a00*/  UMOV UR13, UR5 ;  /* 0x00000005000d7c82 */ /* 0x000fe20008000000 */
[C---:B------:R-:W-:Y:S01]  /*3a10*/  @P0 VIADD R2, R7.reuse, 0xfc00 ;  /* 0x0000fc0007020836 */ /* 0x040fe20000000000 */
[----:B------:R-:W-:Y:S01]  /*3a20*/  UMOV UR5, UR21 ;  /* 0x0000001500057c82 */ /* 0x000fe20008000000 */
[----:B------:R-:W-:Y:S03]  /*3a30*/  @P0 VIADD R7, R7, 0x10000 ;  /* 0x0001000007070836 */ /* 0x000fe60000000000 */
[----:B------:R-:W-:Y:S01]  /*3a40*/  @P0 R2UR UR16, R2 ;  /* 0x00000000021002ca */ /* 0x000fe200000e0000 */
[----:B--2---:R-:W-:Y:S01]  /*3a50*/  UMOV UR28, UR76 ;  /* 0x0000004c001c7c82 */ /* 0x004fe20008000000 */
[----:B------:R-:W-:Y:S01]  /*3a60*/  R2UR.FILL UR27, R72 ;  /* 0x00000000481b72ca */ /* 0x000fe200004e0000 */
[----:B------:R-:W-:Y:S01]  /*3a70*/  UMOV UR29, UR77 ;  /* 0x0000004d001d7c82 */ /* 0x000fe20008000000 */
[----:B------:R1:W-:Y:S09]  /*3a80*/  UTMALDG.4D.IM2COL [UR8], [UR6], UR4 ;  /* 0x00000008060073b4 */ /* 0x0003f20008058004 */
[----:B------:R2:W-:Y:S01]  /*3a90*/  UTMALDG.4D.IM2COL [UR16], [UR6], UR4 ;  /* 0x00000010060073b4 */ /* 0x0005e20008058004 */
[----:B-1----:R-:W-:Y:S01]  /*3aa0*/  @P0 R2UR UR8, R7 ;  /* 0x00000000070802ca */ /* 0x002fe200000e0000 */
[----:B------:R-:W-:Y:S01]  /*3ab0*/  UMOV UR11, UR19 ;  /* 0x00000013000b7c82 */ /* 0x000fe20008000000 */
[----:B------:R-:W-:Y:S01]  /*3ac0*/  UMOV UR12, UR20 ;  /* 0x00000014000c7c82 */ /* 0x000fe20008000000 */
[----:B------:R-:W-:Y:S01]  /*3ad0*/  UMOV UR13, UR5 ;  /* 0x00000005000d7c82 */ /* 0x000fe20008000000 */
[----:B------:R-:W-:Y:S02]  /*3ae0*/  @P0 IMAD R7, R10, 0x4000, R5 ;  /* 0x000040000a070824 */ /* 0x000fe400078e0205 */
[----:B------:R-:W-:Y:S02]  /*3af0*/  IMAD.MOV.U32 R10, RZ, RZ, R0 ;  /* 0x000000ffff0a7224 */ /* 0x000fe400078e0000 */
[----:B------:R-:W-:Y:S01]  /*3b00*/  @P0 VIADD R2, R7, 0x28400 ;  /* 0x0002840007020836 */ /* 0x000fe20000000000 */
[----:B--2---:R-:W-:Y:S01]  /*3b10*/  R2UR.FILL UR19, R71 ;  /* 0x00000000471372ca */ /* 0x004fe200004e0000 */
[----:B------:R-:W-:Y:S01]  /*3b20*/  UMOV UR20, UR76 ;  /* 0x0000004c00147c82 */ /* 0x000fe20008000000 */
[----:B------:R-:W-:Y:S02]  /*3b30*/  UMOV UR21, UR77 ;  /* 0x0000004d00157c82 */ /* 0x000fe40008000000 */
[----:B------:R1:W-:Y:S01]  /*3b40*/  UTMALDG.4D.IM2COL [UR8], [UR6], UR4 ;  /* 0x00000008060073b4 */ /* 0x0003e20008058004 */
[----:B------:R-:W-:Y:S01]  /*3b50*/  @P0 R2UR UR72, R2 ;  /* 0x00000000024802ca */ /* 0x000fe200000e0000 */
[C---:B------:R-:W-:Y:S01]  /*3b60*/  @P0 VIADD R2, R7.reuse, 0x28800 ;  /* 0x0002880007020836 */ /* 0x040fe20000000000 */
[----:B-1----:R-:W-:Y:S04]  /*3b70*/  UIADD3 UR4, UP0, UPT, UR62, 0x180, URZ ;  /* 0x000001803e047890 */ /* 0x002fe8000ff1e0ff */
[----:B------:R-:W-:Y:S01]  /*3b80*/  @P0 R2UR UR8, R2 ;  /* 0x00000000020802ca */ /* 0x000fe200000e0000 */
[----:B------:R-:W-:Y:S01]  /*3b90*/  UMOV UR6, 0x0 ;  /* 0x0000000000067882 */ /* 0x000fe20000000000 */
[----:B------:R-:W-:Y:S01]  /*3ba0*/  UMOV UR7, 0x10000000 ;  /* 0x1000000000077882 */ /* 0x000fe20000000000 */
[----:B------:R-:W-:Y:S01]  /*3bb0*/  UIADD3.X UR5, UPT, UPT, URZ, UR63, URZ, UP0, !UPT ;  /* 0x0000003fff057290 */ /* 0x000fe200087fe4ff */
[C---:B------:R-:W-:Y:S01]  /*3bc0*/  @P0 VIADD R2, R7.reuse, 0x28c00 ;  /* 0x00028c0007020836 */ /* 0x040fe20000000000 */
[----:B------:R-:W-:Y:S01]  /*3bd0*/  UMOV UR11, UR75 ;  /* 0x0000004b000b7c82 */ /* 0x000fe20008000000 */
[----:B------:R-:W-:Y:S01]  /*3be0*/  UMOV UR12, UR76 ;  /* 0x0000004c000c7c82 */ /* 0x000fe20008000000 */
[----:B------:R-:W-:Y:S02]  /*3bf0*/  UMOV UR13, UR77 ;  /* 0x0000004d000d7c82 */ /* 0x000fe40008000000 */
[----:B------:R-:W-:Y:S01]  /*3c00*/  @P0 R2UR UR64, R2 ;  /* 0x00000000024002ca */ /* 0x000fe200000e0000 */
[C---:B------:R-:W-:Y:S02]  /*3c10*/  @P0 VIADD R2, R7.reuse, 0x29000 ;  /* 0x0002900007020836 */ /* 0x040fe40000000000 */
[----:B------:R-:W-:Y:S01]  /*3c20*/  UTMALDG.4D [UR72], [UR4], desc[UR6] ;  /* 0x00000648040075b4 */ /* 0x000fe20008019000 */
[----:B------:R1:W-:Y:S09]  /*3c30*/  UTMALDG.4D [UR8], [UR4], desc[UR6] ;  /* 0x00000608040075b4 */ /* 0x0003f20008019000 */
[----:B------:R-:W-:Y:S01]  /*3c40*/  UTMALDG.4D [UR64], [UR4], desc[UR6] ;  /* 0x00000640040075b4 */ /* 0x000fe20008019000 */
[----:B-1----:R-:W-:Y:S01]  /*3c50*/  @P0 R2UR UR8, R2 ;  /* 0x00000000020802ca */ /* 0x002fe200000e0000 */
[----:B------:R-:W-:Y:S01]  /*3c60*/  UMOV UR11, UR67 ;  /* 0x00000043000b7c82 */ /* 0x000fe20008000000 */
[C---:B------:R-:W-:Y:S05]  /*3c70*/  @P0 VIADD R2, R7.reuse, 0x29400 ;  /* 0x0002940007020836 */ /* 0x040fea0000000000 */
[----:B------:R-:W-:Y:S01]  /*3c80*/  @P0 R2UR UR56, R2 ;  /* 0x00000000023802ca */ /* 0x000fe200000e0000 */
[C---:B------:R-:W-:Y:S05]  /*3c90*/  @P0 VIADD R2, R7.reuse, 0x29800 ;  /* 0x0002980007020836 */ /* 0x040fea0000000000 */
[----:B------:R1:W-:Y:S07]  /*3ca0*/  UTMALDG.4D [UR8], [UR4], desc[UR6] ;  /* 0x00000608040075b4 */ /* 0x0003ee0008019000 */
        /* <DEDUP_REMOVED lines=31> */
[C---:B------:R-:W-:Y:S02]  /*3ea0*/  @P0 VIADD R2, R7.reuse, 0x2bc00 ;  /* 0x0002bc0007020836 */ /* 0x040fe40000000000 */
[----:B------:R-:W-:Y:S03]  /*3eb0*/  @P0 VIADD R7, R7, 0x2c000 ;  /* 0x0002c00007070836 */ /* 0x000fe60000000000 */
[----:B------:R-:W-:Y:S01]  /*3ec0*/  @P0 R2UR UR16, R2 ;  /* 0x00000000021002ca */ /* 0x000fe200000e0000 */
[----:B------:R-:W-:Y:S04]  /*3ed0*/  IMAD.U32 R2, RZ, RZ, UR77 ;  /* 0x0000004dff027e24 */ /* 0x000fe8000f8e00ff */
[----:B------:R-:W-:Y:S01]  /*3ee0*/  VIADD R2, R2, 0x1 ;  /* 0x0000000102027836 */ /* 0x000fe20000000000 */
[----:B------:R1:W-:Y:S07]  /*3ef0*/  UTMALDG.4D [UR8], [UR4], desc[UR6] ;  /* 0x00000608040075b4 */ /* 0x0003ee0008019000 */
[----:B------:R3:W-:Y:S01]  /*3f00*/  UTMALDG.4D [UR16], [UR4], desc[UR6] ;  /* 0x00000610040075b4 */ /* 0x0007e20008019000 */
[----:B-1----:R-:W-:Y:S01]  /*3f10*/  @P0 R2UR UR8, R7 ;  /* 0x00000000070802ca */ /* 0x002fe200000e0000 */
[----:B------:R-:W-:Y:S01]  /*3f20*/  IMAD.U32 R7, RZ, RZ, UR76 ;  /* 0x0000004cff077e24 */ /* 0x000fe2000f8e00ff */
[----:B------:R-:W-:Y:S03]  /*3f30*/  UMOV UR11, UR19 ;  /* 0x00000013000b7c82 */ /* 0x000fe60008000000 */
[----:B------:R-:W-:Y:S05]  /*3f40*/  VIADD R7, R7, 0x1 ;  /* 0x0000000107077836 */ /* 0x000fea0000000000 */
[C---:B------:R-:W-:Y:S03]  /*3f50*/  ISETP.NE.AND P0, PT, R7.reuse, R4, PT ;  /* 0x000000040700720c */ /* 0x040fe60003f05270 */
[----:B------:R3:W-:Y:S01]  /*3f60*/  UTMALDG.4D [UR8], [UR4], desc[UR6] ;  /* 0x00000608040075b4 */ /* 0x0007e20008019000 */
[----:B------:R-:W-:Y:S04]  /*3f70*/  SEL R7, R7, RZ, P0 ;  /* 0x000000ff07077207 */ /* 0x000fe80000000000 */
[----:B------:R-:W-:Y:S05]  /*3f80*/  R2UR UR76, R7 ;  /* 0x00000000074c72ca */ /* 0x000fea00000e0000 */
[----:B------:R-:W-:Y:S01]  /*3f90*/  @P0 IMAD R2, RZ, RZ, UR77 ;  /* 0x0000004dff020e24 */ /* 0x000fe2000f8e02ff */
[----:B------:R-:W-:Y:S04]  /*3fa0*/  ISETP.NE.AND P0, PT, R12, R11, PT ;  /* 0x0000000b0c00720c */ /* 0x000fe80003f05270 */
[C---:B------:R-:W-:Y:S04]  /*3fb0*/  ISETP.NE.AND P1, PT, R2.reuse, R3, PT ;  /* 0x000000030200720c */ /* 0x040fe80003f25270 */
[----:B------:R-:W-:Y:S04]  /*3fc0*/  SEL R2, R2, RZ, P1 ;  /* 0x000000ff02027207 */ /* 0x000fe80000800000 */
[----:B------:R-:W-:Y:S01]  /*3fd0*/  R2UR UR77, R2 ;  /* 0x00000000024d72ca */ /* 0x000fe200000e0000 */
[----:B------:R-:W-:Y:S04]  /*3fe0*/  VIADD R2, R9, 0x1 ;  /* 0x0000000109027836 */ /* 0x000fe80000000000 */
[----:B------:R-:W-:Y:S04]  /*3ff0*/  @P1 IMAD.MOV R2, RZ, RZ, R9 ;  /* 0x000000ffff021224 */ /* 0x000fe800078e0209 */
[----:B------:R-:W-:Y:S01]  /*4000*/  IMAD.MOV.U32 R9, RZ, RZ, R2 ;  /* 0x000000ffff097224 */ /* 0x000fe200078e0002 */
[----:B---34-:R-:W-:Y:S06]  /*4010*/  @P0 BRA `(.L_x_22) ;  /* 0xffffffe800380947 */ /* 0x018fec000383ffff */
.L_x_17:
[----:B-1----:R-:W-:Y:S01]  /*4020*/  IMAD R3, R0, 0x8, R5 ;  /* 0x0000000800037824 */ /* 0x002fe200078e0205 */
[----:B------:R-:W-:Y:S01]  /*4030*/  SHF.L.U32 R2, R14, 0x1f, RZ ;  /* 0x0000001f0e027819 */ /* 0x000fe200000006ff */
[----:B------:R1:W-:Y:S01]  /*4040*/  @!P3 SYNCS.ARRIVE.TRANS64.A1T0 RZ, [R5+URZ+0x88], RZ ;  /* 0x000088ff05ffb9a7 */ /* 0x0003e200081000ff */
[----:B------:R-:W-:Y:S02]  /*4050*/  R2UR UR4, R69 ;  /* 0x00000000450472ca */ /* 0x000fe400000e0000 */
[----:B--2---:R1:W2:Y:S11]  /*4060*/  SYNCS.PHASECHK.TRANS64.TRYWAIT P2, [R3+URZ+0x20], R2 ;  /* 0x00002002030075a7 */ /* 0x0042b600080411ff */
[----:B------:R-:W-:-:S09]  /*4070*/  UISETP.GE.AND UP0, UPT, UR4, 0x1, UPT ;  /* 0x000000010400788c */ /* 0x000fd2000bf06270 */
[----:B------:R-:W-:Y:S05]  /*4080*/  BRA.U !UP0, `(.L_x_23) ;  /* 0x0000002908987547 */ /* 0x000fea000b800000 */
[----:B------:R-:W3:Y:S01]  /*4090*/  LDCU.128 UR8, c[0x0][0x480] ;  /* 0x00009000ff0877ac */ /* 0x000ee20008000c00 */
[----:B-1----:R-:W1:Y:S01]  /*40a0*/  LDC R2, c[0x0][0x390] ;  /* 0x0000e400ff027b82 */ /* 0x002e620000000800 */
[----:B------:R-:W-:Y:S01]  /*40b0*/  MOV R8, R0 ;  /* 0x0000000000087202 */ /* 0x000fe20000000f00 */
[----:B------:R-:W-:Y:S02]  /*40c0*/  UIADD3 UR64, UPT, UPT, UR30, 0x8, URZ ;  /* 0x000000081e407890 */ /* 0x000fe4000fffe0ff */
[----:B------:R-:W-:Y:S02]  /*40d0*/  UIADD3 UR65, UPT, UPT, UR30, 0x10, URZ ;  /* 0x000000101e417890 */ /* 0x000fe4000fffe0ff */
[----:B------:R-:W-:Y:S02]  /*40e0*/  UIADD3 UR66, UPT, UPT, UR30, 0x18, URZ ;  /* 0x000000181e427890 */ /* 0x000fe4000fffe0ff */
        /* <DEDUP_REMOVED lines=42> */
[----:B------:R-:W-:Y:S02]  /*4390*/  UIMAD.WIDE.U32 UR38, UR55, UR9, URZ ;  /* 0x00000009372672a5 */ /* 0x000fe4000f8e00ff */
[----:B------:R-:W-:Y:S01]  /*43a0*/  USHF.R.U32.HI UR16, URZ, UR10, UR6 ;  /* 0x0000000aff107299 */ /* 0x000fe20008011606 */
[----:B------:R-:W3:Y:S02]  /*43b0*/  LDCU.64 UR4, c[0x0][0x490] ;  /* 0x00009200ff0477ac */ /* 0x000ee40008000a00 */
[----:B------:R-:W-:Y:S01]  /*43c0*/  UMOV UR6, UR29 ;  /* 0x0000001d00067c82 */ /* 0x000fe20008000000 */
[----:B------:R-:W-:Y:S02]  /*43d0*/  UIADD3 UR53, UPT, UPT, UR30, 0x78, URZ ;  /* 0x000000781e357890 */ /* 0x000fe4000fffe0ff */
[----:B------:R-:W-:-:S02]  /*43e0*/  USHF.R.U32.HI UR15, URZ, UR10, UR6 ;  /* 0x0000000aff0f7299 */ /* 0x000fc40008011606 */
[----:B------:R-:W-:Y:S01]  /*43f0*/  UIMAD.WIDE.U32 UR40, UR30, UR9, URZ ;  /* 0x000000091e2872a5 */ /* 0x000fe2000f8e00ff */
[----:B------:R-:W-:Y:S01]  /*4400*/  UMOV UR6, UR33 ;  /* 0x0000002100067c82 */ /* 0x000fe20008000000 */
[----:B------:R-:W-:Y:S02]  /*4410*/  UIMAD.WIDE.U32 UR42, UR53, UR9, URZ ;  /* 0x00000009352a72a5 */ /* 0x000fe4000f8e00ff */
[----:B------:R-:W-:Y:S02]  /*4420*/  USHF.R.U32.HI UR14, URZ, UR10, UR6 ;  /* 0x0000000aff0e7299 */ /* 0x000fe40008011606 */
[----:B------:R-:W-:Y:S01]  /*4430*/  UISETP.NE.AND UP0, UPT, UR8, 0x1, UPT ;  /* 0x000000010800788c */ /* 0x000fe2000bf05270 */
[----:B------:R-:W-:Y:S02]  /*4440*/  UMOV UR6, UR35 ;  /* 0x0000002300067c82 */ /* 0x000fe40008000000 */
[----:B------:R-:W-:Y:S02]  /*4450*/  USHF.R.U32.HI UR13, URZ, UR10, UR6 ;  /* 0x0000000aff0d7299 */ /* 0x000fe40008011606 */
[----:B------:R-:W-:Y:S01]  /*4460*/  USEL UR45, UR66, UR45, !UP0 ;  /* 0x0000002d422d7287 */ /* 0x000fe2000c000000 */
[----:B------:R-:W-:Y:S01]  /*4470*/  UMOV UR6, UR37 ;  /* 0x0000002500067c82 */ /* 0x000fe20008000000 */
[----:B------:R-:W-:-:S02]  /*4480*/  USEL UR49, UR68, UR49, !UP0 ;  /* 0x0000003144317287 */ /* 0x000fc4000c000000 */
[----:B------:R-:W-:Y:S02]  /*4490*/  USHF.R.U32.HI UR12, URZ, UR10, UR6 ;  /* 0x0000000aff0c7299 */ /* 0x000fe40008011606 */
[----:B------:R-:W-:Y:S01]  /*44a0*/  USEL UR50, UR71, UR17, !UP0 ;  /* 0x0000001147327287 */ /* 0x000fe2000c000000 */
[----:B------:R-:W-:Y:S01]  /*44b0*/  UMOV UR6, UR39 ;  /* 0x0000002700067c82 */ /* 0x000fe20008000000 */
[----:B------:R-:W-:Y:S02]  /*44c0*/  USEL UR48, UR72, UR16, !UP0 ;  /* 0x0000001048307287 */ /* 0x000fe4000c000000 */
        /* <DEDUP_REMOVED lines=8> */
[----:B------:R-:W-:Y:S02]  /*4550*/  USEL UR31, UR30, UR7, !UP0 ;  /* 0x000000071e1f7287 */ /* 0x000fe4000c000000 */
[----:B------:R-:W-:Y:S02]  /*4560*/  USEL UR42, UR57, UR13, !UP0 ;  /* 0x0000000d392a7287 */ /* 0x000fe4000c000000 */
[----:B------:R-:W-:-:S02]  /*4570*/  USEL UR40, UR56, UR12, !UP0 ;  /* 0x0000000c38287287 */ /* 0x000fc4000c000000 */
[----:B------:R-:W-:Y:S02]  /*4580*/  USHF.R.U32.HI UR10, URZ, UR10, UR6 ;  /* 0x0000000aff0a7299 */ /* 0x000fe40008011606 */
[----:B---3--:R-:W-:Y:S02]  /*4590*/  UIMAD.WIDE.U32 UR18, UR31, UR4, URZ ;  /* 0x000000041f1272a5 */ /* 0x008fe4000f8e00ff */
[----:B------:R-:W-:Y:S02]  /*45a0*/  UIMAD.WIDE.U32 UR16, UR41, UR4, URZ ;  /* 0x00000004291072a5 */ /* 0x000fe4000f8e00ff */
[----:B------:R-:W-:Y:S02]  /*45b0*/  UIMAD.WIDE.U32 UR14, UR43, UR4, URZ ;  /* 0x000000042b0e72a5 */ /* 0x000fe4000f8e00ff */
[----:B------:R-:W-:Y:S02]  /*45c0*/  UIMAD.WIDE.U32 UR12, UR45, UR4, URZ ;  /* 0x000000042d0c72a5 */ /* 0x000fe4000f8e00ff */
[----:B------:R-:W-:-:S02]  /*45d0*/  USEL UR51, UR69, UR51, !UP0 ;  /* 0x0000003345337287 */ /* 0x000fc4000c000000 */
[----:B------:R-:W-:Y:S02]  /*45e0*/  UIMAD.WIDE.U32 UR20, UR49, UR4, URZ ;  /* 0x00000004311472a5 */ /* 0x000fe4000f8e00ff */
[----:B------:R-:W-:Y:S02]  /*45f0*/  USEL UR47, UR67, UR47, !UP0 ;  /* 0x0000002f432f7287 */ /* 0x000fe4000c000000 */
[----:B------:R-:W-:Y:S02]  /*4600*/  USEL UR52, UR70, UR52, !UP0 ;  /* 0x0000003446347287 */ /* 0x000fe4000c000000 */
[----:B------:R-:W-:Y:S02]  /*4610*/  USEL UR39, UR55, UR9, !UP0 ;  /* 0x0000000937277287 */ /* 0x000fe4000c000000 */
[----:B------:R-:W-:Y:S02]  /*4620*/  USEL UR38, UR53, UR10, !UP0 ;  /* 0x0000000a35267287 */ /* 0x000fe4000c000000 */
[----:B------:R-:W-:Y:S01]  /*4630*/  UIMAD.WIDE.U32 UR22, UR51, UR4, URZ ;  /* 0x00000004331672a5 */ /* 0x000fe2000f8e00ff */
[----:B------:R-:W-:Y:S01]  /*4640*/  UMOV UR18, UR17 ;  /* 0x0000001100127c82 */ /* 0x000fe20008000000 */
[----:B------:R-:W-:Y:S01]  /*4650*/  UMOV UR10, UR15 ;  /* 0x0000000f000a7c82 */ /* 0x000fe20008000000 */
[----:B------:R-:W-:Y:S01]  /*4660*/  UMOV UR9, UR13 ;  /* 0x0000000d00097c82 */ /* 0x000fe20008000000 */
        /* <DEDUP_REMOVED lines=9> */
[----:B------:R-:W-:Y:S02]  /*4700*/  UIMAD.WIDE.U32 UR12, UR38, UR4, URZ ;  /* 0x00000004260c72a5 */ /* 0x000fe4000f8e00ff */
[----:B------:R-:W-:Y:S01]  /*4710*/  USHF.R.U32.HI UR59, URZ, UR5, UR10 ;  /* 0x00000005ff3b7299 */ /* 0x000fe2000801160a */
[----:B------:R-:W-:Y:S01]  /*4720*/  UMOV UR4, UR21 ;  /* 0x0000001500047c82 */ /* 0x000fe20008000000 */
[----:B------:R-:W-:Y:S02]  /*4730*/  UIADD3 UR14, UPT, UPT, -UR41, URZ, URZ ;  /* 0x000000ff290e7290 */ /* 0x000fe4000fffe1ff */
[----:B------:R-:W-:-:S02]  /*4740*/  USHF.R.U32.HI UR56, URZ, UR5, UR4 ;  /* 0x00000005ff387299 */ /* 0x000fc40008011604 */
[----:B------:R-:W-:Y:S01]  /*4750*/  UIADD3 UR12, UPT, UPT, -UR45, URZ, URZ ;  /* 0x000000ff2d0c7290 */ /* 0x000fe2000fffe1ff */
[----:B------:R-:W-:Y:S01]  /*4760*/  UMOV UR4, UR23 ;  /* 0x0000001700047c82 */ /* 0x000fe20008000000 */
[----:B------:R-:W-:Y:S02]  /*4770*/  UIADD3 UR10, UPT, UPT, -UR47, URZ, URZ ;  /* 0x000000ff2f0a7290 */ /* 0x000fe4000fffe1ff */
[----:B------:R-:W-:Y:S02]  /*4780*/  USHF.R.U32.HI UR55, URZ, UR5, UR4 ;  /* 0x00000005ff377299 */ /* 0x000fe40008011604 */
[----:B------:R-:W-:Y:S01]  /*4790*/  UIMAD UR64, UR8, UR14, UR64 ;  /* 0x0000000e084072a4 */ /* 0x000fe2000f8e0240 */
[----:B------:R-:W-:Y:S01]  /*47a0*/  UMOV UR4, UR25 ;  /* 0x0000001900047c82 */ /* 0x000fe20008000000 */
[----:B------:R-:W-:Y:S02]  /*47b0*/  UIMAD UR66, UR8, UR12, UR66 ;  /* 0x0000000c084272a4 */ /* 0x000fe4000f8e0242 */
[----:B------:R-:W-:Y:S01]  /*47c0*/  USHF.R.U32.HI UR53, URZ, UR5, UR4 ;  /* 0x00000005ff357299 */ /* 0x000fe20008011604 */
[----:B------:R-:W-:-:S02]  /*47d0*/  UMOV UR6, UR7 ;  /* 0x0000000700067c82 */ /* 0x000fc40008000000 */
[----:B------:R-:W-:Y:S01]  /*47e0*/  UMOV UR4, UR27 ;  /* 0x0000001b00047c82 */ /* 0x000fe20008000000 */
[----:B------:R-:W-:Y:S02]  /*47f0*/  UIADD3 UR14, UPT, UPT, -UR50, URZ, URZ ;  /* 0x000000ff320e7290 */ /* 0x000fe4000fffe1ff */
[----:B------:R-:W-:Y:S02]  /*4800*/  USHF.R.U32.HI UR27, URZ, UR5, UR4 ;  /* 0x00000005ff1b7299 */ /* 0x000fe40008011604 */
[----:B------:R-:W-:Y:S01]  /*4810*/  UIADD3 UR12, UPT, UPT, -UR40, URZ, URZ ;  /* 0x000000ff280c7290 */ /* 0x000fe2000fffe1ff */
[----:B------:R-:W-:Y:S01]  /*4820*/  UMOV UR4, UR29 ;  /* 0x0000001d00047c82 */ /* 0x000fe20008000000 */
[----:B------:R-:W-:Y:S02]  /*4830*/  UIADD3 UR32, UPT, UPT, UR30, 0x68, URZ ;  /* 0x000000681e207890 */ /* 0x000fe4000fffe0ff */
[----:B------:R-:W-:Y:S02]  /*4840*/  USHF.R.U32.HI UR26, URZ, UR5, UR4 ;  /* 0x00000005ff1a7299 */ /* 0x000fe40008011604 */
[----:B------:R-:W-:Y:S01]  /*4850*/  UIADD3 UR29, UPT, UPT, UR30, 0x70, URZ ;  /* 0x000000701e1d7890 */ /* 0x000fe2000fffe0ff */
[----:B------:R-:W-:Y:S01]  /*4860*/  UMOV UR4, UR33 ;  /* 0x0000002100047c82 */ /* 0x000fe20008000000 */
[----:B------:R-:W-:-:S02]  /*4870*/  USHF.R.U32.HI UR61, URZ, UR5, UR19 ;  /* 0x00000005ff3d7299 */ /* 0x000fc40008011613 */
[----:B------:R-:W-:Y:S02]  /*4880*/  USHF.R.U32.HI UR25, URZ, UR5, UR4 ;  /* 0x00000005ff197299 */ /* 0x000fe40008011604 */
[----:B------:R-:W-:Y:S01]  /*4890*/  USHF.R.U32.HI UR60, URZ, UR5, UR18 ;  /* 0x00000005ff3c7299 */ /* 0x000fe20008011612 */
[----:B------:R-:W-:Y:S01]  /*48a0*/  UMOV UR4, UR35 ;  /* 0x0000002300047c82 */ /* 0x000fe20008000000 */
[----:B------:R-:W-:Y:S02]  /*48b0*/  USHF.R.U32.HI UR58, URZ, UR5, UR9 ;  /* 0x00000005ff3a7299 */ /* 0x000fe40008011609 */
[----:B------:R-:W-:Y:S02]  /*48c0*/  USHF.R.U32.HI UR24, URZ, UR5, UR4 ;  /* 0x00000005ff187299 */ /* 0x000fe40008011604 */
[----:B------:R-:W-:Y:S01]  /*48d0*/  UISETP.NE.AND UP0, UPT, UR11, 0x1, UPT ;  /* 0x000000010b00788c */ /* 0x000fe2000bf05270 */
[----:B------:R-:W-:Y:S01]  /*48e0*/  UMOV UR4, UR37 ;  /* 0x0000002500047c82 */ /* 0x000fe20008000000 */
[----:B------:R-:W-:-:S02]  /*48f0*/  UIMAD UR37, UR8, UR10, UR67 ;  /* 0x0000000a082572a4 */ /* 0x000fc4000f8e0243 */
[----:B------:R-:W-:Y:S02]  /*4900*/  USHF.R.U32.HI UR23, URZ, UR5, UR4 ;  /* 0x00000005ff177299 */ /* 0x000fe40008011604 */
[----:B------:R-:W-:Y:S01]  /*4910*/  UIADD3 UR10, UPT, UPT, -UR39, URZ, URZ ;  /* 0x000000ff270a7290 */ /* 0x000fe2000fffe1ff */
[----:B------:R-:W-:Y:S01]  /*4920*/  UMOV UR4, UR17 ;  /* 0x0000001100047c82 */ /* 0x000fe20008000000 */
[----:B------:R-:W-:Y:S02]  /*4930*/  UIADD3 UR9, UPT, UPT, -UR49, URZ, URZ ;  /* 0x000000ff31097290 */ /* 0x000fe4000fffe1ff */
[----:B------:R-:W-:Y:S02]  /*4940*/  USHF.R.U32.HI UR22, URZ, UR5, UR4 ;  /* 0x00000005ff167299 */ /* 0x000fe40008011604 */
[----:B------:R-:W-:Y:S01]  /*4950*/  UIADD3 UR28, UPT, UPT, UR30, 0x60, URZ ;  /* 0x000000601e1c7890 */ /* 0x000fe2000fffe0ff */
[----:B------:R-:W-:Y:S01]  /*4960*/  UMOV UR4, UR15 ;  /* 0x0000000f00047c82 */ /* 0x000fe20008000000 */
[----:B------:R-:W-:-:S02]  /*4970*/  USHF.R.U32.HI UR57, URZ, UR5, UR6 ;  /* 0x00000005ff397299 */ /* 0x000fc40008011606 */
[----:B------:R-:W-:Y:S01]  /*4980*/  USHF.R.U32.HI UR21, URZ, UR5, UR4 ;  /* 0x00000005ff157299 */ /* 0x000fe20008011604 */
[----:B------:R-:W3:Y:S02]  /*4990*/  LDCU.64 UR6, c[0x0][0x4b0] ;  /* 0x00009600ff0677ac */ /* 0x000ee40008000a00 */
[----:B------:R-:W-:Y:S01]  /*49a0*/  UMOV UR4, UR13 ;  /* 0x0000000d00047c82 */ /* 0x000fe20008000000 */
[----:B------:R-:W-:Y:S02]  /*49b0*/  UIADD3 UR13, UPT, UPT, -UR43, URZ, URZ ;  /* 0x000000ff2b0d7290 */ /* 0x000fe4000fffe1ff */
[----:B------:R-:W-:Y:S02]  /*49c0*/  USHF.R.U32.HI UR20, URZ, UR5, UR4 ;  /* 0x00000005ff147299 */ /* 0x000fe40008011604 */
[----:B------:R-:W-:Y:S02]  /*49d0*/  UIMAD UR65, UR8, UR13, UR65 ;  /* 0x0000000d084172a4 */ /* 0x000fe4000f8e0241 */
[----:B------:R-:W-:Y:S01]  /*49e0*/  UIADD3 UR13, UPT, UPT, -UR42, URZ, URZ ;  /* 0x000000ff2a0d7290 */ /* 0x000fe2000fffe1ff */
[----:B------:R-:W3:Y:S01]  /*49f0*/  LDCU.64 UR4, c[0x0][0x4d0] ;  /* 0x00009a00ff0477ac */ /* 0x000ee20008000a00 */
[----:B------:R-:W-:-:S02]  /*4a00*/  UIMAD UR71, UR8, UR14, UR71 ;  /* 0x0000000e084772a4 */ /* 0x000fc4000f8e0247 */
[----:B------:R-:W-:Y:S02]  /*4a10*/  UIMAD UR32, UR8, UR12, UR32 ;  /* 0x0000000c082072a4 */ /* 0x000fe4000f8e0220 */
[----:B------:R-:W-:Y:S02]  /*4a20*/  UIMAD UR29, UR8, UR10, UR29 ;  /* 0x0000000a081d72a4 */ /* 0x000fe4000f8e021d */
[----:B------:R-:W-:Y:S02]  /*4a30*/  UIADD3 UR16, UPT, UPT, -UR51, URZ, URZ ;  /* 0x000000ff33107290 */ /* 0x000fe4000fffe1ff */
[----:B------:R-:W-:Y:S02]  /*4a40*/  UIADD3 UR19, UPT, UPT, -UR52, URZ, URZ ;  /* 0x000000ff34137290 */ /* 0x000fe4000fffe1ff */
[----:B------:R-:W-:Y:S02]  /*4a50*/  UIADD3 UR18, UPT, UPT, -UR48, URZ, URZ ;  /* 0x000000ff30127290 */ /* 0x000fe4000fffe1ff */
[----:B------:R-:W-:-:S02]  /*4a60*/  UIADD3 UR17, UPT, UPT, -UR46, URZ, URZ ;  /* 0x000000ff2e117290 */ /* 0x000fc4000fffe1ff */
[----:B------:R-:W-:Y:S02]  /*4a70*/  UIADD3 UR15, UPT, UPT, -UR44, URZ, URZ ;  /* 0x000000ff2c0f7290 */ /* 0x000fe4000fffe1ff */
[----:B------:R-:W-:Y:S02]  /*4a80*/  UIADD3 UR14, UPT, UPT, -UR31, URZ, URZ ;  /* 0x000000ff1f0e7290 */ /* 0x000fe4000fffe1ff */
[----:B------:R-:W-:Y:S02]  /*4a90*/  USEL UR12, UR31, UR61, !UP0 ;  /* 0x0000003d1f0c7287 */ /* 0x000fe4000c000000 */
[----:B------:R-:W-:Y:S02]  /*4aa0*/  USEL UR10, UR41, UR60, !UP0 ;  /* 0x0000003c290a7287 */ /* 0x000fe4000c000000 */
[----:B------:R-:W-:Y:S02]  /*4ab0*/  UIMAD UR68, UR8, UR9, UR68 ;  /* 0x00000009084472a4 */ /* 0x000fe4000f8e0244 */
[----:B------:R-:W-:Y:S01]  /*4ac0*/  UIMAD UR33, UR8, UR13, UR28 ;  /* 0x0000000d082172a4 */ /* 0x000fe2000f8e021c */
[----:B------:R-:W-:Y:S01]  /*4ad0*/  IMAD.U32 R44, RZ, RZ, UR12 ;  /* 0x0000000cff2c7e24 */ /* 0x000fe2000f8e00ff */
[----:B------:R-:W-:Y:S01]  /*4ae0*/  UIADD3 UR9, UPT, UPT, -UR38, URZ, URZ ;  /* 0x000000ff26097290 */ /* 0x000fe2000fffe1ff */
[----:B------:R-:W-:Y:S01]  /*4af0*/  IMAD.U32 R42, RZ, RZ, UR10 ;  /* 0x0000000aff2a7e24 */ /* 0x000fe2000f8e00ff */
[----:B------:R-:W-:-:S02]  /*4b00*/  UIADD3 UR28, UPT, UPT, UR30, 0x78, URZ ;  /* 0x000000781e1c7890 */ /* 0x000fc4000fffe0ff */
[----:B------:R-:W-:Y:S02]  /*4b10*/  USEL UR59, UR43, UR59, !UP0 ;  /* 0x0000003b2b3b7287 */ /* 0x000fe4000c000000 */
[----:B------:R-:W-:Y:S02]  /*4b20*/  USEL UR58, UR45, UR58, !UP0 ;  /* 0x0000003a2d3a7287 */ /* 0x000fe4000c000000 */
[----:B------:R-:W-:Y:S02]  /*4b30*/  UIMAD UR69, UR8, UR16, UR69 ;  /* 0x00000010084572a4 */ /* 0x000fe4000f8e0245 */
[----:B------:R-:W-:Y:S01]  /*4b40*/  UIMAD UR70, UR8, UR19, UR70 ;  /* 0x00000013084672a4 */ /* 0x000fe2000f8e0246 */
[----:B------:R-:W-:Y:S01]  /*4b50*/  MOV R40, UR59 ;  /* 0x0000003b00287c02 */ /* 0x000fe20008000f00 */
[----:B------:R-:W-:Y:S01]  /*4b60*/  UIMAD UR72, UR8, UR18, UR72 ;  /* 0x00000012084872a4 */ /* 0x000fe2000f8e0248 */
[----:B------:R-:W-:Y:S01]  /*4b70*/  IMAD.U32 R38, RZ, RZ, UR58 ;  /* 0x0000003aff267e24 */ /* 0x000fe2000f8e00ff */
[----:B------:R-:W-:Y:S01]  /*4b80*/  UIMAD UR36, UR8, UR17, UR73 ;  /* 0x00000011082472a4 */ /* 0x000fe2000f8e0249 */
[----:B------:R-:W-:Y:S01]  /*4b90*/  R2UR UR73, R69 ;  /* 0x00000000454972ca */ /* 0x000fe200000e0000 */
[----:B------:R-:W-:-:S02]  /*4ba0*/  UIMAD UR34, UR8, UR15, UR74 ;  /* 0x0000000f082272a4 */ /* 0x000fc4000f8e024a */
[----:B------:R-:W-:Y:S02]  /*4bb0*/  UIMAD UR30, UR8, UR14, UR30 ;  /* 0x0000000e081e72a4 */ /* 0x000fe4000f8e021e */
[----:B------:R-:W-:Y:S02]  /*4bc0*/  USEL UR14, UR47, UR57, !UP0 ;  /* 0x000000392f0e7287 */ /* 0x000fe4000c000000 */
[----:B------:R-:W-:Y:S02]  /*4bd0*/  USEL UR17, UR49, UR56, !UP0 ;  /* 0x0000003831117287 */ /* 0x000fe4000c000000 */
[----:B------:R-:W-:Y:S02]  /*4be0*/  USEL UR18, UR51, UR55, !UP0 ;  /* 0x0000003733127287 */ /* 0x000fe4000c000000 */
[----:B------:R-:W-:Y:S01]  /*4bf0*/  USEL UR19, UR50, UR27, !UP0 ;  /* 0x0000001b32137287 */ /* 0x000fe2000c000000 */
[----:B------:R-:W-:Y:S01]  /*4c00*/  MOV R36, UR14 ;  /* 0x0000000e00247c02 */ /* 0x000fe20008000f00 */
[----:B------:R-:W-:Y:S01]  /*4c10*/  USEL UR16, UR48, UR26, !UP0 ;  /* 0x0000001a30107287 */ /* 0x000fe2000c000000 */
[----:B------:R-:W-:Y:S01]  /*4c20*/  IMAD.U32 R34, RZ, RZ, UR17 ;  /* 0x00000011ff227e24 */ /* 0x000fe2000f8e00ff */
[----:B------:R-:W-:Y:S01]  /*4c30*/  USEL UR15, UR46, UR25, !UP0 ;  /* 0x000000192e0f7287 */ /* 0x000fe2000c000000 */
[----:B------:R-:W-:Y:S01]  /*4c40*/  MOV R32, UR18 ;  /* 0x0000001200207c02 */ /* 0x000fe20008000f00 */
[----:B------:R-:W-:Y:S01]  /*4c50*/  USEL UR13, UR44, UR24, !UP0 ;  /* 0x000000182c0d7287 */ /* 0x000fe2000c000000 */
[----:B------:R-:W-:Y:S01]  /*4c60*/  MOV R28, UR19 ;  /* 0x00000013001c7c02 */ /* 0x000fe20008000f00 */
[----:B------:R-:W-:Y:S01]  /*4c70*/  UIMAD UR28, UR8, UR9, UR28 ;  /* 0x00000009081c72a4 */ /* 0x000fe2000f8e021c */
[----:B------:R-:W-:Y:S01]  /*4c80*/  IMAD.U32 R26, RZ, RZ, UR16 ;  /* 0x00000010ff1a7e24 */ /* 0x000fe2000f8e00ff */
[----:B------:R-:W-:Y:S01]  /*4c90*/  UIADD3 UR12, UPT, UPT, -UR12, URZ, URZ ;  /* 0x000000ff0c0c7290 */ /* 0x000fe2000fffe1ff */
[----:B-----5:R-:W-:Y:S01]  /*4ca0*/  MOV R24, UR15 ;  /* 0x0000000f00187c02 */ /* 0x020fe20008000f00 */
[----:B------:R-:W-:Y:S01]  /*4cb0*/  UIADD3 UR10, UPT, UPT, -UR10, URZ, URZ ;  /* 0x000000ff0a0a7290 */ /* 0x000fe2000fffe1ff */
[----:B------:R-:W-:Y:S01]  /*4cc0*/  IMAD.U32 R22, RZ, RZ, UR13 ;  /* 0x0000000dff167e24 */ /* 0x000fe2000f8e00ff */
[----:B------:R-:W-:Y:S01]  /*4cd0*/  UIADD3 UR9, UPT, UPT, -UR59, URZ, URZ ;  /* 0x000000ff3b097290 */ /* 0x000fe2000fffe1ff */
[----:B------:R-:W-:Y:S01]  /*4ce0*/  VIADD R11, R11, UR73 ;  /* 0x000000490b0b7c36 */ /* 0x000fe20008000000 */
[----:B------:R-:W-:-:S02]  /*4cf0*/  UIADD3 UR8, UPT, UPT, -UR58, URZ, URZ ;  /* 0x000000ff3a087290 */ /* 0x000fc4000fffe1ff */
[----:B------:R-:W-:Y:S02]  /*4d00*/  USEL UR53, UR52, UR53, !UP0 ;  /* 0x0000003534357287 */ /* 0x000fe4000c000000 */
[----:B------:R-:W-:Y:S02]  /*4d10*/  USEL UR23, UR42, UR23, !UP0 ;  /* 0x000000172a177287 */ /* 0x000fe4000c000000 */
[----:B------:R-:W-:Y:S02]  /*4d20*/  USEL UR22, UR40, UR22, !UP0 ;  /* 0x0000001628167287 */ /* 0x000fe4000c000000 */
[----:B------:R-:W-:Y:S01]  /*4d30*/  USEL UR67, UR39, UR21, !UP0 ;  /* 0x0000001527437287 */ /* 0x000fe2000c000000 */
[----:B------:R-:W-:Y:S01]  /*4d40*/  IMAD.U32 R30, RZ, RZ, UR53 ;  /* 0x00000035ff1e7e24 */ /* 0x000fe2000f8e00ff */
[----:B------:R-:W-:Y:S01]  /*4d50*/  USEL UR35, UR38, UR20, !UP0 ;  /* 0x0000001426237287 */ /* 0x000fe2000c000000 */
[----:B------:R-:W-:Y:S01]  /*4d60*/  MOV R20, UR23 ;  /* 0x0000001700147c02 */ /* 0x000fe20008000f00 */
[----:B------:R-:W-:Y:S01]  /*4d70*/  UIMAD UR31, UR11, UR12, UR31 ;  /* 0x0000000c0b1f72a4 */ /* 0x000fe2000f8e021f */
[----:B------:R-:W-:Y:S01]  /*4d80*/  IMAD.U32 R18, RZ, RZ, UR22 ;  /* 0x00000016ff127e24 */ /* 0x000fe2000f8e00ff */
[----:B------:R-:W-:Y:S01]  /*4d90*/  UIMAD UR41, UR11, UR10, UR41 ;  /* 0x0000000a0b2972a4 */ /* 0x000fe2000f8e0229 */
[----:B------:R-:W-:Y:S01]  /*4da0*/  MOV R16, UR67 ;  /* 0x0000004300107c02 */ /* 0x000fe20008000f00 */
[----:B------:R-:W-:Y:S01]  /*4db0*/  UIMAD UR21, UR11, UR9, UR43 ;  /* 0x000000090b1572a4 */ /* 0x000fe2000f8e022b */
[----:B------:R-:W-:Y:S01]  /*4dc0*/  IMAD.U32 R12, RZ, RZ, UR35 ;  /* 0x00000023ff0c7e24 */ /* 0x000fe2000f8e00ff */
[----:B------:R-:W-:-:S02]  /*4dd0*/  UIMAD UR45, UR11, UR8, UR45 ;  /* 0x000000080b2d72a4 */ /* 0x000fc4000f8e022d */
        /* <DEDUP_REMOVED lines=11> */
[----:B------:R-:W-:-:S02]  /*4e90*/  UIADD3 UR8, UPT, UPT, -UR35, URZ, URZ ;  /* 0x000000ff23087290 */ /* 0x000fc4000fffe1ff */
        /* <DEDUP_REMOVED lines=15> */
[----:B------:R-:W-:Y:S01]  /*4f90*/  MOV R43, UR23 ;  /* 0x00000017002b7c02 */ /* 0x000fe20008000f00 */
[----:B------:R-:W-:Y:S01]  /*4fa0*/  UIMAD UR23, UR66, UR6, UR4 ;  /* 0x00000006421772a4 */ /* 0x000fe2000f8e0204 */
[----:B------:R-:W-:Y:S01]  /*4fb0*/  IMAD.U32 R41, RZ, RZ, UR22 ;  /* 0x00000016ff297e24 */ /* 0x000fe2000f8e00ff */
[----:B------:R-:W-:Y:S01]  /*4fc0*/  UIMAD UR22, UR37, UR6, UR4 ;  /* 0x00000006251672a4 */ /* 0x000fe2000f8e0204 */
[----:B------:R-:W-:Y:S01]  /*4fd0*/  MOV R39, UR11 ;  /* 0x0000000b00277c02 */ /* 0x000fe20008000f00 */
[----:B------:R-:W-:-:S02]  /*4fe0*/  UIMAD UR11, UR68, UR6, UR4 ;  /* 0x00000006440b72a4 */ /* 0x000fc4000f8e0204 */
[----:B------:R-:W-:Y:S01]  /*4ff0*/  IMAD.U32 R37, RZ, RZ, UR23 ;  /* 0x00000017ff257e24 */ /* 0x000fe2000f8e00ff */
[----:B------:R-:W-:Y:S01]  /*5000*/  UIMAD UR23, UR69, UR6, UR4 ;  /* 0x00000006451772a4 */ /* 0x000fe2000f8e0204 */
[----:B------:R-:W-:Y:S01]  /*5010*/  MOV R35, UR22 ;  /* 0x0000001600237c02 */ /* 0x000fe20008000f00 */
[----:B------:R-:W-:Y:S01]  /*5020*/  UIMAD UR22, UR70, UR6, UR4 ;  /* 0x00000006461672a4 */ /* 0x000fe2000f8e0204 */
[----:B------:R-:W-:Y:S01]  /*5030*/  IMAD.U32 R33, RZ, RZ, UR11 ;  /* 0x0000000bff217e24 */ /* 0x000fe2000f8e00ff */
        /* <DEDUP_REMOVED lines=13> */
[----:B------:R-:W-:Y:S01]  /*5110*/  UIMAD UR4, UR28, UR6, UR4 ;  /* 0x000000061c0472a4 */ /* 0x000fe2000f8e0204 */
[----:B------:R-:W-:Y:S01]  /*5120*/  MOV R19, UR23 ;  /* 0x0000001700137c02 */ /* 0x000fe20008000f00 */
[----:B------:R-:W-:Y:S01]  /*5130*/  UIMAD UR6, UR31, UR7, UR5 ;  /* 0x000000071f0672a4 */ /* 0x000fe2000f8e0205 */
[----:B------:R-:W-:Y:S01]  /*5140*/  IMAD.U32 R17, RZ, RZ, UR22 ;  /* 0x00000016ff117e24 */ /* 0x000fe2000f8e00ff */
        /* <DEDUP_REMOVED lines=14> */
[----:B------:R-:W-:Y:S01]  /*5230*/  MOV R56, UR4 ;  /* 0x0000000400387c02 */ /* 0x000fe20008000f00 */
[----:B------:R-:W-:Y:S01]  /*5240*/  UIMAD UR4, UR20, UR7, UR5 ;  /* 0x00000007140472a4 */ /* 0x000fe2000f8e0205 */
[----:B------:R-:W-:Y:S01]  /*5250*/  IMAD.U32 R55, RZ, RZ, UR6 ;  /* 0x00000006ff377e24 */ /* 0x000fe2000f8e00ff */
[----:B------:R-:W-:-:S02]  /*5260*/  UIMAD UR6, UR50, UR7, UR5 ;  /* 0x00000007320672a4 */ /* 0x000fc4000f8e0205 */
[----:B------:R-:W-:Y:S01]  /*5270*/  IMAD.U32 R51, RZ, RZ, UR11 ;  /* 0x0000000bff337e24 */ /* 0x000fe2000f8e00ff */
[----:B------:R-:W-:Y:S01]  /*5280*/  UIMAD UR11, UR12, UR7, UR5 ;  /* 0x000000070c0b72a4 */ /* 0x000fe2000f8e0205 */
[----:B------:R-:W-:Y:S01]  /*5290*/  IMAD.U32 R53, RZ, RZ, UR4 ;  /* 0x00000004ff357e24 */ /* 0x000fe2000f8e00ff */
[----:B------:R-:W-:Y:S01]  /*52a0*/  UIMAD UR4, UR15, UR7, UR5 ;  /* 0x000000070f0472a4 */ /* 0x000fe2000f8e0205 */
[----:B------:R-:W-:Y:S01]  /*52b0*/  MOV R52, UR6 ;  /* 0x0000000600347c02 */ /* 0x000fe20008000f00 */
[----:B------:R-:W-:Y:S02]  /*52c0*/  UIMAD UR6, UR13, UR7, UR5 ;  /* 0x000000070d0672a4 */ /* 0x000fe4000f8e0205 */
[----:B------:R-:W-:Y:S01]  /*52d0*/  MOV R48, UR11 ;  /* 0x0000000b00307c02 */ /* 0x000fe20008000f00 */
[----:B------:R-:W-:Y:S01]  /*52e0*/  UIADD3 UR67, UPT, UPT, UR75, 0x8, URZ ;  /* 0x000000084b437890 */ /* 0x000fe2000fffe0ff */
[----:B------:R-:W-:Y:S01]  /*52f0*/  MOV R50, UR4 ;  /* 0x0000000400327c02 */ /* 0x000fe20008000f00 */
[----:B------:R-:W-:Y:S01]  /*5300*/  UIMAD UR4, UR10, UR7, UR5 ;  /* 0x000000070a0472a4 */ /* 0x000fe2000f8e0205 */
[----:B------:R-:W-:Y:S01]  /*5310*/  IMAD.U32 R49, RZ, RZ, UR6 ;  /* 0x00000006ff317e24 */ /* 0x000fe2000f8e00ff */
[----:B------:R-:W-:-:S02]  /*5320*/  UIMAD UR6, UR9, UR7, UR5 ;  /* 0x00000007090672a4 */ /* 0x000fc4000f8e0205 */
[----:B------:R-:W-:Y:S02]  /*5330*/  UIADD3 UR59, UPT, UPT, UR75, 0x10, URZ ;  /* 0x000000104b3b7890 */ /* 0x000fe4000fffe0ff */
[----:B------:R-:W-:Y:S01]  /*5340*/  IMAD.U32 R47, RZ, RZ, UR4 ;  /* 0x00000004ff2f7e24 */ /* 0x000fe2000f8e00ff */
[----:B------:R-:W-:Y:S01]  /*5350*/  UIMAD UR4, UR8, UR7, UR5 ;  /* 0x00000007080472a4 */ /* 0x000fe2000f8e0205 */
[----:B------:R-:W-:Y:S01]  /*5360*/  MOV R46, UR6 ;  /* 0x00000006002e7c02 */ /* 0x000fe20008000f00 */
[----:B------:R-:W-:Y:S02]  /*5370*/  UIADD3 UR51, UPT, UPT, UR75, 0x18, URZ ;  /* 0x000000184b337890 */ /* 0x000fe4000fffe0ff */
[----:B------:R-:W-:Y:S02]  /*5380*/  UIADD3 UR43, UPT, UPT, UR75, 0x20, URZ ;  /* 0x000000204b2b7890 */ /* 0x000fe4000fffe0ff */
[----:B------:R-:W-:Y:S01]  /*5390*/  MOV R45, UR4 ;  /* 0x00000004002d7c02 */ /* 0x000fe20008000f00 */
[----:B------:R-:W-:-:S02]  /*53a0*/  UIADD3 UR35, UPT, UPT, UR75, 0x28, URZ ;  /* 0x000000284b237890 */ /* 0x000fc4000fffe0ff */
[----:B------:R-:W-:Y:S02]  /*53b0*/  UIADD3 UR27, UPT, UPT, UR75, 0x30, URZ ;  /* 0x000000304b1b7890 */ /* 0x000fe4000fffe0ff */
[----:B------:R-:W-:Y:S01]  /*53c0*/  UIADD3 UR19, UPT, UPT, UR75, 0x38, URZ ;  /* 0x000000384b137890 */ /* 0x000fe2000fffe0ff */
[----:B-1--4-:R-:W-:-:S11]  /*53d0*/  UMOV UR14, UR73 ;  /* 0x00000049000e7c82 */ /* 0x012fd60008000000 */
.L_x_28:
        /* <DEDUP_REMOVED lines=11> */
.L_x_24:
[----:B------:R-:W-:Y:S01]  /*5490*/  R2UR UR4, R0 ;  /* 0x00000000000472ca */ /* 0x000fe200000e0000 */
[----:B------:R-:W-:Y:S11]  /*54a0*/  BSSY.RECONVERGENT B0, `(.L_x_26) ;  /* 0x0000005000007945 */ /* 0x000ff60003800200 */
[----:B------:R-:W-:Y:S01]  /*54b0*/  @!UPT UIADD3 URZ, UPT, UPT, URZ, URZ, URZ ;  /* 0x000000fffffff290 */ /* 0x000fe2000fffe0ff */
[----:B------:R2:W-:Y:S01]  /*54c0*/  @!P5 SYNCS.ARRIVE.TRANS64 RZ, [UR4], R7 ;  /* 0x00000007ffffd9a7 */ /* 0x0005e20008000004 */
[----:B------:R-:W-:Y:S05]  /*54d0*/  @P4 BRA `(.L_x_27) ;  /* 0x0000000000044947 */ /* 0x000fea0003800000 */
[----:B------:R-:W-:Y:S05]  /*54e0*/  BPT.TRAP 0x1 ;  /* 0x000000040000795c */ /* 0x000fea0000300000 */
.L_x_27:
[----:B------:R-:W-:Y:S05]  /*54f0*/  BSYNC.RECONVERGENT B0 ;  /* 0x0000000000007941 */ /* 0x000fea0003800200 */
.L_x_26:
[----:B------:R-:W3:Y:S01]  /*5500*/  LDCU.64 UR6, c[0x0][0x4b8] ;  /* 0x00009700ff0677ac */ /* 0x000ee20008000a00 */
[----:B------:R-:W-:Y:S01]  /*5510*/  VIADD R72, R8, 0x1 ;  /* 0x0000000108487836 */ /* 0x000fe20000000000 */
[----:B------:R-:W-:Y:S01]  /*5520*/  R2UR UR25, R0 ;  /* 0x00000000001972ca */ /* 0x000fe200000e0000 */
        /* <DEDUP_REMOVED lines=10> */
[----:B------:R-:W-:Y:S01]  /*55d0*/  UMOV UR15, UR25 ;  /* 0x00000019000f7c82 */ /* 0x000fe20008000000 */
[----:B------:R-:W-:Y:S01]  /*55e0*/  MOV.SPILL R71, UR43 ;  /* 0x0000002b00477c02 */ /* 0x000fe20009000f00 */
[----:B------:R-:W-:Y:S01]  /*55f0*/  UMOV UR9, UR15 ;  /* 0x0000000f00097c82 */ /* 0x000fe20008000000 */
[----:B------:R-:W-:Y:S01]  /*5600*/  R2UR UR43, R41 ;  /* 0x00000000292b72ca */ /* 0x000fe200000e0000 */
[----:B------:R-:W-:Y:S01]  /*5610*/  UMOV UR41, UR15 ;  /* 0x0000000f00297c82 */ /* 0x000fe20008000000 */
[----:B------:R-:W-:Y:S01]  /*5620*/  R2UR UR44, R59 ;  /* 0x000000003b2c72ca */ /* 0x000fe200000e0000 */
[--C-:B------:R-:W-:Y:S01]  /*5630*/  @P0 IMAD R4, R8, 0x8000, R5.reuse ;  /* 0x0000800008040824 */ /* 0x100fe200078e0205 */
[----:B---3--:R-:W-:Y:S01]  /*5640*/  UIMAD UR4, UR76, UR6, UR4 ;  /* 0x000000064c0472a4 */ /* 0x008fe2000f8e0204 */
[----:B--2---:R-:W-:Y:S01]  /*5650*/  @P0 IMAD.SHL.U32 R7, R9, 0x40, RZ ;  /* 0x0000004009070824 */ /* 0x004fe200078e00ff */
[----:B------:R-:W-:Y:S01]  /*5660*/  UIMAD UR5, UR77, UR7, UR5 ;  /* 0x000000074d0572a4 */ /* 0x000fe2000f8e0205 */
[----:B------:R-:W-:Y:S01]  /*5670*/  @P0 VIADD R0, R4, 0x8400 ;  /* 0x0000840004000836 */ /* 0x000fe20000000000 */
[----:B------:R-:W-:Y:S01]  /*5680*/  UIADD3 UR6, UP0, UPT, UR62, 0x80, URZ ;  /* 0x000000803e067890 */ /* 0x000fe2000ff1e0ff */
[----:B------:R-:W-:Y:S01]  /*5690*/  R2UR UR45, R42 ;  /* 0x000000002a2d72ca */ /* 0x000fe200000e0000 */
[----:B------:R-:W-:Y:S01]  /*56a0*/  UPRMT UR4, UR4, 0x40, UR5 ;  /* 0x0000004004047896 */ /* 0x000fe20008000005 */
[----:B------:R-:W-:Y:S01]  /*56b0*/  @P0 R2UR UR26, R7 ;  /* 0x00000000071a02ca */ /* 0x000fe200000e0000 */
[----:B------:R-:W-:Y:S01]  /*56c0*/  UIADD3.X UR7, UPT, UPT, URZ, UR63, URZ, UP0, !UPT ;  /* 0x0000003fff077290 */ /* 0x000fe200087fe4ff */
[----:B------:R-:W-:Y:S01]  /*56d0*/  SEL R7, RZ, 0x1, P1 ;  /* 0x00000001ff077807 */ /* 0x000fe20000800000 */
[----:B------:R-:W-:Y:S01]  /*56e0*/  UPRMT UR4, UR4, 0x5410, URZ ;  /* 0x0000541004047896 */ /* 0x000fe200080000ff */
[----:B------:R-:W-:Y:S01]  /*56f0*/  @P0 R2UR UR24, R0 ;  /* 0x00000000001802ca */ /* 0x000fe200000e0000 */
[----:B------:R-:W-:Y:S01]  /*5700*/  UMOV UR5, UR29 ;  /* 0x0000001d00057c82 */ /* 0x000fe20008000000 */
[----:B------:R-:W-:Y:S01]  /*5710*/  LOP3.LUT R14, R14, R7, RZ, 0x3c, !PT ;  /* 0x000000070e0e7212 */ /* 0x000fe200078e3cff */
[----:B------:R-:W-:Y:S01]  /*5720*/  @P0 VIADD R7, R4, 0x8800 ;  /* 0x0000880004070836 */ /* 0x000fe20000000000 */
[----:B------:R-:W-:Y:S01]  /*5730*/  SEL R0, R72, RZ, P1 ;  /* 0x000000ff48007207 */ /* 0x000fe20000800000 */
[----:B------:R-:W-:Y:S01]  /*5740*/  UMOV UR11, UR27 ;  /* 0x0000001b000b7c82 */ /* 0x000fe20008000000 */
[----:B------:R-:W-:Y:S01]  /*5750*/  SHF.L.U32 R73, R14, 0x1f, RZ ;  /* 0x0000001f0e497819 */ /* 0x000fe200000006ff */
[----:B------:R-:W-:Y:S01]  /*5760*/  UMOV UR12, UR28 ;  /* 0x0000001c000c7c82 */ /* 0x000fe20008000000 */
[----:B------:R-:W-:Y:S01]  /*5770*/  @P0 R2UR UR8, R7 ;  /* 0x00000000070802ca */ /* 0x000fe200000e0000 */
[--C-:B------:R-:W-:Y:S01]  /*5780*/  IMAD R74, R0, 0x8, R5.reuse ;  /* 0x00000008004a7824 */ /* 0x100fe200078e0205 */
[----:B------:R-:W-:Y:S01]  /*5790*/  UMOV UR16, UR26 ;  /* 0x0000001a00107c82 */ /* 0x000fe20008000000 */
[----:B------:R-:W-:Y:S01]  /*57a0*/  UMOV UR13, UR5 ;  /* 0x00000005000d7c82 */ /* 0x000fe20008000000 */
[----:B------:R-:W-:Y:S01]  /*57b0*/  UIADD3 UR10, UPT, UPT, UR16, 0x20, URZ ;  /* 0x00000020100a7890 */ /* 0x000fe2000fffe0ff */
[----:B------:R3:W4:Y:S01]  /*57c0*/  SYNCS.PHASECHK.TRANS64.TRYWAIT P2, [R74+URZ+0x20], R73 ;  /* 0x000020494a0075a7 */ /* 0x00072200080411ff */
[----:B------:R1:W-:Y:S01]  /*57d0*/  UTMALDG.4D.IM2COL [UR24], [UR6], UR4 ;  /* 0x00000018060073b4 */ /* 0x0003e20008058004 */
[----:B------:R-:W-:Y:S01]  /*57e0*/  UMOV UR42, UR16 ;  /* 0x00000010002a7c82 */ /* 0x000fe20008000000 */
[----:B------:R-:W-:Y:S01]  /*57f0*/  R2UR UR36, R58 ;  /* 0x000000003a2472ca */ /* 0x000fe200000e0000 */
[----:B------:R-:W-:Y:S01]  /*5800*/  UMOV UR33, UR15 ;  /* 0x0000000f00217c82 */ /* 0x000fe20008000000 */
[----:B------:R-:W-:Y:S01]  /*5810*/  R2UR UR37, R40 ;  /* 0x00000000282572ca */ /* 0x000fe200000e0000 */
[----:B------:R-:W-:Y:S01]  /*5820*/  UMOV UR34, UR16 ;  /* 0x0000001000227c82 */ /* 0x000fe20008000000 */
[----:B------:R-:W-:Y:S01]  /*5830*/  UMOV UR73, UR15 ;  /* 0x0000000f00497c82 */ /* 0x000fe20008000000 */
[----:B------:R-:W-:Y:S01]  /*5840*/  UMOV UR74, UR16 ;  /* 0x00000010004a7c82 */ /* 0x000fe20008000000 */
[----:B------:R2:W-:Y:S01]  /*5850*/  UTMALDG.4D.IM2COL [UR8], [UR6], UR4 ;  /* 0x00000008060073b4 */ /* 0x0005e20008058004 */
[C---:B------:R-:W-:Y:S01]  /*5860*/  @P0 VIADD R7, R4.reuse, 0x8c00 ;  /* 0x00008c0004070836 */ /* 0x040fe20000000000 */
[----:B------:R-:W-:Y:S01]  /*5870*/  UMOV UR5, UR45 ;  /* 0x0000002d00057c82 */ /* 0x000fe20008000000 */
[----:B------:R-:W-:Y:S01]  /*5880*/  MOV.SPILL R62, UR35 ;  /* 0x00000023003e7c02 */ /* 0x000fe20009000f00 */
[----:B------:R-:W-:Y:S01]  /*5890*/  UMOV UR65, UR15 ;  /* 0x0000000f00417c82 */ /* 0x000fe20008000000 */
[----:B------:R-:W-:Y:S01]  /*58a0*/  R2UR UR35, R39 ;  /* 0x00000000272372ca */ /* 0x000fe200000e0000 */
[----:B------:R-:W-:Y:S01]  /*58b0*/  UMOV UR66, UR16 ;  /* 0x0000001000427c82 */ /* 0x000fe20008000000 */
[----:B------:R-:W-:Y:S01]  /*58c0*/  @P0 R2UR UR40, R7 ;  /* 0x00000000072802ca */ /* 0x000fe200000e0000 */
[----:B------:R-:W-:Y:S01]  /*58d0*/  @P0 VIADD R7, R4, 0x9000 ;  /* 0x0000900004070836 */ /* 0x000fe20000000000 */
[----:B------:R-:W-:Y:S01]  /*58e0*/  UMOV UR57, UR15 ;  /* 0x0000000f00397c82 */ /* 0x000fe20008000000 */
        /* <DEDUP_REMOVED lines=10> */
[----:B------:R5:W-:Y:S01]  /*5990*/  UTMALDG.4D.IM2COL [UR40], [UR6], UR4 ;  /* 0x00000028060073b4 */ /* 0x000be20008058004 */
        /* <DEDUP_REMOVED lines=12> */
[----:B------:R-:W-:Y:S03]  /*5a60*/  @P0 VIADD R7, R4, 0x9800 ;  /* 0x0000980004070836 */ /* 0x000fe60000000000 */
[----:B------:R1:W-:Y:S01]  /*5a70*/  UTMALDG.4D.IM2COL [UR8], [UR6], UR4 ;  /* 0x00000008060073b4 */ /* 0x0003e20008058004 */
[----:B-----5:R-:W-:Y:S08]  /*5a80*/  R2UR UR43, R35 ;  /* 0x00000000232b72ca */ /* 0x020ff000000e0000 */
[----:B------:R2:W-:Y:S01]  /*5a90*/  UTMALDG.4D.IM2COL [UR32], [UR6], UR4 ;  /* 0x00000020060073b4 */ /* 0x0005e20008058004 */
[----:B------:R-:W-:Y:S02]  /*5aa0*/  R2UR UR44, R56 ;  /* 0x00000000382c72ca */ /* 0x000fe400000e0000 */
[----:B------:R-:W-:Y:S02]  /*5ab0*/  R2UR UR45, R36 ;  /* 0x00000000242d72ca */ /* 0x000fe400000e0000 */
        /* <DEDUP_REMOVED lines=167> */
[----:B------:R1:W-:Y:S01]  /*6530*/  UTMALDG.4D.IM2COL [UR8], [UR6], UR4 ;  /* 0x00000008060073b4 */ /* 0x0003e20008058004 */
[----:B------:R-:W-:Y:S02]  /*6540*/  @P0 IMAD R7, R8, 0x4000, R5 ;  /* 0x0000400008070824 */ /* 0x000fe400078e0205 */
[----:B------:R-:W-:Y:S06]  /*6550*/  IMAD.MOV.U32 R8, RZ, RZ, R0 ;  /* 0x000000ffff087224 */ /* 0x000fec00078e0000 */
[----:B------:R2:W-:Y:S01]  /*6560*/  UTMALDG.4D.IM2COL [UR24], [UR6], UR4 ;  /* 0x00000018060073b4 */ /* 0x0005e20008058004 */
[----:B-1----:R-:W-:Y:S01]  /*6570*/  @P0 R2UR UR8, R4 ;  /* 0x00000000040802ca */ /* 0x002fe200000e0000 */
[----:B------:R-:W-:Y:S01]  /*6580*/  UMOV UR11, UR27 ;  /* 0x0000001b000b7c82 */ /* 0x000fe20008000000 */
[----:B------:R-:W-:Y:S01]  /*6590*/  UMOV UR12, UR28 ;  /* 0x0000001c000c7c82 */ /* 0x000fe20008000000 */
[----:B------:R-:W-:Y:S01]  /*65a0*/  UMOV UR13, UR5 ;  /* 0x00000005000d7c82 */ /* 0x000fe20008000000 */
[----:B------:R-:W-:Y:S05]  /*65b0*/  @P0 VIADD R4, R7, 0x28400 ;  /* 0x0002840007040836 */ /* 0x000fea0000000000 */
[----:B------:R-:W-:Y:S01]  /*65c0*/  @P0 R2UR UR72, R4 ;  /* 0x00000000044802ca */ /* 0x000fe200000e0000 */
[----:B--2---:R-:W-:Y:S01]  /*65d0*/  UMOV UR28, UR76 ;  /* 0x0000004c001c7c82 */ /* 0x004fe20008000000 */
[----:B------:R-:W-:Y:S01]  /*65e0*/  R2UR.FILL UR27, R61 ;  /* 0x000000003d1b72ca */ /* 0x000fe200004e0000 */
[----:B------:R-:W-:Y:S01]  /*65f0*/  UMOV UR29, UR77 ;  /* 0x0000004d001d7c82 */ /* 0x000fe20008000000 */
[----:B------:R1:W-:Y:S01]  /*6600*/  UTMALDG.4D.IM2COL [UR8], [UR6], UR4 ;  /* 0x00000008060073b4 */ /* 0x0003e20008058004 */
        /* <DEDUP_REMOVED lines=9> */
[----:B------:R-:W-:Y:S01]  /*66a0*/  UMOV UR13, UR77 ;  /* 0x0000004d000d7c82 */ /* 0x000fe20008000000 */
[----:B------:R-:W-:Y:S01]  /*66b0*/  UISETP.GT.U32.AND UP0, UPT, UR14, 0x1, UPT ;  /* 0x000000010e00788c */ /* 0x000fe2000bf04070 */
        /* <DEDUP_REMOVED lines=47> */
[----:B------:R1:W-:Y:S04]  /*69b0*/  UTMALDG.4D [UR8], [UR4], desc[UR6] ;  /* 0x00000608040075b4 */ /* 0x0003e80008019000 */
[C---:B------:R-:W-:Y:S03]  /*69c0*/  ISETP.NE.AND P1, PT, R4.reuse, R3, PT ;  /* 0x000000030400720c */ /* 0x040fe60003f25270 */
[----:B------:R-:W-:Y:S01]  /*69d0*/  UTMALDG.4D [UR16], [UR4], desc[UR6] ;  /* 0x00000610040075b4 */ /* 0x000fe20008019000 */
[----:B------:R-:W-:Y:S04]  /*69e0*/  SEL R4, R4, RZ, P1 ;  /* 0x000000ff04047207 */ /* 0x000fe80000800000 */
[----:B------:R-:W-:Y:S01]  /*69f0*/  R2UR UR76, R4 ;  /* 0x00000000044c72ca */ /* 0x000fe200000e0000 */
[----:B------:R-:W-:Y:S01]  /*6a00*/  VIADD R4, R9, 0x1 ;  /* 0x0000000109047836 */ /* 0x000fe20000000000 */
[----:B-1----:R-:W-:Y:S01]  /*6a10*/  @P0 R2UR UR8, R7 ;  /* 0x00000000070802ca */ /* 0x002fe200000e0000 */
[----:B------:R-:W-:Y:S01]  /*6a20*/  IMAD.U32 R7, RZ, RZ, UR77 ;  /* 0x0000004dff077e24 */ /* 0x000fe2000f8e00ff */
[----:B------:R-:W-:Y:S03]  /*6a30*/  UMOV UR11, UR19 ;  /* 0x00000013000b7c82 */ /* 0x000fe60008000000 */
[----:B------:R-:W-:Y:S02]  /*6a40*/  VIADD R7, R7, 0x1 ;  /* 0x0000000107077836 */ /* 0x000fe40000000000 */
[----:B------:R-:W-:Y:S05]  /*6a50*/  @P1 IMAD R7, RZ, RZ, UR77 ;  /* 0x0000004dff071e24 */ /* 0x000fea000f8e02ff */
[C---:B------:R-:W-:Y:S01]  /*6a60*/  ISETP.NE.AND P0, PT, R7.reuse, R2, PT ;  /* 0x000000020700720c */ /* 0x040fe20003f05270 */
[----:B------:R1:W-:Y:S03]  /*6a70*/  UTMALDG.4D [UR8], [UR4], desc[UR6] ;  /* 0x00000608040075b4 */ /* 0x0003e60008019000 */
[----:B------:R-:W-:Y:S04]  /*6a80*/  SEL R7, R7, RZ, P0 ;  /* 0x000000ff07077207 */ /* 0x000fe80000000000 */
[----:B------:R-:W-:Y:S05]  /*6a90*/  R2UR UR77, R7 ;  /* 0x00000000074d72ca */ /* 0x000fea00000e0000 */
[----:B------:R-:W-:Y:S04]  /*6aa0*/  @P0 IMAD.MOV R4, RZ, RZ, R9 ;  /* 0x000000ffff040224 */ /* 0x000fe800078e0209 */
[----:B------:R-:W-:Y:S01]  /*6ab0*/  IMAD.MOV.U32 R9, RZ, RZ, R4 ;  /* 0x000000ffff097224 */ /* 0x000fe200078e0004 */
[----:B-1----:R-:W-:Y:S07]  /*6ac0*/  UIADD3 UR4, UPT, UPT, UR14, -0x1, URZ ;  /* 0xffffffff0e047890 */ /* 0x002fee000fffe0ff */
[----:B------:R-:W-:Y:S01]  /*6ad0*/  UMOV UR14, UR4 ;  /* 0x00000004000e7c82 */ /* 0x000fe20008000000 */
[----:B---34-:R-:W-:Y:S05]  /*6ae0*/  BRA.U UP0, `(.L_x_28) ;  /* 0xffffffe9003c7547 */ /* 0x018fea000b83ffff */
.L_x_23:
[----:B-1----:R-:W-:Y:S01]  /*6af0*/  SHF.L.U32 R2, R13, 0x1f, RZ ;  /* 0x0000001f0d027819 */ /* 0x002fe200000006ff */
[----:B------:R-:W-:-:S03]  /*6b00*/  NOP ;  /* 0x0000000000007918 */ /* 0x000fc60000000000 */
[----:B------:R-:W1:Y:S02]  /*6b10*/  SYNCS.PHASECHK.TRANS64.TRYWAIT P0, [R5+URZ+0x90], R2 ;  /* 0x00009002050075a7 */ /* 0x000e6400080011ff */
[----:B-1----:R-:W-:Y:S05]  /*6b20*/  @!P0 BRA `(.L_x_29) ;  /* 0x0000006800e88947 */ /* 0x002fea0003800000 */
.L_x_125:
[----:B------:R-:W3:Y:S01]  /*6b30*/  LDS.128 R16, [R5+0xd0] ;  /* 0x0000d00005107984 */ /* 0x000ee20000000c00 */
[----:B------:R-:W-:Y:S01]  /*6b40*/  R2UR UR7, R68 ;  /* 0x00000000440772ca */ /* 0x000fe200000e0000 */
[----:B------:R-:W-:Y:S01]  /*6b50*/  UISETP.GE.AND UP0, UPT, UR54, 0x1, UPT ;  /* 0x000000013600788c */ /* 0x000fe2000bf06270 */
[----:B------:R-:W-:Y:S01]  /*6b60*/  R2UR UR6, R67 ;  /* 0x00000000430672ca */ /* 0x000fe200000e0000 */
[----:B------:R-:W-:Y:S01]  /*6b70*/  @!PT LDS RZ, [RZ] ;  /* 0x00000000fffff984 */ /* 0x000fe20000000800 */
[----:B------:R-:W-:Y:S01]  /*6b80*/  @!PT LDS RZ, [RZ] ;  /* 0x00000000fffff984 */ /* 0x000fe20000000800 */
[----:B------:R-:W-:Y:S01]  /*6b90*/  @!PT LDS RZ, [RZ] ;  /* 0x00000000fffff984 */ /* 0x000fe20000000800 */
[----:B------:R-:W-:Y:S01]  /*6ba0*/  @!PT LDS RZ, [RZ] ;  /* 0x00000000fffff984 */ /* 0x000fe20000000800 */
[----:B------:R4:W-:Y:S06]  /*6bb0*/  MEMBAR.ALL.CTA ;  /* 0x0000000000007992 */ /* 0x0009ec0000008000 */
[----:B----4-:R-:W4:Y:S01]  /*6bc0*/  FENCE.VIEW.ASYNC.S ;  /* 0x00000000000073c6 */ /* 0x010f220000000000 */
[----:B---3--:R-:W-:-:S13]  /*6bd0*/  LOP3.LUT P0, RZ, R18, 0x1, RZ, 0xc0, !PT ;  /* 0x0000000112ff7812 */ /* 0x008fda000780c0ff */
[----:B----4-:R-:W-:Y:S01]  /*6be0*/  VOTEU.ANY UP1, P0 ;  /* 0x0000000000ff7886 */ /* 0x010fe20000020100 */
[----:B------:R-:W-:-:S13]  /*6bf0*/  PLOP3.LUT P0, PT, PT, PT, UP1, 0x80, 0x8 ;  /* 0x000000000008781c */ /* 0x000fda0003f0f018 */
[----:B-1----:R-:W-:Y:S02]  /*6c00*/  @P0 MOV R2, R16 ;  /* 0x0000001000020202 */ /* 0x002fe40000000f00 */
[----:B------:R-:W-:Y:S02]  /*6c10*/  @P0 LOP3.LUT R16, R17, 0xffff, RZ, 0xc0, !PT ;  /* 0x0000ffff11100812 */ /* 0x000fe400078ec0ff */
[----:B------:R-:W-:Y:S01]  /*6c20*/  @P0 R2UR UR5, R2 ;  /* 0x00000000020502ca */ /* 0x000fe200000e0000 */
[----:B------:R-:W-:Y:S01]  /*6c30*/  VIADD R2, R5, 0x98 ;  /* 0x0000009805027836 */ /* 0x000fe20000000000 */
[----:B------:R-:W-:-:S04]  /*6c40*/  @P0 R2UR UR4, R16 ;  /* 0x00000000100402ca */ /* 0x000fc800000e0000 */
[----:B------:R-:W-:-:S04]  /*6c50*/  PRMT R2, RZ, 0x654, R2 ;  /* 0x00000654ff027816 */ /* 0x000fc80000000002 */
[----:B------:R1:W-:Y:S03]  /*6c60*/  SYNCS.ARRIVE.TRANS64.RED.A1T0 RZ, [R2+URZ], RZ ;  /* 0x000000ff02ff79a7 */ /* 0x0003e600081004ff */
[----:B------:R-:W-:Y:S02]  /*6c70*/  @UP1 UMOV UR7, UR5 ;  /* 0x0000000500071c82 */ /* 0x000fe40008000000 */
[----:B------:R-:W-:Y:S01]  /*6c80*/  @UP1 UMOV UR6, UR4 ;  /* 0x0000000400061c82 */ /* 0x000fe20008000000 */
[----:B------:R-:W-:Y:S02]  /*6c90*/  IMAD.U32 R68, RZ, RZ, UR7 ;  /* 0x00000007ff447e24 */ /* 0x000fe4000f8e00ff */
[----:B------:R-:W-:Y:S01]  /*6ca0*/  IMAD.U32 R67, RZ, RZ, UR6 ;  /* 0x00000006ff437e24 */ /* 0x000fe2000f8e00ff */
[----:B------:R-:W-:Y:S06]  /*6cb0*/  BRA.U !UP0, `(.L_x_30) ;  /* 0x0000000108ec7547 */ /* 0x000fec000b800000 */
[----:B------:R-:W3:Y:S01]  /*6cc0*/  LDCU.128 UR12, c[0x0][0xb10] ;  /* 0x00016200ff0c77ac */ /* 0x000ee20008000c00 */
[----:B------:R-:W-:Y:S02]  /*6cd0*/  R2UR UR8, R65 ;  /* 0x00000000410872ca */ /* 0x000fe400000e0000 */
[----:B------:R-:W-:Y:S01]  /*6ce0*/  R2UR UR9, R66 ;  /* 0x00000000420972ca */ /* 0x000fe200000e0000 */
[----:B------:R-:W4:Y:S01]  /*6cf0*/  LDCU UR19, c[0x0][0xb20] ;  /* 0x00016400ff1377ac */ /* 0x000f220008000800 */
[----:B------:R-:W-:Y:S02]  /*6d00*/  R2UR UR21, R67 ;  /* 0x00000000431572ca */ /* 0x000fe400000e0000 */
[----:B------:R-:W-:Y:S01]  /*6d10*/  R2UR UR20, R68 ;  /* 0x00000000441472ca */ /* 0x000fe200000e0000 */
[----:B------:R-:W2:Y:S01]  /*6d20*/  LDCU UR18, c[0x0][0xb0c] ;  /* 0x00016180ff1277ac */ /* 0x000ea20008000800 */
[----:B------:R-:W1:Y:S01]  /*6d30*/  LDCU.64 UR16, c[0x0][0xb28] ;  /* 0x00016500ff1077ac */ /* 0x000e620008000a00 */
[----:B------:R-:W-:-:S04]  /*6d40*/  UISETP.NE.AND UP3, UPT, UR54, 0x1, UPT ;  /* 0x000000013600788c */ /* 0x000fc8000bf65270 */
[----:B---3--:R-:W-:Y:S02]  /*6d50*/  UIMAD.WIDE.U32 UR4, UR8, UR15, URZ ;  /* 0x0000000f080472a5 */ /* 0x008fe4000f8e00ff */
[----:B------:R-:W-:Y:S02]  /*6d60*/  UIMAD.WIDE.U32 UR6, UR9, UR12, URZ ;  /* 0x0000000c090672a5 */ /* 0x000fe4000f8e00ff */
[----:B------:R-:W-:Y:S02]  /*6d70*/  UISETP.NE.AND UP0, UPT, UR14, 0x1, UPT ;  /* 0x000000010e00788c */ /* 0x000fe4000bf05270 */
[----:B------:R-:W-:Y:S01]  /*6d80*/  UIMAD.WIDE.U32 UR10, UR21, UR15, URZ ;  /* 0x0000000f150a72a5 */ /* 0x000fe2000f8e00ff */
[----:B------:R-:W-:Y:S01]  /*6d90*/  UMOV UR4, UR5 ;  /* 0x0000000500047c82 */ /* 0x000fe20008000000 */
[----:B--2---:R-:W-:Y:S02]  /*6da0*/  UISETP.NE.AND UP2, UPT, UR18, 0x1, UPT ;  /* 0x000000011200788c */ /* 0x004fe4000bf45270 */
[----:B----4-:R-:W-:-:S03]  /*6db0*/  USHF.R.U32.HI UR5, URZ, UR19, UR4 ;  /* 0x00000013ff057299 */ /* 0x010fc60008011604 */
[----:B------:R-:W-:Y:S01]  /*6dc0*/  UMOV UR4, UR7 ;  /* 0x0000000700047c82 */ /* 0x000fe20008000000 */
[----:B------:R-:W-:Y:S02]  /*6dd0*/  USEL UR8, UR8, UR5, !UP0 ;  /* 0x0000000508087287 */ /* 0x000fe4000c000000 */
[----:B------:R-:W-:Y:S02]  /*6de0*/  USHF.R.U32.HI UR4, URZ, UR13, UR4 ;  /* 0x0000000dff047299 */ /* 0x000fe40008011604 */
[----:B------:R-:W-:Y:S02]  /*6df0*/  UIMAD.WIDE.U32 UR6, UR20, UR12, URZ ;  /* 0x0000000c140672a5 */ /* 0x000fe4000f8e00ff */
[----:B------:R-:W-:Y:S02]  /*6e00*/  USEL UR12, UR9, UR4, !UP2 ;  /* 0x00000004090c7287 */ /* 0x000fe4000d000000 */
[----:B-1----:R-:W-:Y:S01]  /*6e10*/  UIMAD.WIDE.U32 UR4, UR8, UR16, URZ ;  /* 0x00000010080472a5 */ /* 0x002fe2000f8e00ff */
[----:B------:R-:W-:Y:S01]  /*6e20*/  UMOV UR9, UR11 ;  /* 0x0000000b00097c82 */ /* 0x000fe20008000000 */
[----:B------:R-:W-:-:S02]  /*6e30*/  UIMAD.WIDE.U32 UR10, UR12, UR16, URZ ;  /* 0x000000100c0a72a5 */ /* 0x000fc4000f8e00ff */
[----:B------:R-:W-:-:S03]  /*6e40*/  USHF.R.U32.HI UR9, URZ, UR19, UR9 ;  /* 0x00000013ff097299 */ /* 0x000fc60008011609 */
[----:B------:R-:W-:Y:S01]  /*6e50*/  UMOV UR4, UR5 ;  /* 0x0000000500047c82 */ /* 0x000fe20008000000 */
[----:B------:R-:W-:Y:S01]  /*6e60*/  UMOV UR6, UR7 ;  /* 0x0000000700067c82 */ /* 0x000fe20008000000 */
[----:B------:R-:W-:Y:S01]  /*6e70*/  @UP3 USHF.R.U32.HI UR8, URZ, UR17, UR4 ;  /* 0x00000011ff083299 */ /* 0x000fe20008011604 */
[----:B------:R-:W-:Y:S01]  /*6e80*/  UMOV UR5, UR11 ;  /* 0x0000000b00057c82 */ /* 0x000fe20008000000 */
[----:B------:R-:W-:Y:S02]  /*6e90*/  USHF.R.U32.HI UR7, URZ, UR13, UR6 ;  /* 0x0000000dff077299 */ /* 0x000fe40008011606 */
[----:B------:R-:W-:Y:S02]  /*6ea0*/  USEL UR4, UR21, UR9, !UP0 ;  /* 0x0000000915047287 */ /* 0x000fe4000c000000 */
[----:B------:R-:W-:Y:S02]  /*6eb0*/  @UP3 USHF.R.U32.HI UR12, URZ, UR17, UR5 ;  /* 0x00000011ff0c3299 */ /* 0x000fe40008011605 */
[----:B------:R-:W-:-:S02]  /*6ec0*/  UIMAD UR6, UR54, UR8, URZ ;  /* 0x00000008360672a4 */ /* 0x000fc4000f8e02ff */
[----:B------:R-:W-:Y:S02]  /*6ed0*/  USEL UR5, UR20, UR7, !UP2 ;  /* 0x0000000714057287 */ /* 0x000fe4000d000000 */
[----:B------:R-:W-:Y:S02]  /*6ee0*/  UIMAD UR8, UR54, UR12, URZ ;  /* 0x0000000c360872a4 */ /* 0x000fe4000f8e02ff */
[----:B------:R-:W-:Y:S02]  /*6ef0*/  UISETP.GE.AND UP0, UPT, UR4, UR6, UPT ;  /* 0x000000060400728c */ /* 0x000fe4000bf06270 */
[----:B------:R-:W-:Y:S02]  /*6f00*/  UIMAD.WIDE.U32 UR6, UR4, UR16, URZ ;  /* 0x00000010040672a5 */ /* 0x000fe4000f8e00ff */
[----:B------:R-:W-:Y:S02]  /*6f10*/  UISETP.GE.OR UP0, UPT, UR5, UR8, UP0 ;  /* 0x000000080500728c */ /* 0x000fe40008706670 */
[----:B------:R-:W-:-:S02]  /*6f20*/  UIMAD.WIDE.U32 UR8, UR5, UR16, URZ ;  /* 0x00000010050872a5 */ /* 0x000fc4000f8e00ff */
[----:B------:R-:W-:Y:S01]  /*6f30*/  UIADD3 UR10, UPT, UPT, -UR4, URZ, URZ ;  /* 0x000000ff040a7290 */ /* 0x000fe2000fffe1ff */
[----:B------:R-:W-:Y:S02]  /*6f40*/  UMOV UR6, UR7 ;  /* 0x0000000700067c82 */ /* 0x000fe40008000000 */
[----:B------:R-:W-:Y:S02]  /*6f50*/  USHF.R.U32.HI UR6, URZ, UR17, UR6 ;  /* 0x00000011ff067299 */ /* 0x000fe40008011606 */
[----:B------:R-:W-:Y:S02]  /*6f60*/  UIMAD UR10, UR14, UR10, UR21 ;  /* 0x0000000a0e0a72a4 */ /* 0x000fe4000f8e0215 */
[----:B------:R-:W-:Y:S01]  /*6f70*/  USEL UR6, UR4, UR6, !UP3 ;  /* 0x0000000604067287 */ /* 0x000fe2000d800000 */
[----:B------:R-:W-:Y:S01]  /*6f80*/  @!UP0 UMOV UR7, UR9 ;  /* 0x0000000900078c82 */ /* 0x000fe20008000000 */
[----:B------:R-:W-:Y:S02]  /*6f90*/  UIADD3 UR9, UPT, UPT, -UR5, URZ, URZ ;  /* 0x000000ff05097290 */ /* 0x000fe4000fffe1ff */
[----:B------:R-:W-:-:S02]  /*6fa0*/  @!UP0 USHF.R.U32.HI UR7, URZ, UR17, UR7 ;  /* 0x00000011ff078299 */ /* 0x000fc40008011607 */
[----:B------:R-:W-:Y:S02]  /*6fb0*/  UIADD3 UR8, UPT, UPT, -UR6, URZ, URZ ;  /* 0x000000ff06087290 */ /* 0x000fe4000fffe1ff */
[----:B------:R-:W-:Y:S02]  /*6fc0*/  @!UP0 USEL UR7, UR5, UR7, !UP3 ;  /* 0x0000000705078287 */ /* 0x000fe4000d800000 */
[----:B------:R-:W-:Y:S02]  /*6fd0*/  UIMAD UR8, UR54, UR8, UR4 ;  /* 0x00000008360872a4 */ /* 0x000fe4000f8e0204 */
[----:B------:R-:W-:Y:S02]  /*6fe0*/  @!UP0 UIADD3 UR6, UPT, UPT, UR6, -UR7, URZ ;  /* 0x8000000706068290 */ /* 0x000fe4000fffe0ff */
[----:B------:R-:W-:Y:S02]  /*6ff0*/  @!UP0 UIMAD UR7, UR8, UR12, UR7 ;  /* 0x0000000c080782a4 */ /* 0x000fe4000f8e0207 */
[----:B------:R-:W-:-:S02]  /*7000*/  @!UP0 UIMAD UR4, UR54, UR6, UR5 ;  /* 0x00000006360482a4 */ /* 0x000fc4000f8e0205 */
[----:B------:R-:W-:Y:S02]  /*7010*/  UIMAD UR6, UR18, UR9, UR20 ;  /* 0x00000009120672a4 */ /* 0x000fe4000f8e0214 */
[----:B------:R-:W-:Y:S01]  /*7020*/  UIMAD UR8, UR4, UR14, UR10 ;  /* 0x0000000e040872a4 */ /* 0x000fe2000f8e020a */
[----:B------:R-:W-:Y:S02]  /*7030*/  @!UP0 UMOV UR5, UR7 ;  /* 0x0000000700058c82 */ /* 0x000fe40008000000 */
[----:B------:R-:W-:-:S03]  /*7040*/  UIMAD UR4, UR5, UR18, UR6 ;  /* 0x00000012050472a4 */ /* 0x000fc6000f8e0206 */
[----:B------:R-:W-:-:S03]  /*7050*/  IMAD.U32 R67, RZ, RZ, UR8 ;  /* 0x00000008ff437e24 */ /* 0x000fc6000f8e00ff */
[----:B------:R-:W-:-:S07]  /*7060*/  IMAD.U32 R68, RZ, RZ, UR4 ;  /* 0x00000004ff447e24 */ /* 0x000fce000f8e00ff */
.L_x_30:
[----:B------:R-:W3:Y:S02]  /*7070*/  LDCU UR4, c[0x0][0xb30] ;  /* 0x00016600ff0477ac */ /* 0x000ee40008000800 */
[----:B---3--:R-:W-:-:S09]  /*7080*/  UISETP.NE.AND UP0, UPT, UR4, 0x1, UPT ;  /* 0x000000010400788c */ /* 0x008fd2000bf05270 */
[----:B------:R-:W-:Y:S05]  /*7090*/  BRA.U UP0, `(.L_x_31) ;  /* 0x0000000100547547 */ /* 0x000fea000b800000 */
[----:B------:R-:W3:Y:S01]  /*70a0*/  LDCU.128 UR8, c[0x0][0xb10] ;  /* 0x00016200ff0877ac */ /* 0x000ee20008000c00 */
[----:B------:R-:W-:Y:S02]  /*70b0*/  R2UR UR15, R67 ;  /* 0x00000000430f72ca */ /* 0x000fe400000e0000 */
[----:B------:R-:W-:Y:S01]  /*70c0*/  R2UR UR14, R68 ;  /* 0x00000000440e72ca */ /* 0x000fe200000e0000 */
[----:B------:R-:W4:Y:S01]  /*70d0*/  LDCU UR12, c[0x0][0xb0c] ;  /* 0x00016180ff0c77ac */ /* 0x000f220008000800 */
[----:B------:R-:W1:Y:S11]  /*70e0*/  LDCU UR13, c[0x0][0xb20] ;  /* 0x00016400ff0d77ac */ /* 0x000e760008000800 */
[----:B---3--:R-:W-:-:S02]  /*70f0*/  UIMAD.WIDE.U32 UR6, UR14, UR8, URZ ;  /* 0x000000080e0672a5 */ /* 0x008fc4000f8e00ff */
[----:B------:R-:W-:Y:S02]  /*7100*/  UIMAD.WIDE.U32 UR4, UR15, UR11, URZ ;  /* 0x0000000b0f0472a5 */ /* 0x000fe4000f8e00ff */
[----:B----4-:R-:W-:Y:S02]  /*7110*/  UISETP.NE.AND UP2, UPT, UR12, 0x1, UPT ;  /* 0x000000010c00788c */ /* 0x010fe4000bf45270 */
[----:B------:R-:W-:Y:S01]  /*7120*/  UISETP.NE.AND UP0, UPT, UR10, 0x1, UPT ;  /* 0x000000010a00788c */ /* 0x000fe2000bf05270 */
[----:B------:R-:W-:Y:S02]  /*7130*/  UMOV UR6, UR7 ;  /* 0x0000000700067c82 */ /* 0x000fe40008000000 */
[----:B------:R-:W-:Y:S01]  /*7140*/  UMOV UR4, UR5 ;  /* 0x0000000500047c82 */ /* 0x000fe20008000000 */
[----:B------:R-:W-:Y:S02]  /*7150*/  USHF.R.U32.HI UR6, URZ, UR9, UR6 ;  /* 0x00000009ff067299 */ /* 0x000fe40008011606 */
[----:B-1----:R-:W-:-:S02]  /*7160*/  USHF.R.U32.HI UR4, URZ, UR13, UR4 ;  /* 0x0000000dff047299 */ /* 0x002fc40008011604 */
[----:B------:R-:W-:Y:S02]  /*7170*/  USEL UR5, UR14, UR6, !UP2 ;  /* 0x000000060e057287 */ /* 0x000fe4000d000000 */
[----:B------:R-:W-:-:S04]  /*7180*/  USEL UR4, UR15, UR4, !UP0 ;  /* 0x000000040f047287 */ /* 0x000fc8000c000000 */
[----:B------:R-:W-:Y:S02]  /*7190*/  UIADD3 UR6, UPT, UPT, UR5, -UR4, URZ ;  /* 0x8000000405067290 */ /* 0x000fe4000fffe0ff */
[----:B------:R-:W-:Y:S02]  /*71a0*/  UIADD3 UR4, UPT, UPT, -UR5, UR4, URZ ;  /* 0x0000000405047290 */ /* 0x000fe4000fffe1ff */
[----:B------:R-:W-:Y:S02]  /*71b0*/  UIMAD UR15, UR6, UR10, UR15 ;  /* 0x0000000a060f72a4 */ /* 0x000fe4000f8e020f */
[----:B------:R-:W-:-:S04]  /*71c0*/  UIMAD UR14, UR4, UR12, UR14 ;  /* 0x0000000c040e72a4 */ /* 0x000fc8000f8e020e */
[----:B------:R-:W-:Y:S02]  /*71d0*/  IMAD.U32 R67, RZ, RZ, UR15 ;  /* 0x0000000fff437e24 */ /* 0x000fe4000f8e00ff */
[----:B------:R-:W-:-:S07]  /*71e0*/  IMAD.U32 R68, RZ, RZ, UR14 ;  /* 0x0000000eff447e24 */ /* 0x000fce000f8e00ff */
.L_x_31:
[----:B------:R-:W-:Y:S01]  /*71f0*/  R2UR UR7, R68 ;  /* 0x00000000440772ca */ /* 0x000fe200000e0000 */
[----:B------:R-:W-:Y:S01]  /*7200*/  IMAD.MOV.U32 R12, RZ, RZ, R11 ;  /* 0x000000ffff0c7224 */ /* 0x000fe200078e000b */
[----:B------:R-:W-:Y:S02]  /*7210*/  R2UR UR6, R67 ;  /* 0x00000000430672ca */ /* 0x000fe400000e0000 */
[----:B------:R-:W-:Y:S02]  /*7220*/  R2UR UR5, R64 ;  /* 0x00000000400572ca */ /* 0x000fe400000e0000 */
[----:B------:R-:W-:Y:S02]  /*7230*/  R2UR UR4, R63 ;  /* 0x000000003f0472ca */ /* 0x000fe400000e0000 */
[----:B------:R-:W-:Y:S02]  /*7240*/  PLOP3.LUT P3, PT, PT, PT, PT, 0x80, 0x8 ;  /* 0x000000000008781c */ /* 0x000fe40003f6f070 */
[----:B------:R-:W-:-:S07]  /*7250*/  LOP3.LUT R13, R13, 0x1, RZ, 0x3c, !PT ;  /* 0x000000010d0d7812 */ /* 0x000fce00078e3cff */
[----:B------:R-:W-:Y:S02]  /*7260*/  UIADD3 UR49, UPT, UPT, UR7, UR5, URZ ;  /* 0x0000000507317290 */ /* 0x000fe4000fffe0ff */
[----:B------:R-:W-:Y:S01]  /*7270*/  UIADD3 UR21, UPT, UPT, UR6, UR4, URZ ;  /* 0x0000000406157290 */ /* 0x000fe2000fffe0ff */
[----:B------:R-:W-:Y:S11]  /*7280*/  BRA.U UP1, `(.L_x_32) ;  /* 0xffffffa101807547 */ /* 0x000ff6000b83ffff */
[----:B------:R-:W-:Y:S01]  /*7290*/  VIADD R5, R5, 0x20 ;  /* 0x0000002005057836 */ /* 0x000fe20000000000 */
[----:B-1----:R-:W-:-:S03]  /*72a0*/  SHF.L.U32 R2, R14, 0x1f, RZ ;  /* 0x0000001f0e027819 */ /* 0x002fc600000006ff */
[C---:B------:R-:W-:Y:S02]  /*72b0*/  IMAD R3, R0.reuse, 0x8, R5 ;  /* 0x0000000800037824 */ /* 0x040fe400078e0205 */
[----:B------:R-:W-:Y:S02]  /*72c0*/  VIADD R0, R0, 0x1 ;  /* 0x0000000100007836 */ /* 0x000fe40000000000 */
[----:B------:R-:W1:Y:S03]  /*72d0*/  SYNCS.PHASECHK.TRANS64.TRYWAIT P1, [R3+URZ], R2 ;  /* 0x00000002030075a7 */ /* 0x000e6600080211ff */
[----:B------:R-:W-:-:S04]  /*72e0*/  ISETP.NE.AND P0, PT, R0, 0x4, PT ;  /* 0x000000040000780c */ /* 0x000fc80003f05270 */
[----:B------:R-:W-:Y:S02]  /*72f0*/  SEL R7, RZ, 0x1, P0 ;  /* 0x00000001ff077807 */ /* 0x000fe40000000000 */
[----:B------:R-:W-:Y:S02]  /*7300*/  SEL R0, R0, RZ, P0 ;  /* 0x000000ff00007207 */ /* 0x000fe40000000000 */
[----:B------:R-:W-:-:S03]  /*7310*/  LOP3.LUT R14, R14, R7, RZ, 0x3c, !PT ;  /* 0x000000070e0e7212 */ /* 0x000fc600078e3cff */
[----:B------:R-:W-:Y:S01]  /*7320*/  IMAD R4, R0, 0x8, R5 ;  /* 0x0000000800047824 */ /* 0x000fe200078e0205 */
[----:B------:R-:W-:Y:S01]  /*7330*/  SHF.L.U32 R7, R14, 0x1f, RZ ;  /* 0x0000001f0e077819 */ /* 0x000fe200000006ff */
[----:B-1----:R-:W-:Y:S06]  /*7340*/  @!P1 BRA `(.L_x_33) ;  /* 0x0000006000f49947 */ /* 0x002fec0003800000 */
.L_x_126:
[----:B------:R-:W3:Y:S01]  /*7350*/  SYNCS.PHASECHK.TRANS64.TRYWAIT P1, [R4+URZ], R7 ;  /* 0x00000007040075a7 */ /* 0x000ee200080211ff */
[----:B------:R-:W-:-:S05]  /*7360*/  VIADD R0, R0, 0x1 ;  /* 0x0000000100007836 */ /* 0x000fca0000000000 */
[----:B------:R-:W-:-:S04]  /*7370*/  ISETP.NE.AND P0, PT, R0, 0x4, PT ;  /* 0x000000040000780c */ /* 0x000fc80003f05270 */
[----:B-1----:R-:W-:Y:S02]  /*7380*/  SEL R3, RZ, 0x1, P0 ;  /* 0x00000001ff037807 */ /* 0x002fe40000000000 */
[----:B------:R-:W-:Y:S02]  /*7390*/  SEL R0, R0, RZ, P0 ;  /* 0x000000ff00007207 */ /* 0x000fe40000000000 */
[----:B------:R-:W-:-:S03]  /*73a0*/  LOP3.LUT R14, R14, R3, RZ, 0x3c, !PT ;  /* 0x000000030e0e7212 */ /* 0x000fc600078e3cff */
[----:B------:R-:W-:Y:S01]  /*73b0*/  IMAD R2, R0, 0x8, R5 ;  /* 0x0000000800027824 */ /* 0x000fe200078e0205 */
[----:B------:R-:W-:Y:S01]  /*73c0*/  SHF.L.U32 R3, R14, 0x1f, RZ ;  /* 0x0000001f0e037819 */ /* 0x000fe200000006ff */
[----:B---3--:R-:W-:Y:S06]  /*73d0*/  @!P1 BRA `(.L_x_34) ;  /* 0x0000006000e49947 */ /* 0x008fec0003800000 */
.L_x_127:
[----:B------:R-:W3:Y:S01]  /*73e0*/  SYNCS.PHASECHK.TRANS64.TRYWAIT P1, [R2+URZ], R3 ;  /* 0x00000003020075a7 */ /* 0x000ee200080211ff */
[----:B------:R-:W-:-:S05]  /*73f0*/  VIADD R0, R0, 0x1 ;  /* 0x0000000100007836 */ /* 0x000fca0000000000 */
[----:B------:R-:W-:-:S04]  /*7400*/  ISETP.NE.AND P0, PT, R0, 0x4, PT ;  /* 0x000000040000780c */ /* 0x000fc80003f05270 */
[----:B-1----:R-:W-:Y:S02]  /*7410*/  SEL R7, RZ, 0x1, P0 ;  /* 0x00000001ff077807 */ /* 0x002fe40000000000 */
[----:B------:R-:W-:Y:S02]  /*7420*/  SEL R0, R0, RZ, P0 ;  /* 0x000000ff00007207 */ /* 0x000fe40000000000 */
[----:B------:R-:W-:Y:S01]  /*7430*/  LOP3.LUT R7, R14, R7, RZ, 0x3c, !PT ;  /* 0x000000070e077212 */ /* 0x000fe200078e3cff */
[----:B---3--:R-:W-:Y:S06]  /*7440*/  @!P1 BRA `(.L_x_35) ;  /* 0x0000006000dc9947 */ /* 0x008fec0003800000 */
.L_x_128:
[----:B------:R-:W-:Y:S02]  /*7450*/  LEA R0, R0, R5, 0x3 ;  /* 0x0000000500007211 */ /* 0x000fe400078e18ff */
[----:B------:R-:W-:-:S07]  /*7460*/  SHF.L.U32 R7, R7, 0x1f, RZ ;  /* 0x0000001f07077819 */ /* 0x000fce00000006ff */
.L_x_36:
[----:B---3--:R3:W4:Y:S02]  /*7470*/  SYNCS.PHASECHK.TRANS64.TRYWAIT P0, [R0+URZ], R7 ;  /* 0x00000007000075a7 */ /* 0x00872400080011ff */
[----:B----4-:R-:W-:Y:S05]  /*7480*/  @!P0 NANOSLEEP.SYNCS 0x989680 ;  /* 0x009896800000895d */ /* 0x010fea0003900000 */
[----:B------:R-:W4:Y:S02]  /*7490*/  @!P0 SYNCS.PHASECHK.TRANS64 P0, [R0+URZ], R7 ;  /* 0x00000007000085a7 */ /* 0x000f2400080010ff */
[----:B----4-:R-:W-:Y:S05]  /*74a0*/  @P0 EXIT ;  /* 0x000000000000094d */ /* 0x010fea0003800000 */
[----:B------:R-:W-:Y:S05]  /*74b0*/  BRA `(.L_x_36) ;  /* 0xfffffffc00ec7947 */ /* 0x000fea000383ffff */
.L_x_16:
[----:B------:R-:W2:Y:S02]  /*74c0*/  S2UR UR4, SR_CgaCtaId ;  /* 0x00000000000479c3 */ /* 0x000ea40000008800 */
[----:B--2---:R-:W-:-:S04]  /*74d0*/  UISETP.NE.AND UP0, UPT, UR4, URZ, UPT ;  /* 0x000000ff0400728c */ /* 0x004fc8000bf05270 */
[----:B------:R-:W-:-:S09]  /*74e0*/  UISETP.NE.OR UP0, UPT, UR18, 0x1, UP0 ;  /* 0x000000011200788c */ /* 0x000fd20008705670 */
[----:B------:R-:W-:Y:S05]  /*74f0*/  BRA.U UP0, `(.L_x_37) ;  /* 0x0000000100b47547 */ /* 0x000fea000b800000 */
[----:B------:R-:W2:Y:S01]  /*7500*/  S2UR UR5, SR_CgaCtaId ;  /* 0x00000000000579c3 */ /* 0x000ea20000008800 */
[----:B------:R-:W-:Y:S01]  /*7510*/  UMOV UR4, 0x400 ;  /* 0x0000040000047882 */ /* 0x000fe20000000000 */
[----:B------:R-:W-:Y:S01]  /*7520*/  HFMA2 R3, -RZ, RZ, 0, 5.9604644775390625e-08 ;  /* 0x00000001ff037431 */ /* 0x000fe200000001ff */
[----:B------:R-:W-:Y:S01]  /*7530*/  ISETP.NE.AND P0, PT, R0, RZ, PT ;  /* 0x000000ff0000720c */ /* 0x000fe20003f05270 */
[----:B------:R-:W-:Y:S01]  /*7540*/  IMAD.MOV.U32 R8, RZ, RZ, RZ ;  /* 0x000000ffff087224 */ /* 0x000fe200078e00ff */
[----:B--2---:R-:W-:-:S04]  /*7550*/  ULEA UR4, UR5, UR4, 0x18 ;  /* 0x0000000405047291 */ /* 0x004fc8000f8ec0ff */
[----:B------:R-:W-:Y:S02]  /*7560*/  UIADD3 UR5, UPT, UPT, UR4, 0x98, URZ ;  /* 0x0000009804057890 */ /* 0x000fe4000fffe0ff */
[----:B------:R-:W-:Y:S02]  /*7570*/  UIADD3 UR8, UPT, UPT, UR4, 0x90, URZ ;  /* 0x0000009004087890 */ /* 0x000fe4000fffe0ff */
[----:B------:R-:W-:-:S12]  /*7580*/  UPRMT UR5, URZ, 0x654, UR5 ;  /* 0x00000654ff057896 */ /* 0x000fd80008000005 */
.L_x_40:
[----:B------:R-:W-:Y:S01]  /*7590*/  SHF.L.U32 R7, R3, 0x1f, RZ ;  /* 0x0000001f03077819 */ /* 0x000fe200000006ff */
[----:B------:R-:W-:Y:S02]  /*75a0*/  IMAD.U32 R9, RZ, RZ, UR8 ;  /* 0x00000008ff097e24 */ /* 0x000fe4000f8e00ff */
[----:B------:R-:W-:Y:S01]  /*75b0*/  @!P0 IMAD.MOV.U32 R5, RZ, RZ, 0x10 ;  /* 0x00000010ff058424 */ /* 0x000fe200078e00ff */
[----:B------:R-:W2:Y:S02]  /*75c0*/  SYNCS.PHASECHK.TRANS64.TRYWAIT P1, [UR4+0x98], R7 ;  /* 0x00009807ff0075a7 */ /* 0x000ea40008021104 */
[----:B------:R-:W-:-:S04]  /*75d0*/  PRMT R9, R0, 0x654, R9 ;  /* 0x0000065400097816 */ /* 0x000fc80000000009 */
[----:B------:R-:W-:Y:S01]  /*75e0*/  SEL R2, R9, R2, !P0 ;  /* 0x0000000209027207 */ /* 0x000fe20004000000 */
[----:B--2---:R-:W-:Y:S06]  /*75f0*/  @!P1 BRA `(.L_x_38) ;  /* 0x0000006000849947 */ /* 0x004fec0003800000 */
.L_x_130:
[----:B------:R-:W-:Y:S01]  /*7600*/  UIADD3 UR6, UPT, UPT, UR4, 0xd0, URZ ;  /* 0x000000d004067890 */ /* 0x000fe2000fffe0ff */
[----:B------:R3:W-:Y:S01]  /*7610*/  @!P0 SYNCS.ARRIVE.TRANS64.RED RZ, [R2+URZ], R5 ;  /* 0x0000000502ff89a7 */ /* 0x0007e200080004ff */
[----:B------:R-:W-:Y:S01]  /*7620*/  UIADD3 UR7, UPT, UPT, UR4, 0x90, URZ ;  /* 0x0000009004077890 */ /* 0x000fe2000fffe0ff */
[----:B------:R-:W-:-:S08]  /*7630*/  LOP3.LUT R3, R3, 0x1, RZ, 0x3c, !PT ;  /* 0x0000000103037812 */ /* 0x000fd000078e3cff */
[----:B------:R-:W-:Y:S06]  /*7640*/  UGETNEXTWORKID.BROADCAST [UR6], [UR7] ;  /* 0x00000000060073ca */ /* 0x000fec0008000100 */
[----:B---3--:R-:W-:-:S04]  /*7650*/  SHF.L.U32 R5, R8, 0x1f, RZ ;  /* 0x0000001f08057819 */ /* 0x008fc800000006ff */
[----:B------:R-:W3:Y:S02]  /*7660*/  SYNCS.PHASECHK.TRANS64.TRYWAIT P1, [UR4+0x90], R5 ;  /* 0x00009005ff0075a7 */ /* 0x000ee40008021104 */
[----:B---3--:R-:W-:Y:S05]  /*7670*/  @!P1 BRA `(.L_x_39) ;  /* 0x00000060007c9947 */ /* 0x008fea0003800000 */
.L_x_132:
[----:B--2---:R-:W2:Y:S01]  /*7680*/  LDS.128 R4, [UR4+0xd0] ;  /* 0x0000d004ff047984 */ /* 0x004ea20008000c00 */
[----:B------:R-:W-:Y:S01]  /*7690*/  LOP3.LUT R8, R8, 0x1, RZ, 0x3c, !PT ;  /* 0x0000000108087812 */ /* 0x000fe200078e3cff */
[----:B------:R-:W-:Y:S01]  /*76a0*/  @!PT LDS RZ, [RZ] ;  /* 0x00000000fffff984 */ /* 0x000fe20000000800 */
[----:B------:R-:W-:Y:S01]  /*76b0*/  @!PT LDS RZ, [RZ] ;  /* 0x00000000fffff984 */ /* 0x000fe20000000800 */
[----:B------:R-:W-:Y:S01]  /*76c0*/  @!PT LDS RZ, [RZ] ;  /* 0x00000000fffff984 */ /* 0x000fe20000000800 */
[----:B------:R-:W-:Y:S01]  /*76d0*/  @!PT LDS RZ, [RZ] ;  /* 0x00000000fffff984 */ /* 0x000fe20000000800 */
[----:B------:R3:W-:Y:S06]  /*76e0*/  MEMBAR.ALL.CTA ;  /* 0x0000000000007992 */ /* 0x0007ec0000008000 */
[----:B---3--:R-:W3:Y:S02]  /*76f0*/  FENCE.VIEW.ASYNC.S ;  /* 0x00000000000073c6 */ /* 0x008ee40000000000 */
[----:B---3--:R-:W-:Y:S01]  /*7700*/  SYNCS.ARRIVE.TRANS64.RED.A1T0 RZ, [UR5], RZ ;  /* 0x000000ffffff79a7 */ /* 0x008fe20008100405 */
[----:B--2---:R-:W-:-:S13]  /*7710*/  LOP3.LUT P1, RZ, R6, 0x1, RZ, 0xc0, !PT ;  /* 0x0000000106ff7812 */ /* 0x004fda000782c0ff */
[----:B------:R-:W-:Y:S05]  /*7720*/  @P1 BRA `(.L_x_40) ;  /* 0xfffffffc00981947 */ /* 0x000fea000383ffff */
[----:B------:R-:W-:-:S04]  /*7730*/  SHF.L.U32 R0, R3, 0x1f, RZ ;  /* 0x0000001f03007819 */ /* 0x000fc800000006ff */
[----:B------:R-:W2:Y:S02]  /*7740*/  SYNCS.PHASECHK.TRANS64 P0, [UR4+0x98], R0 ;  /* 0x00009800ff0075a7 */ /* 0x000ea40008001004 */
[----:B-12---:R-:W-:Y:S05]  /*7750*/  @P0 EXIT ;  /* 0x000000000000094d */ /* 0x006fea0003800000 */
[----:B------:R-:W-:-:S07]  /*7760*/  MOV R0, UR4 ;  /* 0x0000000400007c02 */ /* 0x000fce0008000f00 */
.L_x_41:
[----:B-1----:R-:W-:-:S04]  /*7770*/  SHF.L.U32 R5, R3, 0x1f, RZ ;  /* 0x0000001f03057819 */ /* 0x002fc800000006ff */
[----:B------:R1:W2:Y:S03]  /*7780*/  SYNCS.PHASECHK.TRANS64.TRYWAIT P0, [R0+URZ+0x98], R5 ;  /* 0x00009805000075a7 */ /* 0x0002a600080011ff */
[----:B--2---:R-:W-:Y:S05]  /*7790*/  @!P0 NANOSLEEP.SYNCS 0x989680 ;  /* 0x009896800000895d */ /* 0x004fea0003900000 */
[----:B------:R-:W2:Y:S02]  /*77a0*/  @!P0 SYNCS.PHASECHK.TRANS64 P0, [R0+URZ+0x98], R5 ;  /* 0x00009805000085a7 */ /* 0x000ea400080010ff */
[----:B--2---:R-:W-:Y:S05]  /*77b0*/  @P0 EXIT ;  /* 0x000000000000094d */ /* 0x004fea0003800000 */
[----:B------:R-:W-:Y:S05]  /*77c0*/  BRA `(.L_x_41) ;  /* 0xfffffffc00e87947 */ /* 0x000fea000383ffff */
.L_x_37:
[----:B------:R-:W-:-:S09]  /*77d0*/  UISETP.NE.AND UP0, UPT, UR18, URZ, UPT ;  /* 0x000000ff1200728c */ /* 0x000fd2000bf05270 */
[----:B------:R-:W-:Y:S05]  /*77e0*/  BRA.U UP0, `(.L_x_42) ;  /* 0x0000001100007547 */ /* 0x000fea000b800000 */
[----:B------:R-:W2:Y:S01]  /*77f0*/  S2UR UR7, SR_CgaCtaId ;  /* 0x00000000000779c3 */ /* 0x000ea20000008800 */
[----:B------:R-:W-:Y:S01]  /*7800*/  UMOV UR4, 0x40 ;  /* 0x0000004000047882 */ /* 0x000fe20000000000 */
[----:B------:R-:W-:Y:S01]  /*7810*/  NOP ;  /* 0x0000000000007918 */ /* 0x000fe20000000000 */
[----:B------:R-:W-:Y:S01]  /*7820*/  UMOV UR6, 0x400 ;  /* 0x0000040000067882 */ /* 0x000fe20000000000 */
[----:B--2---:R-:W-:Y:S02]  /*7830*/  ULEA UR5, UR7, UR4, 0x18 ;  /* 0x0000000407057291 */ /* 0x004fe4000f8ec0ff */
[----:B------:R-:W-:-:S07]  /*7840*/  ULEA UR6, UR7, UR6, 0x18 ;  /* 0x0000000607067291 */ /* 0x000fce000f8ec0ff */
[----:B------:R-:W2:Y:S02]  /*7850*/  LDS.U8 R0, [UR5+0x1c] ;  /* 0x00001c05ff007984 */ /* 0x000ea40008000000 */
[----:B--2---:R-:W-:-:S13]  /*7860*/  ISETP.NE.AND P0, PT, R0, RZ, PT ;  /* 0x000000ff0000720c */ /* 0x004fda0003f05270 */
[----:B------:R-:W-:Y:S05]  /*7870*/  @P0 BRA `(.L_x_43) ;  /* 0x0000000000580947 */ /* 0x000fea0003800000 */
[----:B------:R-:W-:-:S13]  /*7880*/  ELECT P0, URZ, PT ;  /* 0x0000000000ff782f */ /* 0x000fda0003800000 */
[----:B------:R-:W-:Y:S05]  /*7890*/  @!P0 BRA `(.L_x_44) ;  /* 0x0000000000608947 */ /* 0x000fea0003800000 */
[----:B------:R-:W-:Y:S01]  /*78a0*/  UMOV UR4, 0x10 ;  /* 0x0000001000047882 */ /* 0x000fe20000000000 */
[----:B------:R-:W-:Y:S01]  /*78b0*/  HFMA2 R0, -RZ, RZ, 0, 5.9604644775390625e-08 ;  /* 0x00000001ff007431 */ /* 0x000fe200000001ff */
[----:B------:R-:W-:-:S03]  /*78c0*/  MOV R2, 0xffff ;  /* 0x0000ffff00027802 */ /* 0x000fc60000000f00 */
[----:B------:R-:W-:Y:S04]  /*78d0*/  DEPBAR.LE SB2, 0x36 ;  /* 0x0000ad800000791a */ /* 0x000fe80000000000 */
[----:B------:R-:W2:Y:S02]  /*78e0*/  UTCATOMSWS.FIND_AND_SET.ALIGN UP0, UR4, UR4 ;  /* 0x00000004000475e3 */ /* 0x000ea40008000800 */
[----:B--2---:R-:W-:Y:S01]  /*78f0*/  MOV R3, UR4 ;  /* 0x0000000400037c02 */ /* 0x004fe20008000f00 */
[----:B------:R-:W-:Y:S06]  /*7900*/  BRA.U UP0, `(.L_x_45) ;  /* 0x0000000100187547 */ /* 0x000fec000b800000 */
.L_x_46:
[----:B------:R-:W-:Y:S05]  /*7910*/  NANOSLEEP 0x64 ;  /* 0x000000640000795d */ /* 0x000fea0003800000 */
[----:B------:R-:W-:-:S05]  /*7920*/  UMOV UR4, 0x10 ;  /* 0x0000001000047882 */ /* 0x000fca0000000000 */
[----:B------:R-:W-:Y:S04]  /*7930*/  DEPBAR.LE SB2, 0x36 ;  /* 0x0000ad800000791a */ /* 0x000fe80000000000 */
[----:B------:R-:W2:Y:S02]  /*7940*/  UTCATOMSWS.FIND_AND_SET.ALIGN UP0, UR4, UR4 ;  /* 0x00000004000475e3 */ /* 0x000ea40008000800 */
[----:B--2---:R-:W-:Y:S01]  /*7950*/  MOV R3, UR4 ;  /* 0x0000000400037c02 */ /* 0x004fe20008000f00 */
[----:B------:R-:W-:Y:S05]  /*7960*/  BRA.U !UP0, `(.L_x_46) ;  /* 0xfffffffd08e87547 */ /* 0x000fea000b83ffff */
.L_x_45:
[-C--:B------:R-:W-:Y:S02]  /*7970*/  SHF.L.U32 R2, R2, R3.reuse, RZ ;  /* 0x0000000302027219 */ /* 0x080fe400000006ff */
[----:B------:R-:W-:Y:S01]  /*7980*/  SHF.L.U32 R0, R0, R3, RZ ;  /* 0x0000000300007219 */ /* 0x000fe200000006ff */
[----:B------:R-:W-:Y:S02]  /*7990*/  IMAD.SHL.U32 R3, R3, 0x20, RZ ;  /* 0x0000002003037824 */ /* 0x000fe400078e00ff */
[----:B------:R2:W-:Y:S04]  /*79a0*/  ATOMS.OR RZ, [UR5+0x14], R2 ;  /* 0x00001402ffff798c */ /* 0x0005e8000b000005 */
[----:B------:R2:W-:Y:S04]  /*79b0*/  ATOMS.OR RZ, [UR5+0x18], R0 ;  /* 0x00001800ffff798c */ /* 0x0005e8000b000005 */
[----:B------:R2:W-:Y:S01]  /*79c0*/  STS [UR6+0xe0], R3 ;  /* 0x0000e003ff007988 */ /* 0x0005e20008000806 */
[----:B------:R-:W-:Y:S05]  /*79d0*/  BRA `(.L_x_44) ;  /* 0x0000000000107947 */ /* 0x000fea0003800000 */
.L_x_43:
[----:B------:R-:W-:Y:S02]  /*79e0*/  MOV R0, 0xffffffff ;  /* 0xffffffff00007802 */ /* 0x000fe40000000f00 */
[----:B------:R-:W-:-:S03]  /*79f0*/  MOV R2, 0x7a20 ;  /* 0x00007a2000027802 */ /* 0x000fc60000000f00 */
[----:B------:R2:W-:Y:S04]  /*7a00*/  STS [UR6+0xe0], R0 ;  /* 0x0000e000ff007988 */ /* 0x0005e80008000806 */
[----:B-12--5:R-:W-:Y:S05]  /*7a10*/  CALL.REL.NOINC `($__internal_1_$__cuda_sm10x_tcgen05_guardrail_trap_phase_invalid_during_alloc) ;  /* 0x0000006400887944 */ /* 0x026fea0003c00000 */
.L_x_44:
[----:B------:R-:W-:Y:S05]  /*7a20*/  WARPSYNC.ALL ;  /* 0x0000000000007948 */ /* 0x000fea0003800000 */
[----:B------:R-:W3:Y:S01]  /*7a30*/  S2UR UR4, SR_CgaCtaId ;  /* 0x00000000000479c3 */ /* 0x000ee20000008800 */
[----:B------:R-:W-:Y:S01]  /*7a40*/  UMOV UR23, 0x400 ;  /* 0x0000040000177882 */ /* 0x000fe20000000000 */
[----:B------:R-:W-:-:S06]  /*7a50*/  NOP ;  /* 0x0000000000007918 */ /* 0x000fcc0000000000 */
[----:B------:R-:W-:Y:S06]  /*7a60*/  BAR.ARV 0x6, 0xa0 ;  /* 0x0182800000007b1d */ /* 0x000fec0000002000 */
[----:B------:R-:W4:Y:S01]  /*7a70*/  LDCU.64 UR6, c[0x0][0x388] ;  /* 0x00007100ff0677ac */ /* 0x000f220008000a00 */
[----:B------:R-:W-:Y:S01]  /*7a80*/  IMAD.MOV.U32 R8, RZ, RZ, 0x1 ;  /* 0x00000001ff087424 */ /* 0x000fe200078e00ff */
[----:B------:R-:W-:Y:S01]  /*7a90*/  UMOV UR26, URZ ;  /* 0x000000ff001a7c82 */ /* 0x000fe20008000000 */
[----:B------:R-:W-:Y:S01]  /*7aa0*/  UMOV UR22, URZ ;  /* 0x000000ff00167c82 */ /* 0x000fe20008000000 */
[----:B------:R-:W-:Y:S01]  /*7ab0*/  UMOV UR42, 0x0 ;  /* 0x00000000002a7882 */ /* 0x000fe20000000000 */
[----:B------:R-:W-:Y:S01]  /*7ac0*/  UMOV UR43, 0x8100910 ;  /* 0x08100910002b7882 */ /* 0x000fe20000000000 */
[----:B------:R-:W-:Y:S01]  /*7ad0*/  UMOV UR40, 0x0 ;  /* 0x0000000000287882 */ /* 0x000fe20000000000 */
[----:B------:R-:W-:Y:S01]  /*7ae0*/  UMOV UR41, 0x8100910 ;  /* 0x0810091000297882 */ /* 0x000fe20000000000 */
[----:B---3--:R-:W-:Y:S01]  /*7af0*/  ULEA UR23, UR4, UR23, 0x18 ;  /* 0x0000001704177291 */ /* 0x008fe2000f8ec0ff */
[----:B------:R-:W-:Y:S01]  /*7b00*/  UMOV UR38, 0x0 ;  /* 0x0000000000267882 */ /* 0x000fe20000000000 */
[----:B------:R-:W-:-:S02]  /*7b10*/  UMOV UR39, 0x8100910 ;  /* 0x0810091000277882 */ /* 0x000fc40000000000 */
[----:B------:R-:W-:Y:S01]  /*7b20*/  UIADD3 UR44, UPT, UPT, UR23, 0x98, URZ ;  /* 0x00000098172c7890 */ /* 0x000fe2000fffe0ff */
[----:B------:R-:W-:Y:S01]  /*7b30*/  UMOV UR36, 0x0 ;  /* 0x0000000000247882 */ /* 0x000fe20000000000 */
[----:B------:R-:W-:Y:S01]  /*7b40*/  UMOV UR37, 0x8100910 ;  /* 0x0810091000257882 */ /* 0x000fe20000000000 */
[----:B----4-:R-:W-:Y:S02]  /*7b50*/  UIADD3 UR4, UPT, UPT, UR6, 0x3f, URZ ;  /* 0x0000003f06047890 */ /* 0x010fe4000fffe0ff */
[----:B------:R-:W2:Y:S01]  /*7b60*/  LDS R9, [UR23+0xe0] ;  /* 0x0000e017ff097984 */ /* 0x000ea20008000800 */
[----:B------:R-:W3:Y:S01]  /*7b70*/  LDCU UR6, c[0x0][0x390] ;  /* 0x00007200ff0677ac */ /* 0x000ee20008000800 */
[----:B------:R-:W-:Y:S01]  /*7b80*/  USHF.R.S32.HI UR5, URZ, 0x1f, UR4 ;  /* 0x0000001fff057899 */ /* 0x000fe20008011404 */
[----:B------:R-:W-:Y:S01]  /*7b90*/  UMOV UR34, 0x0 ;  /* 0x0000000000227882 */ /* 0x000fe20000000000 */
[----:B------:R-:W-:Y:S02]  /*7ba0*/  UMOV UR35, 0x8100910 ;  /* 0x0810091000237882 */ /* 0x000fe40000000000 */
[----:B------:R-:W-:-:S02]  /*7bb0*/  ULEA.HI UR4, UR5, UR4, URZ, 0x6 ;  /* 0x0000000405047291 */ /* 0x000fc4000f8f30ff */
[----:B------:R-:W-:Y:S02]  /*7bc0*/  UIADD3 UR5, UPT, UPT, UR23, 0x8400, URZ ;  /* 0x0000840017057890 */ /* 0x000fe4000fffe0ff */
[----:B------:R-:W-:Y:S02]  /*7bd0*/  USHF.R.S32.HI UR4, URZ, 0x6, UR4 ;  /* 0x00000006ff047899 */ /* 0x000fe40008011404 */
[----:B------:R-:W-:Y:S02]  /*7be0*/  USHF.R.U32.HI UR5, URZ, 0x4, UR5 ;  /* 0x00000004ff057899 */ /* 0x000fe40008011605 */
[----:B------:R-:W-:Y:S02]  /*7bf0*/  UIMAD UR7, UR4, UR7, URZ ;  /* 0x00000007040772a4 */ /* 0x000fe4000f8e02ff */
[----:B------:R-:W-:Y:S02]  /*7c00*/  UIADD3 UR4, UPT, UPT, UR23, 0x28400, URZ ;  /* 0x0002840017047890 */ /* 0x000fe4000fffe0ff */
[----:B------:R-:W-:-:S02]  /*7c10*/  ULOP3.LUT UR24, UR5, 0x3fff, URZ, 0xc0, !UPT ;  /* 0x00003fff05187892 */ /* 0x000fc4000f8ec0ff */
[----:B------:R-:W-:Y:S02]  /*7c20*/  USHF.R.U32.HI UR4, URZ, 0x4, UR4 ;  /* 0x00000004ff047899 */ /* 0x000fe40008011604 */
[----:B------:R-:W-:Y:S02]  /*7c30*/  UPRMT UR44, URZ, 0x654, UR44 ;  /* 0x00000654ff2c7896 */ /* 0x000fe4000800002c */
[----:B------:R-:W-:Y:S02]  /*7c40*/  ULOP3.LUT UR25, UR4, 0x3fff, URZ, 0xc0, !UPT ;  /* 0x00003fff04197892 */ /* 0x000fe4000f8ec0ff */
[----:B---3--:R-:W-:Y:S02]  /*7c50*/  UIMAD UR4, UR7, UR6, URZ ;  /* 0x00000006070472a4 */ /* 0x008fe4000f8e02ff */
[----:B------:R-:W-:Y:S02]  /*7c60*/  ULOP3.LUT UR24, UR24, 0x10000, URZ, 0xfc, !UPT ;  /* 0x0001000018187892 */ /* 0x000fe4000f8efcff */
[----:B------:R-:W-:-:S02]  /*7c70*/  ULOP3.LUT UR25, UR25, 0x10000, URZ, 0xfc, !UPT ;  /* 0x0001000019197892 */ /* 0x000fc4000f8efcff */
[----:B------:R-:W-:Y:S02]  /*7c80*/  UIADD3 UR45, UPT, UPT, UR4, -0x1, URZ ;  /* 0xffffffff042d7890 */ /* 0x000fe4000fffe0ff */
[----:B------:R-:W-:Y:S01]  /*7c90*/  UISETP.GE.AND UP3, UPT, UR4, 0x1, UPT ;  /* 0x000000010400788c */ /* 0x000fe2000bf66270 */
[----:B------:R-:W-:Y:S01]  /*7ca0*/  UMOV UR32, 0x0 ;  /* 0x0000000000207882 */ /* 0x000fe20000000000 */
[C---:B--2---:R-:W-:Y:S01]  /*7cb0*/  VIADD R3, R9.reuse, 0x40 ;  /* 0x0000004009037836 */ /* 0x044fe20000000000 */
[----:B------:R-:W-:Y:S01]  /*7cc0*/  LOP3.LUT R2, R9, 0xffff, RZ, 0xc0, !PT ;  /* 0x0000ffff09027812 */ /* 0x000fe200078ec0ff */
[----:B------:R-:W-:Y:S01]  /*7cd0*/  UMOV UR33, 0x8100910 ;  /* 0x0810091000217882 */ /* 0x000fe20000000000 */
[----:B------:R-:W-:Y:S01]  /*7ce0*/  UMOV UR30, 0x0 ;  /* 0x00000000001e7882 */ /* 0x000fe20000000000 */
[----:B------:R-:W-:Y:S01]  /*7cf0*/  UMOV UR31, 0x8100910 ;  /* 0x08100910001f7882 */ /* 0x000fe20000000000 */
[----:B------:R-:W-:Y:S01]  /*7d00*/  LOP3.LUT R3, R3, 0xffff, RZ, 0xc0, !PT ;  /* 0x0000ffff03037812 */ /* 0x000fe200078ec0ff */
[----:B------:R-:W-:Y:S01]  /*7d10*/  UMOV UR28, 0x0 ;  /* 0x00000000001c7882 */ /* 0x000fe20000000000 */
[----:B------:R-:W-:-:S03]  /*7d20*/  UMOV UR29, 0x8100910 ;  /* 0x08100910001d7882 */ /* 0x000fc60000000000 */
[----:B------:R2:W-:Y:S02]  /*7d30*/  STL.64 [R1], R2 ;  /* 0x0000000201007387 */ /* 0x0005e40000100a00 */
[----:B--2---:R-:W-:-:S07]  /*7d40*/  CS2R R2, SRZ ;  /* 0x0000000000027805 */ /* 0x004fce000001ff00 */
.L_x_53:
[----:B--2---:R-:W-:-:S04]  /*7d50*/  SHF.L.U32 R5, R3, 0x1f, RZ ;  /* 0x0000001f03057819 */ /* 0x004fc800000006ff */
[----:B------:R-:W2:Y:S02]  /*7d60*/  SYNCS.PHASECHK.TRANS64.TRYWAIT P0, [UR23+0x90], R5 ;  /* 0x00009005ff0075a7 */ /* 0x000ea40008001117 */
[----:B--23--:R-:W-:Y:S05]  /*7d70*/  @!P0 BRA `(.L_x_47) ;  /* 0x0000005800d48947 */ /* 0x00cfea0003800000 */
.L_x_134:
[----:B--2---:R-:W2:Y:S01]  /*7d80*/  LDS.128 R4, [UR23+0xd0] ;  /* 0x0000d017ff047984 */ /* 0x004ea20008000c00 */
[----:B------:R-:W-:Y:S01]  /*7d90*/  ULEA UR27, UR26, UR23, 0x3 ;  /* 0x000000171a1b7291 */ /* 0x000fe2000f8e18ff */
[----:B------:R-:W-:Y:S01]  /*7da0*/  SHF.L.U32 R0, R8, 0x1f, RZ ;  /* 0x0000001f08007819 */ /* 0x000fe200000006ff */
[----:B------:R-:W-:Y:S01]  /*7db0*/  @!PT LDS RZ, [RZ] ;  /* 0x00000000fffff984 */ /* 0x000fe20000000800 */
[----:B------:R-:W-:Y:S01]  /*7dc0*/  @!PT LDS RZ, [RZ] ;  /* 0x00000000fffff984 */ /* 0x000fe20000000800 */
[----:B------:R-:W-:Y:S01]  /*7dd0*/  @!PT LDS RZ, [RZ] ;  /* 0x00000000fffff984 */ /* 0x000fe20000000800 */
[----:B------:R-:W-:Y:S01]  /*7de0*/  @!PT LDS RZ, [RZ] ;  /* 0x00000000fffff984 */ /* 0x000fe20000000800 */
[----:B------:R3:W-:Y:S06]  /*7df0*/  MEMBAR.ALL.CTA ;  /* 0x0000000000007992 */ /* 0x0007ec0000008000 */
[----:B---3--:R-:W3:Y:S02]  /*7e00*/  FENCE.VIEW.ASYNC.S ;  /* 0x00000000000073c6 */ /* 0x008ee40000000000 */
[----:B---3--:R-:W-:Y:S01]  /*7e10*/  SYNCS.ARRIVE.TRANS64.RED.A1T0 RZ, [UR44], RZ ;  /* 0x000000ffffff79a7 */ /* 0x008fe2000810042c */
[----:B------:R-:W3:Y:S01]  /*7e20*/  SYNCS.PHASECHK.TRANS64.TRYWAIT P0, [UR27+0xb0], R0 ;  /* 0x0000b000ff0075a7 */ /* 0x000ee2000800111b */
[----:B--2---:R-:W-:Y:S01]  /*7e30*/  LOP3.LUT P3, RZ, R6, 0x1, RZ, 0xc0, !PT ;  /* 0x0000000106ff7812 */ /* 0x004fe2000786c0ff */
[----:B---3--:R-:W-:-:S12]  /*7e40*/  @!P0 BRA `(.L_x_48) ;  /* 0x0000005800b88947 */ /* 0x008fd80003800000 */
.L_x_136:
[----:B------:R-:W-:Y:S05]  /*7e50*/  BRA.U !UP3, `(.L_x_49) ;  /* 0x000000050b547547 */ /* 0x000fea000b800000 */
[----:B--2---:R-:W-:Y:S01]  /*7e60*/  IMAD.U32 R0, RZ, RZ, UR26 ;  /* 0x0000001aff007e24 */ /* 0x004fe2000f8e00ff */
[----:B------:R-:W-:-:S04]  /*7e70*/  ULEA UR4, UR22, UR23, 0x3 ;  /* 0x0000001716047291 */ /* 0x000fc8000f8e18ff */
[----:B------:R-:W-:Y:S02]  /*7e80*/  LEA R4, R0, R1, 0x2 ;  /* 0x0000000100047211 */ /* 0x000fe400078e10ff */
[----:B------:R-:W-:Y:S01]  /*7e90*/  SHF.L.U32 R0, R2, 0x1f, RZ ;  /* 0x0000001f02007819 */ /* 0x000fe200000006ff */
[----:B------:R-:W-:-:S03]  /*7ea0*/  UPLOP3.LUT UP2, UPT, UPT, UPT, UPT, 0x40, 0x4 ;  /* 0x000000000004789c */ /* 0x000fc60003f4e870 */
[----:B------:R-:W5:Y:S01]  /*7eb0*/  LDL R4, [R4] ;  /* 0x0000000004047983 */ /* 0x000f620000100800 */
[----:B------:R2:W3:Y:S01]  /*7ec0*/  SYNCS.PHASECHK.TRANS64.TRYWAIT P2, [UR4], R0 ;  /* 0x00000000ff0075a7 */ /* 0x0004e20008041104 */
[----:B------:R-:W-:Y:S01]  /*7ed0*/  UMOV UR20, UR45 ;  /* 0x0000002d00147c82 */ /* 0x000fe20008000000 */
[----:B------:R-:W-:-:S05]  /*7ee0*/  UMOV UR4, UR22 ;  /* 0x0000001600047c82 */ /* 0x000fca0008000000 */
.L_x_52:
[----:B------:R-:W-:Y:S01]  /*7ef0*/  ULEA UR21, UR4, UR23, 0x3 ;  /* 0x0000001704157291 */ /* 0x000fe2000f8e18ff */
[----:B---34-:R-:W-:Y:S11]  /*7f00*/  @P2 BRA `(.L_x_50) ;  /* 0x00000000000c2947 */ /* 0x018ff60003800000 */
[----:B------:R-:W-:Y:S04]  /*7f10*/  SHF.L.U32 R5, R2, 0x1f, RZ ;  /* 0x0000001f02057819 */ /* 0x000fe800000006ff */
[----:B------:R-:W3:Y:S02]  /*7f20*/  SYNCS.PHASECHK.TRANS64.TRYWAIT P0, [UR21], R5 ;  /* 0x00000005ff0075a7 */ /* 0x000ee40008001115 */
[----:B---3--:R-:W-:Y:S05]  /*7f30*/  @!P0 BRA `(.L_x_51) ;  /* 0x0000005800948947 */ /* 0x008fea0003800000 */
.L_x_50:
[----:B------:R-:W-:Y:S01]  /*7f40*/  UISETP.NE.AND UP0, UPT, UR20, URZ, UPT ;  /* 0x000000ff1400728c */ /* 0x000fe2000bf05270 */
[----:B------:R-:W-:Y:S01]  /*7f50*/  PLOP3.LUT P2, PT, PT, PT, PT, 0x80, 0x8 ;  /* 0x000000000008781c */ /* 0x000fe20003f4f070 */
[----:B------:R-:W-:Y:S01]  /*7f60*/  UIADD3 UR5, UPT, UPT, UR4, 0x1, URZ ;  /* 0x0000000104057890 */ /* 0x000fe2000fffe0ff */
[----:B------:R-:W-:Y:S03]  /*7f70*/  ELECT P1, URZ, PT ;  /* 0x0000000000ff782f */ /* 0x000fe60003820000 */
[----:B------:R-:W-:Y:S01]  /*7f80*/  UISETP.NE.AND UP1, UPT, UR5, 0x4, UPT ;  /* 0x000000040500788c */ /* 0x000fe2000bf25270 */
[----:B------:R-:W-:Y:S01]  /*7f90*/  PLOP3.LUT P0, PT, PT, PT, UP0, 0x80, 0x8 ;  /* 0x000000000008781c */ /* 0x000fe20003f0f008 */
[----:B------:R-:W-:Y:S02]  /*7fa0*/  ULEA UR18, UR4, UR25, 0xa ;  /* 0x0000001904127291 */ /* 0x000fe4000f8e50ff */
[----:B------:R-:W-:Y:S02]  /*7fb0*/  USEL UR6, URZ, 0x1, UP1 ;  /* 0x00000001ff067887 */ /* 0x000fe40008800000 */
[----:B------:R-:W-:Y:S02]  /*7fc0*/  USEL UR22, UR5, URZ, UP1 ;  /* 0x000000ff05167287 */ /* 0x000fe40008800000 */
[----:B------:R-:W-:Y:S02]  /*7fd0*/  ULEA UR16, UR4, UR24, 0xb ;  /* 0x0000001804107291 */ /* 0x000fe4000f8e58ff */
[----:B------:R-:W-:Y:S01]  /*7fe0*/  @UP0 ULEA UR5, UR22, UR23, 0x3 ;  /* 0x0000001716050291 */ /* 0x000fe2000f8e18ff */
[----:B------:R-:W-:Y:S01]  /*7ff0*/  LOP3.LUT R2, R2, UR6, RZ, 0x3c, !PT ;  /* 0x0000000602027c12 */ /* 0x000fe2000f8e3cff */
[----:B------:R-:W-:Y:S01]  /*8000*/  UIADD3 UR8, UPT, UPT, UR18, 0x2, URZ ;  /* 0x0000000212087890 */ /* 0x000fe2000fffe0ff */
[----:B-----5:R-:W-:Y:S01]  /*8010*/  @P1 R2UR.BROADCAST UR6, R4 ;  /* 0x00000000040612ca */ /* 0x020fe200008e0000 */
[----:B------:R-:W-:Y:S01]  /*8020*/  UIADD3 UR4, UPT, UPT, UR16, 0x2, URZ ;  /* 0x0000000210047890 */ /* 0x000fe2000fffe0ff */
[----:B--2---:R-:W-:Y:S01]  /*8030*/  @P0 SHF.L.U32 R0, R2, 0x1f, RZ ;  /* 0x0000001f02000819 */ /* 0x004fe200000006ff */
[----:B------:R-:W-:Y:S02]  /*8040*/  UIADD3 UR12, UPT, UPT, UR18, 0x4, URZ ;  /* 0x00000004120c7890 */ /* 0x000fe4000fffe0ff */
[----:B------:R-:W-:Y:S01]  /*8050*/  UIADD3 UR10, UPT, UPT, UR18, 0x6, URZ ;  /* 0x00000006120a7890 */ /* 0x000fe2000fffe0ff */
[----:B------:R4:W2:Y:S01]  /*8060*/  @P0 SYNCS.PHASECHK.TRANS64.TRYWAIT P2, [UR5], R0 ;  /* 0x00000000ff0005a7 */ /* 0x0008a20008041105 */
[----:B------:R-:W-:Y:S11]  /*8070*/  ELECT P0, URZ, PT ;  /* 0x0000000000ff782f */ /* 0x000ff60003800000 */
[----:B------:R-:W-:Y:S02]  /*8080*/  @!UPT UIADD3 URZ, UPT, UPT, URZ, URZ, URZ ;  /* 0x000000fffffff290 */ /* 0x000fe4000fffe0ff */
[C---:B------:R-:W-:Y:S02]  /*8090*/  @P0 R2UR.BROADCAST UR15, R4.reuse ;  /* 0x00000000040f02ca */ /* 0x040fe400008e0000 */
[----:B------:R-:W-:Y:S11]  /*80a0*/  ELECT P0, URZ, PT ;  /* 0x0000000000ff782f */ /* 0x000ff60003800000 */
[----:B------:R-:W-:Y:S02]  /*80b0*/  @!UPT UIADD3 URZ, UPT, UPT, URZ, URZ, URZ ;  /* 0x000000fffffff290 */ /* 0x000fe4000fffe0ff */
[C---:B------:R-:W-:Y:S02]  /*80c0*/  @P0 R2UR.BROADCAST UR14, R4.reuse ;  /* 0x00000000040e02ca */ /* 0x040fe400008e0000 */
[----:B------:R-:W-:Y:S01]  /*80d0*/  ELECT P0, URZ, PT ;  /* 0x0000000000ff782f */ /* 0x000fe20003800000 */
[----:B------:R-:W-:Y:S01]  /*80e0*/  UMOV UR19, 0x40004080 ;  /* 0x4000408000137882 */ /* 0x000fe20000000000 */
[----:B------:R-:W-:Y:S01]  /*80f0*/  UMOV UR17, 0x40004080 ;  /* 0x4000408000117882 */ /* 0x000fe20000000000 */
[----:B------:R-:W-:Y:S01]  /*8100*/  UMOV UR9, 0x40004080 ;  /* 0x4000408000097882 */ /* 0x000fe20000000000 */
[----:B------:R3:W-:Y:S01]  /*8110*/  UTCHMMA gdesc[UR16], gdesc[UR18], tmem[UR6], tmem[UR42], idesc[UR43], UP2 ;  /* 0x00ff2a12100075ea */ /* 0x0007e20009000006 */
[----:B------:R-:W-:Y:S01]  /*8120*/  UPLOP3.LUT UP2, UPT, UPT, UPT, UPT, 0x80, 0x8 ;  /* 0x000000000008789c */ /* 0x000fe20003f4f070 */
[----:B------:R-:W-:Y:S01]  /*8130*/  UMOV UR5, 0x40004080 ;  /* 0x4000408000057882 */ /* 0x000fe20000000000 */
[----:B------:R-:W-:Y:S01]  /*8140*/  UMOV UR13, 0x40004080 ;  /* 0x40004080000d7882 */ /* 0x000fe20000000000 */
[----:B------:R1:W-:Y:S01]  /*8150*/  UTCHMMA gdesc[UR4], gdesc[UR8], tmem[UR15], tmem[UR40], idesc[UR41], UPT ;  /* 0x00ff2808040075ea */ /* 0x0003e2000b80000f */
[----:B------:R-:W-:Y:S01]  /*8160*/  UMOV UR7, 0x40004080 ;  /* 0x4000408000077882 */ /* 0x000fe20000000000 */
[----:B------:R-:W-:Y:S01]  /*8170*/  UMOV UR11, 0x40004080 ;  /* 0x40004080000b7882 */ /* 0x000fe20000000000 */
[----:B---3--:R-:W-:Y:S02]  /*8180*/  UIADD3 UR6, UPT, UPT, UR16, 0x4, URZ ;  /* 0x0000000410067890 */ /* 0x008fe4000fffe0ff */
[C---:B------:R-:W-:Y:S02]  /*8190*/  @P0 R2UR.BROADCAST UR19, R4.reuse ;  /* 0x00000000041302ca */ /* 0x040fe400008e0000 */
[----:B------:R-:W-:Y:S11]  /*81a0*/  ELECT P0, URZ, PT ;  /* 0x0000000000ff782f */ /* 0x000ff60003800000 */
[----:B------:R-:W-:Y:S02]  /*81b0*/  @!UPT UIADD3 URZ, UPT, UPT, URZ, URZ, URZ ;  /* 0x000000fffffff290 */ /* 0x000fe4000fffe0ff */
[C---:B------:R-:W-:Y:S02]  /*81c0*/  @P0 R2UR.BROADCAST UR17, R4.reuse ;  /* 0x00000000041102ca */ /* 0x040fe400008e0000 */
[----:B------:R-:W-:Y:S01]  /*81d0*/  ELECT P0, URZ, PT ;  /* 0x0000000000ff782f */ /* 0x000fe20003800000 */
[----:B-1----:R-:W-:Y:S02]  /*81e0*/  UIADD3 UR4, UPT, UPT, UR16, 0x6, URZ ;  /* 0x0000000610047890 */ /* 0x002fe4000fffe0ff */
[----:B------:R-:W-:Y:S01]  /*81f0*/  UIADD3 UR8, UPT, UPT, UR18, 0x40, URZ ;  /* 0x0000004012087890 */ /* 0x000fe2000fffe0ff */
[----:B------:R1:W-:Y:S01]  /*8200*/  UTCHMMA gdesc[UR6], gdesc[UR12], tmem[UR14], tmem[UR38], idesc[UR39], UPT ;  /* 0x00ff260c060075ea */ /* 0x0003e2000b80000e */
[----:B------:R-:W-:Y:S05]  /*8210*/  UMOV UR15, 0x40004080 ;  /* 0x40004080000f7882 */ /* 0x000fea0000000000 */
[----:B------:R3:W-:Y:S01]  /*8220*/  UTCHMMA gdesc[UR4], gdesc[UR10], tmem[UR19], tmem[UR36], idesc[UR37], UPT ;  /* 0x00ff240a040075ea */ /* 0x0007e2000b800013 */
[----:B-1----:R-:W-:Y:S02]  /*8230*/  UIADD3 UR6, UPT, UPT, UR16, 0x40, URZ ;  /* 0x0000004010067890 */ /* 0x002fe4000fffe0ff */
[----:B------:R-:W-:Y:S02]  /*8240*/  UIADD3 UR14, UPT, UPT, UR18, 0x42, URZ ;  /* 0x00000042120e7890 */ /* 0x000fe4000fffe0ff */
[----:B------:R-:W-:Y:S02]  /*8250*/  UIADD3 UR12, UPT, UPT, UR18, 0x44, URZ ;  /* 0x00000044120c7890 */ /* 0x000fe4000fffe0ff */
[----:B---3--:R-:W-:Y:S01]  /*8260*/  UIADD3 UR4, UPT, UPT, UR16, 0x42, URZ ;  /* 0x0000004210047890 */ /* 0x008fe2000fffe0ff */
[C---:B------:R-:W-:Y:S02]  /*8270*/  @P0 R2UR.BROADCAST UR19, R4.reuse ;  /* 0x00000000041302ca */ /* 0x040fe400008e0000 */
[----:B------:R-:W-:Y:S01]  /*8280*/  ELECT P0, URZ, PT ;  /* 0x0000000000ff782f */ /* 0x000fe20003800000 */
[----:B------:R1:W-:Y:S01]  /*8290*/  UTCHMMA gdesc[UR6], gdesc[UR8], tmem[UR17], tmem[UR34], idesc[UR35], UPT ;  /* 0x00ff2208060075ea */ /* 0x0003e2000b800011 */
[----:B------:R-:W-:Y:S09]  /*82a0*/  UIADD3 UR10, UPT, UPT, UR18, 0x46, URZ ;  /* 0x00000046120a7890 */ /* 0x000ff2000fffe0ff */
[----:B------:R3:W-:Y:S01]  /*82b0*/  UTCHMMA gdesc[UR4], gdesc[UR14], tmem[UR19], tmem[UR32], idesc[UR33], UPT ;  /* 0x00ff200e040075ea */ /* 0x0007e2000b800013 */
[----:B-1----:R-:W-:Y:S01]  /*82c0*/  UIADD3 UR8, UPT, UPT, UR16, 0x44, URZ ;  /* 0x0000004410087890 */ /* 0x002fe2000fffe0ff */
[C---:B------:R-:W-:Y:S02]  /*82d0*/  @P0 R2UR.BROADCAST UR17, R4.reuse ;  /* 0x00000000041102ca */ /* 0x040fe400008e0000 */
[----:B------:R-:W-:Y:S01]  /*82e0*/  ELECT P0, URZ, PT ;  /* 0x0000000000ff782f */ /* 0x000fe20003800000 */
[----:B------:R-:W-:Y:S02]  /*82f0*/  UIADD3 UR6, UPT, UPT, UR16, 0x46, URZ ;  /* 0x0000004610067890 */ /* 0x000fe4000fffe0ff */
[----:B---3--:R-:W-:Y:S10]  /*8300*/  UIADD3 UR5, UPT, UPT, UR21, 0x20, URZ ;  /* 0x0000002015057890 */ /* 0x008ff4000fffe0ff */
[----:B------:R-:W-:Y:S01]  /*8310*/  @P0 R2UR.BROADCAST UR14, R4 ;  /* 0x00000000040e02ca */ /* 0x000fe200008e0000 */
[----:B------:R-:W-:Y:S01]  /*8320*/  UIADD3 UR4, UPT, UPT, UR20, 0x1, URZ ;  /* 0x0000000114047890 */ /* 0x000fe2000fffe0ff */
[----:B------:R1:W-:Y:S03]  /*8330*/  UTCHMMA gdesc[UR8], gdesc[UR12], tmem[UR17], tmem[UR30], idesc[UR31], UPT ;  /* 0x00ff1e0c080075ea */ /* 0x0003e6000b800011 */
[----:B------:R-:W-:Y:S03]  /*8340*/  UISETP.GT.U32.AND UP0, UPT, UR4, 0x1, UPT ;  /* 0x000000010400788c */ /* 0x000fe6000bf04070 */
[----:B------:R-:W-:Y:S05]  /*8350*/  UMOV UR4, UR22 ;  /* 0x0000001600047c82 */ /* 0x000fea0008000000 */
[----:B------:R4:W-:Y:S01]  /*8360*/  UTCHMMA gdesc[UR6], gdesc[UR10], tmem[UR14], tmem[UR28], idesc[UR29], UPT ;  /* 0x00ff1c0a060075ea */ /* 0x0009e2000b80000e */
[----:B------:R4:W-:Y:S01]  /*8370*/  UTCBAR [UR5], URZ ;  /* 0x000000ff050073e9 */ /* 0x0009e200080000ff */
[----:B-1----:R-:W-:Y:S07]  /*8380*/  UIADD3 UR8, UPT, UPT, UR20, -0x1, URZ ;  /* 0xffffffff14087890 */ /* 0x002fee000fffe0ff */
[----:B------:R-:W-:Y:S01]  /*8390*/  UMOV UR20, UR8 ;  /* 0x0000000800147c82 */ /* 0x000fe20008000000 */
[----:B--2---:R-:W-:Y:S05]  /*83a0*/  BRA.U UP0, `(.L_x_52) ;  /* 0xfffffff900d07547 */ /* 0x004fea000b83ffff */
.L_x_49:
[----:B------:R-:W-:Y:S01]  /*83b0*/  UIADD3 UR4, UPT, UPT, UR26, 0x1, URZ ;  /* 0x000000011a047890 */ /* 0x000fe2000fffe0ff */
[----:B------:R-:W-:Y:S01]  /*83c0*/  LOP3.LUT R3, R3, 0x1, RZ, 0x3c, !PT ;  /* 0x0000000103037812 */ /* 0x000fe200078e3cff */
[----:B----4-:R-:W-:Y:S02]  /*83d0*/  UIADD3 UR5, UPT, UPT, UR27, 0xa0, URZ ;  /* 0x000000a01b057890 */ /* 0x010fe4000fffe0ff */
[----:B------:R-:W-:-:S04]  /*83e0*/  UISETP.NE.AND UP0, UPT, UR4, 0x2, UPT ;  /* 0x000000020400788c */ /* 0x000fc8000bf05270 */
[----:B------:R-:W-:Y:S02]  /*83f0*/  USEL UR6, URZ, 0x1, UP0 ;  /* 0x00000001ff067887 */ /* 0x000fe40008000000 */
[----:B------:R-:W-:Y:S01]  /*8400*/  USEL UR26, UR4, URZ, UP0 ;  /* 0x000000ff041a7287 */ /* 0x000fe20008000000 */
[----:B------:R3:W-:Y:S03]  /*8410*/  UTCBAR [UR5], URZ ;  /* 0x000000ff050073e9 */ /* 0x0007e600080000ff */
[----:B------:R-:W-:Y:S01]  /*8420*/  LOP3.LUT R8, R8, UR6, RZ, 0x3c, !PT ;  /* 0x0000000608087c12 */ /* 0x000fe2000f8e3cff */
[----:B------:R-:W-:Y:S07]  /*8430*/  @P3 BRA `(.L_x_53) ;  /* 0xfffffff800443947 */ /* 0x000fee000383ffff */
[----:B------:R-:W4:Y:S01]  /*8440*/  S2UR UR6, SR_CgaCtaId ;  /* 0x00000000000679c3 */ /* 0x000f220000008800 */
[----:B------:R-:W-:Y:S01]  /*8450*/  ELECT P0, URZ, PT ;  /* 0x0000000000ff782f */ /* 0x000fe20003800000 */
[----:B--2---:R-:W-:Y:S01]  /*8460*/  IMAD.MOV.U32 R0, RZ, RZ, 0x1 ;  /* 0x00000001ff007424 */ /* 0x004fe200078e00ff */
[----:B------:R-:W-:Y:S01]  /*8470*/  UIADD3 UR23, UPT, UPT, UR23, 0xb0, URZ ;  /* 0x000000b017177890 */ /* 0x000fe2000fffe0ff */
[----:B------:R-:W-:Y:S01]  /*8480*/  SHF.L.U32 R3, R8, 0x1f, RZ ;  /* 0x0000001f08037819 */ /* 0x000fe200000006ff */
[----:B------:R-:W-:-:S03]  /*8490*/  UMOV UR4, 0x40 ;  /* 0x0000004000047882 */ /* 0x000fc60000000000 */
[----:B------:R-:W-:Y:S01]  /*84a0*/  UVIRTCOUNT.DEALLOC.SMPOOL 0x80 ;  /* 0x000000800000784c */ /* 0x000fe20000000000 */
[----:B----4-:R-:W-:Y:S02]  /*84b0*/  ULEA UR6, UR6, UR4, 0x18 ;  /* 0x0000000406067291 */ /* 0x010fe4000f8ec0ff */
[----:B------:R-:W-:-:S07]  /*84c0*/  ULEA UR4, UR26, UR23, 0x3 ;  /* 0x000000171a047291 */ /* 0x000fce000f8e18ff */
[----:B------:R2:W-:Y:S02]  /*84d0*/  @P0 STS.U8 [UR6+0x1c], R0 ;  /* 0x00001c00ff000988 */ /* 0x0005e40008000006 */
[----:B------:R-:W4:Y:S02]  /*84e0*/  SYNCS.PHASECHK.TRANS64.TRYWAIT P0, [UR4], R3 ;  /* 0x00000003ff0075a7 */ /* 0x000f240008001104 */
[----:B--2-4-:R-:W-:Y:S05]  /*84f0*/  @!P0 BRA `(.L_x_54) ;  /* 0x00000054003c8947 */ /* 0x014fea0003800000 */
.L_x_139:
[----:B------:R-:W-:-:S04]  /*8500*/  UIADD3 UR4, UPT, UPT, UR26, 0x1, URZ ;  /* 0x000000011a047890 */ /* 0x000fc8000fffe0ff */
[----:B------:R-:W-:-:S04]  /*8510*/  UISETP.NE.AND UP0, UPT, UR4, 0x2, UPT ;  /* 0x000000020400788c */ /* 0x000fc8000bf05270 */
[----:B---3--:R-:W-:Y:S02]  /*8520*/  USEL UR5, URZ, 0x1, UP0 ;  /* 0x00000001ff057887 */ /* 0x008fe40008000000 */
[----:B------:R-:W-:-:S04]  /*8530*/  USEL UR4, UR4, URZ, UP0 ;  /* 0x000000ff04047287 */ /* 0x000fc80008000000 */
[----:B------:R-:W-:Y:S01]  /*8540*/  ULEA UR4, UR4, UR23, 0x3 ;  /* 0x0000001704047291 */ /* 0x000fe2000f8e18ff */
[----:B--2---:R-:W-:-:S04]  /*8550*/  LOP3.LUT R3, R8, UR5, RZ, 0x3c, !PT ;  /* 0x0000000508037c12 */ /* 0x004fc8000f8e3cff */
[----:B------:R-:W-:-:S04]  /*8560*/  SHF.L.U32 R3, R3, 0x1f, RZ ;  /* 0x0000001f03037819 */ /* 0x000fc800000006ff */
[----:B------:R-:W2:Y:S02]  /*8570*/  SYNCS.PHASECHK.TRANS64.TRYWAIT P0, [UR4], R3 ;  /* 0x00000003ff0075a7 */ /* 0x000ea40008001104 */
[----:B--2---:R-:W-:Y:S05]  /*8580*/  @!P0 BRA `(.L_x_55) ;  /* 0x0000005400308947 */ /* 0x004fea0003800000 */
.L_x_141:
[----:B------:R-:W-:Y:S01]  /*8590*/  NOP ;  /* 0x0000000000007918 */ /* 0x000fe20000000000 */
[----:B--2---:R-:W2:Y:S01]  /*85a0*/  LDS R0, [UR6+0x14] ;  /* 0x00001406ff007984 */ /* 0x004ea20008000800 */
[----:B------:R-:W-:Y:S01]  /*85b0*/  LOP3.LUT R2, R9, 0xffff, RZ, 0xc0, !PT ;  /* 0x0000ffff09027812 */ /* 0x000fe200078ec0ff */
[----:B------:R-:W-:Y:S02]  /*85c0*/  IMAD.MOV.U32 R3, RZ, RZ, 0xffff ;  /* 0x0000ffffff037424 */ /* 0x000fe400078e00ff */
[----:B------:R-:W-:Y:S01]  /*85d0*/  IMAD.MOV.U32 R5, RZ, RZ, 0x1 ;  /* 0x00000001ff057424 */ /* 0x000fe200078e00ff */
[----:B------:R-:W-:-:S04]  /*85e0*/  SHF.R.U32.HI R2, RZ, 0x5, R2 ;  /* 0x00000005ff027819 */ /* 0x000fc80000011602 */
[-C--:B------:R-:W-:Y:S02]  /*85f0*/  SHF.L.U32 R3, R3, R2.reuse, RZ ;  /* 0x0000000203037219 */ /* 0x080fe400000006ff */
[----:B------:R-:W-:Y:S02]  /*8600*/  SHF.L.U32 R5, R5, R2, RZ ;  /* 0x0000000205057219 */ /* 0x000fe400000006ff */
[----:B--2---:R-:W-:-:S04]  /*8610*/  LOP3.LUT R0, R0, R3, RZ, 0xc0, !PT ;  /* 0x0000000300007212 */ /* 0x004fc800078ec0ff */
[----:B------:R-:W-:-:S13]  /*8620*/  ISETP.NE.AND P0, PT, R0, R3, PT ;  /* 0x000000030000720c */ /* 0x000fda0003f05270 */
[----:B------:R-:W-:Y:S05]  /*8630*/  @P0 BRA `(.L_x_56) ;  /* 0x00000000005c0947 */ /* 0x000fea0003800000 */
[----:B------:R-:W2:Y:S02]  /*8640*/  LDS R0, [UR6+0x18] ;  /* 0x00001806ff007984 */ /* 0x000ea40008000800 */
[----:B--2---:R-:W-:-:S04]  /*8650*/  LOP3.LUT R0, R0, R5, RZ, 0xc0, !PT ;  /* 0x0000000500007212 */ /* 0x004fc800078ec0ff */
[----:B------:R-:W-:-:S13]  /*8660*/  ISETP.NE.AND P0, PT, R0, R5, PT ;  /* 0x000000050000720c */ /* 0x000fda0003f05270 */
[----:B------:R-:W-:Y:S05]  /*8670*/  @P0 BRA `(.L_x_57) ;  /* 0x0000000000400947 */ /* 0x000fea0003800000 */
[----:B------:R-:W-:Y:S01]  /*8680*/  R2UR UR4, R3 ;  /* 0x00000000030472ca */ /* 0x000fe200000e0000 */
[----:B------:R-:W2:Y:S01]  /*8690*/  S2R R2, SR_LANEID ;  /* 0x0000000000027919 */ /* 0x000ea20000000000 */
[----:B------:R-:W-:-:S04]  /*86a0*/  LOP3.LUT R5, RZ, R5, RZ, 0x33, !PT ;  /* 0x00000005ff057212 */ /* 0x000fc800078e33ff */
[----:B------:R-:W3:Y:S07]  /*86b0*/  REDUX UR7, R5 ;  /* 0x00000000050773c4 */ /* 0x000eee0000000000 */
[----:B------:R-:W-:-:S03]  /*86c0*/  ULOP3.LUT UR5, URZ, UR4, URZ, 0x33, !UPT ;  /* 0x00000004ff057292 */ /* 0x000fc6000f8e33ff */
[----:B------:R-:W-:Y:S02]  /*86d0*/  VOTEU.ANY UR4, UPT, PT ;  /* 0x0000000000047886 */ /* 0x000fe400038e0100 */
[----:B------:R-:W-:Y:S01]  /*86e0*/  UFLO.U32 UR4, UR4 ;  /* 0x00000004000472bd */ /* 0x000fe200080e0000 */
[----:B------:R-:W-:-:S04]  /*86f0*/  IMAD.U32 R0, RZ, RZ, UR5 ;  /* 0x00000005ff007e24 */ /* 0x000fc8000f8e00ff */
[----:B------:R-:W4:Y:S02]  /*8700*/  REDUX UR8, R0 ;  /* 0x00000000000873c4 */ /* 0x000f240000000000 */
[----:B------:R1:W-:Y:S01]  /*8710*/  UTCATOMSWS.AND URZ, UR5 ;  /* 0x0000000500ff79e3 */ /* 0x0003e20008000000 */
[----:B--2---:R-:W-:Y:S01]  /*8720*/  ISETP.EQ.U32.AND P0, PT, R2, UR4, PT ;  /* 0x0000000402007c0c */ /* 0x004fe2000bf02070 */
[----:B---3--:R-:W-:Y:S02]  /*8730*/  IMAD.U32 R2, RZ, RZ, UR7 ;  /* 0x00000007ff027e24 */ /* 0x008fe4000f8e00ff */
[----:B----4-:R-:W-:-:S10]  /*8740*/  IMAD.U32 R3, RZ, RZ, UR8 ;  /* 0x00000008ff037e24 */ /* 0x010fd4000f8e00ff */
[----:B------:R2:W-:Y:S04]  /*8750*/  @P0 ATOMS.AND RZ, [UR6+0x14], R3 ;  /* 0x00001403ffff098c */ /* 0x0005e8000a800006 */
[----:B------:R2:W-:Y:S01]  /*8760*/  @P0 ATOMS.AND RZ, [UR6+0x18], R2 ;  /* 0x00001802ffff098c */ /* 0x0005e2000a800006 */
[----:B-1----:R-:W-:Y:S05]  /*8770*/  BRA `(.L_x_58) ;  /* 0x0000000000147947 */ /* 0x002fea0003800000 */
.L_x_57:
[----:B------:R-:W-:Y:S02]  /*8780*/  MOV R2, 0x87a0 ;  /* 0x000087a000027802 */ /* 0x000fe40000000f00 */
[----:B-1---5:R-:W-:Y:S05]  /*8790*/  CALL.REL.NOINC `($__internal_0_$__cuda_sm10x_tcgen05_guardrail_trap_col_being_dealloced_not_returned_by_alloc) ;  /* 0x00000058001c7944 */ /* 0x022fea0003c00000 */
[----:B------:R-:W-:Y:S05]  /*87a0*/  BRA `(.L_x_58) ;  /* 0x0000000000087947 */ /* 0x000fea0003800000 */
.L_x_56:
[----:B------:R-:W-:Y:S02]  /*87b0*/  MOV R2, 0x87d0 ;  /* 0x000087d000027802 */ /* 0x000fe40000000f00 */
[----:B-1---5:R-:W-:Y:S05]  /*87c0*/  CALL.REL.NOINC `($__internal_2_$__cuda_sm10x_tcgen05_guardrail_trap_unallocated_columns_being_dealloced) ;  /* 0x0000005800287944 */ /* 0x022fea0003c00000 */
.L_x_58:
[----:B------:R-:W-:Y:S01]  /*87d0*/  NOP ;  /* 0x0000000000007918 */ /* 0x000fe20000000000 */
[----:B------:R-:W-:Y:S05]  /*87e0*/  EXIT ;  /* 0x000000000000794d */ /* 0x000fea0003800000 */
.L_x_42:
[----:B------:R-:W-:-:S09]  /*87f0*/  UISETP.NE.OR UP0, UPT, UR18, 0x3, !UP3 ;  /* 0x000000031200788c */ /* 0x000fd2000df05670 */
[----:B------:R-:W-:Y:S05]  /*8800*/  BRA.U UP0, `(.L_x_59) ;  /* 0x0000001100b07547 */ /* 0x000fea000b800000 */
[----:B------:R-:W2:Y:S01]  /*8810*/  LDCU.64 UR4, c[0x0][0x888] ;  /* 0x00011100ff0477ac */ /* 0x000ea20008000a00 */
[----:B------:R-:W3:Y:S01]  /*8820*/  S2UR UR10, SR_CgaCtaId ;  /* 0x00000000000a79c3 */ /* 0x000ee20000008800 */
[----:B------:R-:W-:Y:S01]  /*8830*/  R2UR UR56, R63 ;  /* 0x000000003f3872ca */ /* 0x000fe200000e0000 */
[----:B------:R-:W-:Y:S01]  /*8840*/  HFMA2 R9, -RZ, RZ, 0, 0 ;  /* 0x00000000ff097431 */ /* 0x000fe200000001ff */
[----:B------:R-:W4:Y:S01]  /*8850*/  LDCU UR51, c[0x0][0x370] ;  /* 0x00006e00ff3377ac */ /* 0x000f220008000800 */
[----:B------:R-:W-:Y:S01]  /*8860*/  R2UR UR55, R64 ;  /* 0x00000000403772ca */ /* 0x000fe200000e0000 */
[----:B------:R-:W-:Y:S01]  /*8870*/  IMAD.MOV.U32 R10, RZ, RZ, 0x1 ;  /* 0x00000001ff0a7424 */ /* 0x000fe200078e00ff */
[----:B------:R-:W4:Y:S02]  /*8880*/  LDCU.128 UR40, c[0x0][0xb10] ;  /* 0x00016200ff2877ac */ /* 0x000f240008000c00 */
[----:B------:R-:W1:Y:S01]  /*8890*/  LDC.64 R12, c[0x0][0x348] ;  /* 0x0000d200ff0c7b82 */ /* 0x000e620000000a00 */
[----:B------:R-:W-:Y:S01]  /*88a0*/  IMAD.MOV.U32 R0, RZ, RZ, 0x2000 ;  /* 0x00002000ff007424 */ /* 0x000fe200078e00ff */
[----:B------:R-:W3:Y:S01]  /*88b0*/  LDCU UR48, c[0x0][0x374] ;  /* 0x00006e80ff3077ac */ /* 0x000ee20008000800 */
[----:B------:R-:W3:Y:S01]  /*88c0*/  LDCU.64 UR38, c[0x0][0x890] ;  /* 0x00011200ff2677ac */ /* 0x000ee20008000a00 */
[----:B------:R-:W1:Y:S01]  /*88d0*/  LDCU UR30, c[0x0][0xb0c] ;  /* 0x00016180ff1e77ac */ /* 0x000e620008000800 */
[----:B--2---:R-:W-:Y:S01]  /*88e0*/  UISETP.NE.U32.AND UP0, UPT, UR4, URZ, UPT ;  /* 0x000000ff0400728c */ /* 0x004fe2000bf05070 */
[----:B------:R-:W2:Y:S01]  /*88f0*/  LDCU UR65, c[0x0][0xb20] ;  /* 0x00016400ff4177ac */ /* 0x000ea20008000800 */
[----:B------:R-:W2:Y:S01]  /*8900*/  LDCU UR4, c[0x0][0xb30] ;  /* 0x00016600ff0477ac */ /* 0x000ea20008000800 */
[----:B------:R-:W2:Y:S01]  /*8910*/  LDCU.128 UR44, c[0x0][0x980] ;  /* 0x00013000ff2c77ac */ /* 0x000ea20008000c00 */
[----:B------:R-:W-:Y:S01]  /*8920*/  UMOV UR31, 0x400 ;  /* 0x00000400001f7882 */ /* 0x000fe20000000000 */
[----:B----4-:R-:W-:-:S02]  /*8930*/  UIMAD.WIDE.U32 UR6, UR51, UR40, URZ ;  /* 0x00000028330672a5 */ /* 0x010fc4000f8e00ff */
[----:B---3--:R-:W-:Y:S02]  /*8940*/  UIMAD.WIDE.U32 UR8, UR48, UR43, URZ ;  /* 0x0000002b300872a5 */ /* 0x008fe4000f8e00ff */
[----:B------:R-:W-:Y:S02]  /*8950*/  ULEA UR31, UR10, UR31, 0x18 ;  /* 0x0000001f0a1f7291 */ /* 0x000fe4000f8ec0ff */
[----:B------:R-:W-:Y:S02]  /*8960*/  UISETP.NE.AND.EX UP5, UPT, UR5, URZ, UPT, UP0 ;  /* 0x000000ff0500728c */ /* 0x000fe4000bfa5300 */
[----:B------:R-:W-:Y:S02]  /*8970*/  UISETP.NE.U32.AND UP6, UPT, UR38, URZ, UPT ;  /* 0x000000ff2600728c */ /* 0x000fe4000bfc5070 */
[----:B------:R-:W-:Y:S02]  /*8980*/  UIADD3 UR58, UPT, UPT, UR31, 0x58, URZ ;  /* 0x000000581f3a7890 */ /* 0x000fe4000fffe0ff */
[----:B------:R-:W-:-:S02]  /*8990*/  UIADD3 UR57, UPT, UPT, UR31, 0x98, URZ ;  /* 0x000000981f397890 */ /* 0x000fc4000fffe0ff */
[----:B------:R-:W-:Y:S02]  /*89a0*/  UIADD3 UR33, UPT, UPT, UR31, 0x40, URZ ;  /* 0x000000401f217890 */ /* 0x000fe4000fffe0ff */
[----:B------:R-:W-:Y:S02]  /*89b0*/  UIADD3 UR25, UPT, UPT, UR31, 0x48, URZ ;  /* 0x000000481f197890 */ /* 0x000fe4000fffe0ff */
[----:B------:R-:W-:Y:S02]  /*89c0*/  UIADD3 UR17, UPT, UPT, UR31, 0x50, URZ ;  /* 0x000000501f117890 */ /* 0x000fe4000fffe0ff */
[----:B-1----:R-:W-:Y:S02]  /*89d0*/  UISETP.NE.AND UP0, UPT, UR54, 0x1, UPT ;  /* 0x000000013600788c */ /* 0x002fe4000bf05270 */
[----:B------:R-:W-:Y:S01]  /*89e0*/  UISETP.NE.AND UP0, UPT, UR30, 0x1, UPT ;  /* 0x000000011e00788c */ /* 0x000fe2000bf05270 */
[----:B------:R-:W-:Y:S01]  /*89f0*/  UMOV UR63, UR7 ;  /* 0x00000007003f7c82 */ /* 0x000fe20008000000 */
[----:B------:R-:W-:Y:S01]  /*8a00*/  UMOV UR62, UR9 ;  /* 0x00000009003e7c82 */ /* 0x000fe20008000000 */
[----:B------:R-:W-:-:S02]  /*8a10*/  UISETP.GE.AND UP2, UPT, UR54, 0x1, UPT ;  /* 0x000000013600788c */ /* 0x000fc4000bf46270 */
[----:B------:R-:W-:Y:S02]  /*8a20*/  UISETP.NE.AND UP0, UPT, UR42, 0x1, UPT ;  /* 0x000000012a00788c */ /* 0x000fe4000bf05270 */
[----:B------:R-:W-:Y:S01]  /*8a30*/  UPLOP3.LUT UP4, UPT, UPT, UPT, UPT, 0x40, 0x4 ;  /* 0x000000000004789c */ /* 0x000fe20003f8e870 */
[----:B------:R-:W1:Y:S01]  /*8a40*/  LDCU.64 UR22, c[0x0][0xb28] ;  /* 0x00016500ff1677ac */ /* 0x000e620008000a00 */
[----:B------:R-:W3:Y:S01]  /*8a50*/  LDCU.64 UR52, c[0x0][0x990] ;  /* 0x00013200ff3477ac */ /* 0x000ee20008000a00 */
[----:B------:R-:W-:Y:S02]  /*8a60*/  UISETP.NE.AND.EX UP6, UPT, UR39, URZ, UPT, UP6 ;  /* 0x000000ff2700728c */ /* 0x000fe4000bfc5360 */
[----:B------:R-:W-:Y:S02]  /*8a70*/  UPRMT UR58, UR10, 0x654, UR58 ;  /* 0x000006540a3a7896 */ /* 0x000fe4000800003a */
[----:B------:R-:W-:Y:S02]  /*8a80*/  UPRMT UR57, URZ, 0x654, UR57 ;  /* 0x00000654ff397896 */ /* 0x000fe40008000039 */
[----:B------:R-:W-:-:S02]  /*8a90*/  UPRMT UR61, UR10, 0x654, UR33 ;  /* 0x000006540a3d7896 */ /* 0x000fc40008000021 */
[----:B------:R-:W-:Y:S02]  /*8aa0*/  UPRMT UR60, UR10, 0x654, UR25 ;  /* 0x000006540a3c7896 */ /* 0x000fe40008000019 */
[----:B------:R-:W-:Y:S02]  /*8ab0*/  UPRMT UR59, UR10, 0x654, UR17 ;  /* 0x000006540a3b7896 */ /* 0x000fe40008000011 */
[----:B------:R-:W-:Y:S02]  /*8ac0*/  USHF.R.U32.HI UR63, URZ, UR41, UR63 ;  /* 0x00000029ff3f7299 */ /* 0x000fe4000801163f */
[----:B--2---:R-:W-:Y:S02]  /*8ad0*/  USHF.R.U32.HI UR62, URZ, UR65, UR62 ;  /* 0x00000041ff3e7299 */ /* 0x004fe4000801163e */
[----:B------:R-:W-:Y:S02]  /*8ae0*/  UISETP.NE.AND UP3, UPT, UR4, 0x1, UPT ;  /* 0x000000010400788c */ /* 0x000fe4000bf65270 */
[----:B------:R-:W-:-:S02]  /*8af0*/  UISETP.NE.AND UP2, UPT, UR44, 0x1, UPT ;  /* 0x000000012c00788c */ /* 0x000fc4000bf45270 */
[----:B-1-3--:R-:W-:-:S11]  /*8b00*/  UISETP.NE.AND UP0, UPT, UR47, 0x1, UPT ;  /* 0x000000012f00788c */ /* 0x00afd6000bf05270 */
.L_x_70:
[----:B------:R-:W-:Y:S04]  /*8b10*/  SHF.L.U32 R3, R9, 0x1f, RZ ;  /* 0x0000001f09037819 */ /* 0x000fe800000006ff */
[----:B-1----:R-:W1:Y:S02]  /*8b20*/  SYNCS.PHASECHK.TRANS64.TRYWAIT P0, [UR31+0x90], R3 ;  /* 0x00009003ff0075a7 */ /* 0x002e64000800111f */
[----:B-1----:R-:W-:Y:S05]  /*8b30*/  @!P0 BRA `(.L_x_60) ;  /* 0x0000004c00dc8947 */ /* 0x002fea0003800000 */
.L_x_143:
[----:B------:R-:W2:Y:S01]  /*8b40*/  LDS.128 R4, [UR31+0xd0] ;  /* 0x0000d01fff047984 */ /* 0x000ea20008000c00 */
[----:B------:R-:W-:Y:S01]  /*8b50*/  UISETP.GE.AND UP0, UPT, UR54, 0x1, UPT ;  /* 0x000000013600788c */ /* 0x000fe2000bf06270 */
[----:B------:R-:W-:Y:S01]  /*8b60*/  @!PT LDS RZ, [RZ] ;  /* 0x00000000fffff984 */ /* 0x000fe20000000800 */
[----:B------:R-:W-:Y:S01]  /*8b70*/  @!PT LDS RZ, [RZ] ;  /* 0x00000000fffff984 */ /* 0x000fe20000000800 */
[----:B------:R-:W-:Y:S01]  /*8b80*/  @!PT LDS RZ, [RZ] ;  /* 0x00000000fffff984 */ /* 0x000fe20000000800 */
[----:B------:R-:W-:Y:S01]  /*8b90*/  @!PT LDS RZ, [RZ] ;  /* 0x00000000fffff984 */ /* 0x000fe20000000800 */
[----:B------:R3:W-:Y:S06]  /*8ba0*/  MEMBAR.ALL.CTA ;  /* 0x0000000000007992 */ /* 0x0007ec0000008000 */
[----:B---3--:R-:W3:Y:S02]  /*8bb0*/  FENCE.VIEW.ASYNC.S ;  /* 0x00000000000073c6 */ /* 0x008ee40000000000 */
[----:B---3--:R-:W-:Y:S01]  /*8bc0*/  SYNCS.ARRIVE.TRANS64.RED.A1T0 RZ, [UR57], RZ ;  /* 0x000000ffffff79a7 */ /* 0x008fe20008100439 */
[----:B--2---:R-:W-:Y:S11]  /*8bd0*/  LOP3.LUT P0, RZ, R6, 0x1, RZ, 0xc0, !PT ;  /* 0x0000000106ff7812 */ /* 0x004ff6000780c0ff */
[----:B------:R-:W-:Y:S02]  /*8be0*/  @!UPT UIADD3 URZ, UPT, UPT, URZ, URZ, URZ ;  /* 0x000000fffffff290 */ /* 0x000fe4000fffe0ff */
[----:B------:R-:W-:Y:S01]  /*8bf0*/  VOTEU.ANY UP2, P0 ;  /* 0x0000000000ff7886 */ /* 0x000fe20000040100 */
[----:B------:R-:W-:Y:S11]  /*8c00*/  PLOP3.LUT P0, PT, PT, PT, UP2, 0x80, 0x8 ;  /* 0x000000000008781c */ /* 0x000ff60003f0f028 */
[----:B------:R-:W-:Y:S02]  /*8c10*/  @!UPT UIADD3 URZ, UPT, UPT, URZ, URZ, URZ ;  /* 0x000000fffffff290 */ /* 0x000fe4000fffe0ff */
[----:B-1----:R-:W-:Y:S02]  /*8c20*/  @P0 MOV R3, R4 ;  /* 0x0000000400030202 */ /* 0x002fe40000000f00 */
[----:B------:R-:W-:Y:S02]  /*8c30*/  @P0 LOP3.LUT R2, R5, 0xffff, RZ, 0xc0, !PT ;  /* 0x0000ffff05020812 */ /* 0x000fe400078ec0ff */
[----:B------:R-:W-:Y:S02]  /*8c40*/  @P0 R2UR UR5, R3 ;  /* 0x00000000030502ca */ /* 0x000fe400000e0000 */
[----:B------:R-:W-:Y:S11]  /*8c50*/  @P0 R2UR UR4, R2 ;  /* 0x00000000020402ca */ /* 0x000ff600000e0000 */
[----:B------:R-:W-:Y:S02]  /*8c60*/  @UP2 UMOV UR15, UR5 ;  /* 0x00000005000f2c82 */ /* 0x000fe40008000000 */
[----:B------:R-:W-:Y:S01]  /*8c70*/  @UP2 UMOV UR14, UR4 ;  /* 0x00000004000e2c82 */ /* 0x000fe20008000000 */
[----:B------:R-:W-:Y:S05]  /*8c80*/  BRA.U !UP0, `(.L_x_61) ;  /* 0x0000000108c07547 */ /* 0x000fea000b800000 */
[----:B------:R-:W-:Y:S02]  /*8c90*/  UIMAD.WIDE.U32 UR8, UR14, UR43, URZ ;  /* 0x0000002b0e0872a5 */ /* 0x000fe4000f8e00ff */
[----:B------:R-:W-:Y:S02]  /*8ca0*/  UP2UR UR16, UPR, URZ, 0x4 ;  /* 0x00000004ff107883 */ /* 0x000fe40008000000 */
[----:B------:R-:W-:Y:S02]  /*8cb0*/  UISETP.NE.AND UP2, UPT, UR42, 0x1, UPT ;  /* 0x000000012a00788c */ /* 0x000fe4000bf45270 */
[----:B------:R-:W-:Y:S02]  /*8cc0*/  UIMAD.WIDE.U32 UR10, UR15, UR40, URZ ;  /* 0x000000280f0a72a5 */ /* 0x000fe4000f8e00ff */
[----:B------:R-:W-:Y:S02]  /*8cd0*/  USEL UR4, UR48, UR62, !UP2 ;  /* 0x0000003e30047287 */ /* 0x000fe4000d000000 */
[----:B------:R-:W-:Y:S02]  /*8ce0*/  UISETP.NE.AND UP0, UPT, UR30, 0x1, UPT ;  /* 0x000000011e00788c */ /* 0x000fe4000bf05270 */
[----:B------:R-:W-:Y:S02]  /*8cf0*/  UP2UR UR20, UPR, URZ, 0x2 ;  /* 0x00000002ff147883 */ /* 0x000fe40008000000 */
[----:B------:R-:W-:Y:S02]  /*8d00*/  UISETP.NE.AND UP1, UPT, UR54, 0x1, UPT ;  /* 0x000000013600788c */ /* 0x000fe4000bf25270 */
[----:B------:R-:W-:Y:S02]  /*8d10*/  UIMAD.WIDE.U32 UR12, UR4, UR22, URZ ;  /* 0x00000016040c72a5 */ /* 0x000fe4000f8e00ff */
[----:B------:R-:W-:Y:S01]  /*8d20*/  USEL UR7, UR51, UR63, !UP0 ;  /* 0x0000003f33077287 */ /* 0x000fe2000c000000 */
[----:B------:R-:W-:Y:S02]  /*8d30*/  UMOV UR5, UR9 ;  /* 0x0000000900057c82 */ /* 0x000fe40008000000 */
[----:B------:R-:W-:Y:S02]  /*8d40*/  USHF.R.U32.HI UR6, URZ, UR65, UR5 ;  /* 0x00000041ff067299 */ /* 0x000fe40008011605 */
[----:B------:R-:W-:Y:S02]  /*8d50*/  UIMAD.WIDE.U32 UR18, UR7, UR22, URZ ;  /* 0x00000016071272a5 */ /* 0x000fe4000f8e00ff */
[----:B------:R-:W-:Y:S02]  /*8d60*/  USEL UR6, UR14, UR6, !UP2 ;  /* 0x000000060e067287 */ /* 0x000fe4000d000000 */
[----:B------:R-:W-:Y:S01]  /*8d70*/  UISETP.NE.AND UP2, UPT, UR16, URZ, UPT ;  /* 0x000000ff1000728c */ /* 0x000fe2000bf45270 */
[----:B------:R-:W-:Y:S01]  /*8d80*/  UMOV UR5, UR11 ;  /* 0x0000000b00057c82 */ /* 0x000fe20008000000 */
[----:B------:R-:W-:Y:S02]  /*8d90*/  UIMAD.WIDE.U32 UR10, UR6, UR22, URZ ;  /* 0x00000016060a72a5 */ /* 0x000fe4000f8e00ff */
[----:B------:R-:W-:Y:S03]  /*8da0*/  USHF.R.U32.HI UR8, URZ, UR41, UR5 ;  /* 0x00000029ff087299 */ /* 0x000fe60008011605 */
[----:B------:R-:W-:Y:S02]  /*8db0*/  UMOV UR5, UR13 ;  /* 0x0000000d00057c82 */ /* 0x000fe40008000000 */
[----:B------:R-:W-:Y:S03]  /*8dc0*/  @UP1 USHF.R.U32.HI UR4, URZ, UR23, UR5 ;  /* 0x00000017ff041299 */ /* 0x000fe60008011605 */
[----:B------:R-:W-:Y:S01]  /*8dd0*/  UMOV UR5, UR19 ;  /* 0x0000001300057c82 */ /* 0x000fe20008000000 */
[----:B------:R-:W-:Y:S02]  /*8de0*/  UIMAD UR4, UR54, UR4, URZ ;  /* 0x00000004360472a4 */ /* 0x000fe4000f8e02ff */
[----:B------:R-:W-:Y:S02]  /*8df0*/  @UP1 USHF.R.U32.HI UR7, URZ, UR23, UR5 ;  /* 0x00000017ff071299 */ /* 0x000fe40008011605 */
[----:B------:R-:W-:Y:S02]  /*8e00*/  USEL UR5, UR15, UR8, !UP0 ;  /* 0x000000080f057287 */ /* 0x000fe4000c000000 */
[----:B------:R-:W-:Y:S02]  /*8e10*/  UIMAD UR8, UR54, UR7, URZ ;  /* 0x00000007360872a4 */ /* 0x000fe4000f8e02ff */
[----:B------:R-:W-:Y:S03]  /*8e20*/  UISETP.GE.AND UP0, UPT, UR6, UR4, UPT ;  /* 0x000000040600728c */ /* 0x000fe6000bf06270 */
[----:B------:R-:W-:Y:S01]  /*8e30*/  UMOV UR4, UR11 ;  /* 0x0000000b00047c82 */ /* 0x000fe20008000000 */
[----:B------:R-:W-:Y:S02]  /*8e40*/  UISETP.GE.OR UP0, UPT, UR5, UR8, UP0 ;  /* 0x000000080500728c */ /* 0x000fe40008706670 */
[----:B------:R-:W-:Y:S02]  /*8e50*/  USHF.R.U32.HI UR4, URZ, UR23, UR4 ;  /* 0x00000017ff047299 */ /* 0x000fe40008011604 */
[----:B------:R-:W-:Y:S02]  /*8e60*/  UIMAD.WIDE.U32 UR8, UR5, UR22, URZ ;  /* 0x00000016050872a5 */ /* 0x000fe4000f8e00ff */
[----:B------:R-:W-:Y:S04]  /*8e70*/  USEL UR10, UR6, UR4, !UP1 ;  /* 0x00000004060a7287 */ /* 0x000fe8000c800000 */
[----:B------:R-:W-:Y:S01]  /*8e80*/  UIADD3 UR11, UPT, UPT, -UR10, URZ, URZ ;  /* 0x000000ff0a0b7290 */ /* 0x000fe2000fffe1ff */
[----:B------:R-:W-:Y:S02]  /*8e90*/  @!UP0 UMOV UR4, UR9 ;  /* 0x0000000900048c82 */ /* 0x000fe40008000000 */
[----:B------:R-:W-:Y:S02]  /*8ea0*/  @!UP0 USHF.R.U32.HI UR4, URZ, UR23, UR4 ;  /* 0x00000017ff048299 */ /* 0x000fe40008011604 */
[----:B------:R-:W-:Y:S02]  /*8eb0*/  UIMAD UR8, UR54, UR11, UR6 ;  /* 0x0000000b360872a4 */ /* 0x000fe4000f8e0206 */
[----:B------:R-:W-:Y:S02]  /*8ec0*/  @!UP0 USEL UR4, UR5, UR4, !UP1 ;  /* 0x0000000405048287 */ /* 0x000fe4000c800000 */
[----:B------:R-:W-:Y:S02]  /*8ed0*/  UISETP.NE.AND UP1, UPT, UR20, URZ, UPT ;  /* 0x000000ff1400728c */ /* 0x000fe4000bf25270 */
[----:B------:R-:W-:Y:S02]  /*8ee0*/  @!UP0 UIMAD UR8, UR7, UR8, UR4 ;  /* 0x00000008070882a4 */ /* 0x000fe4000f8e0204 */
[----:B------:R-:W-:Y:S02]  /*8ef0*/  @!UP0 UIADD3 UR9, UPT, UPT, UR10, -UR4, URZ ;  /* 0x800000040a098290 */ /* 0x000fe4000fffe0ff */
[----:B------:R-:W-:Y:S02]  /*8f00*/  UIADD3 UR4, UPT, UPT, -UR5, URZ, URZ ;  /* 0x000000ff05047290 */ /* 0x000fe4000fffe1ff */
[----:B------:R-:W-:Y:S02]  /*8f10*/  UIADD3 UR7, UPT, UPT, -UR6, URZ, URZ ;  /* 0x000000ff06077290 */ /* 0x000fe4000fffe1ff */
[----:B------:R-:W-:Y:S02]  /*8f20*/  @!UP0 UIMAD UR6, UR9, UR54, UR5 ;  /* 0x00000036090682a4 */ /* 0x000fe4000f8e0205 */
[----:B------:R-:W-:Y:S02]  /*8f30*/  UIMAD UR15, UR30, UR4, UR15 ;  /* 0x000000041e0f72a4 */ /* 0x000fe4000f8e020f */
[----:B------:R-:W-:Y:S01]  /*8f40*/  UIMAD UR4, UR42, UR7, UR14 ;  /* 0x000000072a0472a4 */ /* 0x000fe2000f8e020e */
[----:B------:R-:W-:Y:S02]  /*8f50*/  @!UP0 UMOV UR5, UR8 ;  /* 0x0000000800058c82 */ /* 0x000fe40008000000 */
[----:B------:R-:W-:Y:S02]  /*8f60*/  UIMAD UR15, UR5, UR30, UR15 ;  /* 0x0000001e050f72a4 */ /* 0x000fe4000f8e020f */
[----:B------:R-:W-:Y:S11]  /*8f70*/  UIMAD UR14, UR6, UR42, UR4 ;  /* 0x0000002a060e72a4 */ /* 0x000ff6000f8e0204 */
[----:B------:R-:W-:Y:S01]  /*8f80*/  @!UPT UIADD3 URZ, UPT, UPT, URZ, URZ, URZ ;  /* 0x000000fffffff290 */ /* 0x000fe2000fffe0ff */
.L_x_61:
[----:B------:R-:W1:Y:S01]  /*8f90*/  @!UP3 LDCU.128 UR8, c[0x0][0xb10] ;  /* 0x00016200ff08b7ac */ /* 0x000e620008000c00 */
[----:B------:R-:W-:Y:S02]  /*8fa0*/  ISETP.NE.U32.AND P1, PT, RZ, UR38, PT ;  /* 0x00000026ff007c0c */ /* 0x000fe4000bf25070 */
[----:B------:R-:W-:Y:S02]  /*8fb0*/  SHF.L.U32 R8, R10, 0x1f, RZ ;  /* 0x0000001f0a087819 */ /* 0x000fe400000006ff */
[----:B------:R-:W-:Y:S01]  /*8fc0*/  ISETP.NE.AND.EX P1, PT, RZ, UR39, PT, P1 ;  /* 0x00000027ff007c0c */ /* 0x000fe2000bf25310 */
[----:B------:R-:W2:Y:S01]  /*8fd0*/  @!UP3 LDCU UR5, c[0x0][0xb0c] ;  /* 0x00016180ff05b7ac */ /* 0x000ea20008000800 */
[----:B------:R-:W-:Y:S02]  /*8fe0*/  USHF.L.U32 UR34, UR21, 0x6, URZ ;  /* 0x0000000615227899 */ /* 0x000fe400080006ff */
[----:B-1----:R-:W-:Y:S07]  /*8ff0*/  UIMAD.WIDE.U32 UR6, UR15, UR8, URZ ;  /* 0x000000080f0672a5 */ /* 0x002fee000f8e00ff */
[----:B------:R-:W-:Y:S01]  /*9000*/  @!UP3 UMOV UR4, UR7 ;  /* 0x000000070004bc82 */ /* 0x000fe20008000000 */
[----:B--2---:R-:W-:Y:S02]  /*9010*/  @!UP3 UISETP.NE.AND UP0, UPT, UR5, 0x1, UPT ;  /* 0x000000010500b88c */ /* 0x004fe4000bf05270 */
[----:B------:R-:W-:Y:S02]  /*9020*/  @!UP3 USHF.R.U32.HI UR4, URZ, UR9, UR4 ;  /* 0x00000009ff04b299 */ /* 0x000fe40008011604 */
[----:B------:R-:W-:Y:S02]  /*9030*/  UIMAD.WIDE.U32 UR6, UR14, UR11, URZ ;  /* 0x0000000b0e0672a5 */ /* 0x000fe4000f8e00ff */
[----:B------:R-:W-:Y:S02]  /*9040*/  @!UP3 USEL UR8, UR15, UR4, !UP0 ;  /* 0x000000040f08b287 */ /* 0x000fe4000c000000 */
[----:B------:R-:W-:Y:S03]  /*9050*/  @!UP3 UISETP.NE.AND UP0, UPT, UR10, 0x1, UPT ;  /* 0x000000010a00b88c */ /* 0x000fe6000bf05270 */
[----:B------:R-:W-:Y:S02]  /*9060*/  @!UP3 UMOV UR6, UR7 ;  /* 0x000000070006bc82 */ /* 0x000fe40008000000 */
[----:B------:R-:W1:Y:S02]  /*9070*/  @!UP3 LDCU UR4, c[0x0][0xb20] ;  /* 0x00016400ff04b7ac */ /* 0x000e640008000800 */
[----:B-1----:R-:W-:Y:S04]  /*9080*/  @!UP3 USHF.R.U32.HI UR6, URZ, UR4, UR6 ;  /* 0x00000004ff06b299 */ /* 0x002fe80008011606 */
[----:B------:R-:W-:Y:S04]  /*9090*/  @!UP3 USEL UR6, UR14, UR6, !UP0 ;  /* 0x000000060e06b287 */ /* 0x000fe8000c000000 */
[----:B------:R-:W-:Y:S02]  /*90a0*/  @!UP3 UIADD3 UR4, UPT, UPT, -UR8, UR6, URZ ;  /* 0x000000060804b290 */ /* 0x000fe4000fffe1ff */
[----:B------:R-:W-:Y:S02]  /*90b0*/  @!UP3 UIADD3 UR6, UPT, UPT, UR8, -UR6, URZ ;  /* 0x800000060806b290 */ /* 0x000fe4000fffe0ff */
[----:B------:R-:W-:Y:S02]  /*90c0*/  @!UP3 UIMAD UR15, UR4, UR5, UR15 ;  /* 0x00000005040fb2a4 */ /* 0x000fe4000f8e020f */
[----:B------:R-:W-:Y:S01]  /*90d0*/  @!UP3 UIMAD UR14, UR6, UR10, UR14 ;  /* 0x0000000a060eb2a4 */ /* 0x000fe2000f8e020e */
[----:B------:R-:W-:Y:S11]  /*90e0*/  BRA.U UP4, `(.L_x_62) ;  /* 0x0000000104107547 */ /* 0x000ff6000b800000 */
[----:B------:R-:W-:Y:S04]  /*90f0*/  MOV R2, UR64 ;  /* 0x0000004000027c02 */ /* 0x000fe80008000f00 */
[----:B------:R-:W-:Y:S04]  /*9100*/  SHF.L.U32 R3, R2, 0x1f, RZ ;  /* 0x0000001f02037819 */ /* 0x000fe800000006ff */
[----:B------:R-:W1:Y:S02]  /*9110*/  SYNCS.PHASECHK.TRANS64.TRYWAIT P2, [UR31+0x88], R3 ;  /* 0x00008803ff0075a7 */ /* 0x000e64000804111f */
[----:B-1----:R-:W-:Y:S05]  /*9120*/  @!P2 BRA `(.L_x_63) ;  /* 0x000000480078a947 */ /* 0x002fea0003800000 */
.L_x_62:
[----:B------:R-:W-:Y:S05]  /*9130*/  BRA.U !UP6, `(.L_x_64) ;  /* 0x000000010e387547 */ /* 0x000fea000b800000 */
[----:B------:R-:W-:Y:S01]  /*9140*/  UPLOP3.LUT UP1, UPT, UPT, UPT, UP5, 0x80, 0x8 ;  /* 0x000000000008789c */ /* 0x000fe20003f2f050 */
[----:B-1----:R-:W-:Y:S01]  /*9150*/  HFMA2 R2, -RZ, RZ, 0, 5.9604644775390625e-08 ;  /* 0x00000001ff027431 */ /* 0x002fe200000001ff */
[----:B------:R-:W1:Y:S01]  /*9160*/  LDCU.64 UR8, c[0x0][0x358] ;  /* 0x00006b00ff0877ac */ /* 0x000e620008000a00 */
[----:B------:R-:W-:Y:S03]  /*9170*/  IMAD.MOV.U32 R71, RZ, RZ, 0x1 ;  /* 0x00000001ff477424 */ /* 0x000fe600078e00ff */
[----:B------:R-:W-:Y:S05]  /*9180*/  PLOP3.LUT P2, PT, PT, PT, UP1, 0x80, 0x8 ;  /* 0x000000000008781c */ /* 0x000fea0003f4f018 */
[----:B------:R-:W2:Y:S01]  /*9190*/  @UP1 LDCU.64 UR4, c[0x0][0x888] ;  /* 0x00011100ff0417ac */ /* 0x000ea20008000a00 */
[----:B------:R-:W-:Y:S07]  /*91a0*/  @UP1 UIMAD UR6, UR50, UR38, URZ ;  /* 0x00000026320612a4 */ /* 0x000fee000f8e02ff */
[----:B------:R-:W-:Y:S01]  /*91b0*/  @!P2 PRMT R71, R2, 0x7610, R71 ;  /* 0x000076100247a816 */ /* 0x000fe20000000047 */
[----:B--2---:R-:W-:Y:S06]  /*91c0*/  @UP1 UIMAD.WIDE UR4, UR6, 0x4, UR4 ;  /* 0x00000004060418a5 */ /* 0x004fec000f8e0204 */
[----:B------:R-:W-:Y:S01]  /*91d0*/  IMAD.U32 R14, RZ, RZ, UR4 ;  /* 0x00000004ff0e7e24 */ /* 0x000fe2000f8e00ff */
[----:B------:R-:W-:Y:S04]  /*91e0*/  MOV R15, UR5 ;  /* 0x00000005000f7c02 */ /* 0x000fe80008000f00 */
[----:B------:R-:W2:Y:S01]  /*91f0*/  @!UP1 LDCU UR4, c[0x0][0x880] ;  /* 0x00011000ff0497ac */ /* 0x000ea20008000800 */
[----:B-1---5:R3:W5:Y:S02]  /*9200*/  @P2 LDG.E R27, desc[UR8][R14.64] ;  /* 0x000000080e1b2981 */ /* 0x022764000c1e1900 */
[----:B--23--:R-:W-:Y:S07]  /*9210*/  @!P2 IMAD.U32 R27, RZ, RZ, UR4 ;  /* 0x00000004ff1bae24 */ /* 0x00cfee000f8e00ff */
.L_x_64:
[----:B-----5:R-:W-:Y:S01]  /*9220*/  @!P1 FSETP.EQ.AND P3, PT, R27, RZ, PT ;  /* 0x000000ff1b00920b */ /* 0x020fe20003f62000 */
[----:B------:R-:W-:Y:S01]  /*9230*/  @!UPT UIADD3 URZ, UPT, UPT, URZ, URZ, URZ ;  /* 0x000000fffffff290 */ /* 0x000fe2000fffe0ff */
[----:B------:R-:W-:Y:S11]  /*9240*/  @!P1 BRA `(.L_x_65) ;  /* 0x0000000000149947 */ /* 0x000ff60003800000 */
[----:B------:R-:W-:Y:S02]  /*9250*/  LOP3.LUT P1, RZ, R71, 0xff, RZ, 0xc0, !PT ;  /* 0x000000ff47ff7812 */ /* 0x000fe4000782c0ff */
[----:B------:R-:W-:Y:S04]  /*9260*/  PLOP3.LUT P3, PT, PT, PT, UP1, 0x80, 0x8 ;  /* 0x000000000008781c */ /* 0x000fe80003f6f018 */
[----:B------:R-:W-:Y:S07]  /*9270*/  PLOP3.LUT P3, PT, P3, PT, PT, 0x8, 0x80 ;  /* 0x000000000080781c */ /* 0x000fee0001f6e170 */
[----:B------:R-:W-:Y:S11]  /*9280*/  @P1 FSETP.EQ.AND P3, PT, R27, RZ, PT ;  /* 0x000000ff1b00120b */ /* 0x000ff60003f62000 */
[----:B------:R-:W-:Y:S02]  /*9290*/  @!UPT UIADD3 URZ, UPT, UPT, URZ, URZ, URZ ;  /* 0x000000fffffff290 */ /* 0x000fe4000fffe0ff */
.L_x_65:
[----:B------:R-:W-:Y:S01]  /*92a0*/  USHF.L.U32 UR35, UR49, 0x7, URZ ;  /* 0x0000000731237899 */ /* 0x000fe200080006ff */
[----:B------:R-:W2:Y:S01]  /*92b0*/  SYNCS.PHASECHK.TRANS64.TRYWAIT P1, [UR31+0x60], R8 ;  /* 0x00006008ff0075a7 */ /* 0x000ea2000802111f */
[----:B------:R-:W-:Y:S02]  /*92c0*/  UISETP.NE.AND UP0, UPT, UR44, 0x1, UPT ;  /* 0x000000012c00788c */ /* 0x000fe4000bf05270 */
[----:B------:R-:W-:Y:S01]  /*92d0*/  UIMAD.WIDE.U32 UR4, UR35, UR45, URZ ;  /* 0x0000002d230472a5 */ /* 0x000fe2000f8e00ff */
[----:B------:R-:W-:Y:S04]  /*92e0*/  ELECT P2, URZ, PT ;  /* 0x0000000000ff782f */ /* 0x000fe80003840000 */
[----:B------:R-:W-:Y:S02]  /*92f0*/  PLOP3.LUT P2, PT, P3, P2, PT, 0xf2, 0x2f ;  /* 0x00000000002f781c */ /* 0x000fe40001f45e72 */
[----:B------:R-:W-:Y:S02]  /*9300*/  UMOV UR4, UR5 ;  /* 0x0000000500047c82 */ /* 0x000fe40008000000 */
[----:B------:R-:W-:Y:S04]  /*9310*/  USHF.R.U32.HI UR4, URZ, UR46, UR4 ;  /* 0x0000002eff047299 */ /* 0x000fe80008011604 */
[----:B------:R-:W-:Y:S02]  /*9320*/  USEL UR36, UR35, UR4, !UP0 ;  /* 0x0000000423247287 */ /* 0x000fe4000c000000 */
[----:B------:R-:W-:Y:S02]  /*9330*/  UISETP.NE.AND UP0, UPT, UR47, 0x1, UPT ;  /* 0x000000012f00788c */ /* 0x000fe4000bf05270 */
[----:B------:R-:W-:Y:S07]  /*9340*/  UIMAD.WIDE.U32 UR4, UR36, UR52, URZ ;  /* 0x00000034240472a5 */ /* 0x000fee000f8e00ff */
[----:B------:R-:W-:Y:S02]  /*9350*/  UMOV UR4, UR5 ;  /* 0x0000000500047c82 */ /* 0x000fe40008000000 */
[----:B------:R-:W-:Y:S04]  /*9360*/  USHF.R.U32.HI UR4, URZ, UR53, UR4 ;  /* 0x00000035ff047299 */ /* 0x000fe80008011604 */
[----:B------:R-:W-:Y:S02]  /*9370*/  USEL UR37, UR36, UR4, !UP0 ;  /* 0x0000000424257287 */ /* 0x000fe4000c000000 */
[----:B------:R-:W-:Y:S02]  /*9380*/  UIADD3 UR4, UPT, UPT, -UR36, URZ, URZ ;  /* 0x000000ff24047290 */ /* 0x000fe4000fffe1ff */
[----:B------:R-:W-:Y:S02]  /*9390*/  UIADD3 UR5, UPT, UPT, -UR37, URZ, URZ ;  /* 0x000000ff25057290 */ /* 0x000fe4000fffe1ff */
[----:B------:R-:W-:Y:S02]  /*93a0*/  UIMAD UR35, UR44, UR4, UR35 ;  /* 0x000000042c2372a4 */ /* 0x000fe4000f8e0223 */
[----:B------:R-:W-:Y:S01]  /*93b0*/  UIMAD UR36, UR47, UR5, UR36 ;  /* 0x000000052f2472a4 */ /* 0x000fe2000f8e0224 */
[----:B--2---:R-:W-:Y:S11]  /*93c0*/  @!P1 BRA `(.L_x_66) ;  /* 0x0000004400e89947 */ /* 0x004ff60003800000 */
.L_x_146:
[----:B------:R-:W-:Y:S01]  /*93d0*/  VOTEU.ALL UP0, P2 ;  /* 0x0000000000ff7886 */ /* 0x000fe20001000000 */
[----:B-1----:R-:W-:Y:S04]  /*93e0*/  @!P2 IADD3 R3, P1, PT, R12, 0x580, RZ ;  /* 0x000005800c03a810 */ /* 0x002fe80007f3e0ff */
[----:B------:R-:W-:Y:S01]  /*93f0*/  @!UP0 UPRMT UR4, URZ, 0x40, URZ ;  /* 0x00000040ff048896 */ /* 0x000fe200080000ff */
[----:B------:R-:W-:Y:S01]  /*9400*/  @!P2 IMAD.X R2, RZ, RZ, R13, P1 ;  /* 0x000000ffff02a224 */ /* 0x000fe200008e060d */
[----:B------:R-:W-:Y:S01]  /*9410*/  @!P2 R2UR UR5, R3 ;  /* 0x000000000305a2ca */ /* 0x000fe200000e0000 */
[----:B------:R-:W-:Y:S02]  /*9420*/  @!UP0 UIADD3 UR32, UPT, UPT, UR31, 0x200, URZ ;  /* 0x000002001f208890 */ /* 0x000fe4000fffe0ff */
[----:B------:R-:W-:Y:S02]  /*9430*/  @!UP0 UPRMT UR6, UR4, 0x5410, URZ ;  /* 0x0000541004068896 */ /* 0x000fe400080000ff */
[----:B------:R-:W-:Y:S01]  /*9440*/  @!P2 R2UR UR4, R2 ;  /* 0x000000000204a2ca */ /* 0x000fe200000e0000 */
[----:B------:R-:W-:Y:S07]  /*9450*/  VOTEU.ALL UP0, P2 ;  /* 0x0000000000ff7886 */ /* 0x000fee0001000000 */
[----:B------:R-:W-:Y:S05]  /*9460*/  IMAD.U32 R2, RZ, RZ, UR5 ;  /* 0x00000005ff027e24 */ /* 0x000fea000f8e00ff */
[----:B------:R-:W-:Y:S01]  /*9470*/  IMAD.U32 R3, RZ, RZ, UR4 ;  /* 0x00000004ff037e24 */ /* 0x000fe2000f8e00ff */
[----:B------:R-:W-:Y:S01]  /*9480*/  @!P2 R2UR UR4, R2 ;  /* 0x000000000204a2ca */ /* 0x000fe200000e0000 */
[----:B------:R-:W-:Y:S03]  /*9490*/  @!P2 IMAD.MOV.U32 R2, RZ, RZ, 0x2000 ;  /* 0x00002000ff02a424 */ /* 0x000fe600078e00ff */
[----:B------:R-:W-:Y:S11]  /*94a0*/  @!P2 R2UR UR5, R3 ;  /* 0x000000000305a2ca */ /* 0x000ff600000e0000 */
[----:B------:R-:W-:Y:S02]  /*94b0*/  @!UPT UIADD3 URZ, UPT, UPT, URZ, URZ, URZ ;  /* 0x000000fffffff290 */ /* 0x000fe4000fffe0ff */
[----:B------:R1:W-:Y:S01]  /*94c0*/  @!UP0 UTMALDG.4D.IM2COL [UR32], [UR4], UR6 ;  /* 0x00000020040083b4 */ /* 0x0003e20008058006 */
[----:B------:R1:W-:Y:S01]  /*94d0*/  @!P2 SYNCS.ARRIVE.TRANS64.RED.A0TR RZ, [UR31+0x40], R2 ;  /* 0x00004002ffffa9a7 */ /* 0x0003e2000830041f */
[----:B------:R-:W-:Y:S01]  /*94e0*/  SYNCS.ARRIVE.TRANS64.RED.A1T0 RZ, [UR61], RZ ;  /* 0x000000ffffff79a7 */ /* 0x000fe2000810043d */
[----:B------:R-:W2:Y:S02]  /*94f0*/  SYNCS.PHASECHK.TRANS64.TRYWAIT P1, [UR31+0x68], R8 ;  /* 0x00006808ff0075a7 */ /* 0x000ea4000802111f */
[----:B-12---:R-:W-:Y:S05]  /*9500*/  @!P1 BRA `(.L_x_67) ;  /* 0x0000004400b09947 */ /* 0x006fea0003800000 */
.L_x_148:
[----:B------:R-:W-:Y:S01]  /*9510*/  VOTEU.ALL UP0, P2 ;  /* 0x0000000000ff7886 */ /* 0x000fe20001000000 */
[----:B-1----:R-:W-:Y:S01]  /*9520*/  @!P2 IADD3 R3, P1, PT, R12, 0x580, RZ ;  /* 0x000005800c03a810 */ /* 0x002fe20007f3e0ff */
[----:B------:R-:W-:Y:S01]  /*9530*/  UMOV UR27, UR35 ;  /* 0x00000023001b7c82 */ /* 0x000fe20008000000 */
[----:B------:R-:W-:Y:S01]  /*9540*/  UMOV UR28, UR36 ;  /* 0x00000024001c7c82 */ /* 0x000fe20008000000 */
[----:B------:R-:W-:Y:S01]  /*9550*/  UMOV UR29, UR37 ;  /* 0x00000025001d7c82 */ /* 0x000fe20008000000 */
[----:B------:R-:W-:Y:S01]  /*9560*/  @!UP0 UPRMT UR4, URZ, 0x40, URZ ;  /* 0x00000040ff048896 */ /* 0x000fe200080000ff */
[----:B------:R-:W-:Y:S01]  /*9570*/  @!P2 IMAD.X R2, RZ, RZ, R13, P1 ;  /* 0x000000ffff02a224 */ /* 0x000fe200008e060d */
[----:B------:R-:W-:Y:S01]  /*9580*/  @!P2 R2UR UR5, R3 ;  /* 0x000000000305a2ca */ /* 0x000fe200000e0000 */
[----:B------:R-:W-:Y:S02]  /*9590*/  @!UP0 UIADD3 UR26, UPT, UPT, UR34, 0x10, URZ ;  /* 0x00000010221a8890 */ /* 0x000fe4000fffe0ff */
[----:B------:R-:W-:Y:S02]  /*95a0*/  @!UP0 UPRMT UR6, UR4, 0x5410, URZ ;  /* 0x0000541004068896 */ /* 0x000fe400080000ff */
[----:B------:R-:W-:Y:S01]  /*95b0*/  @!P2 R2UR UR4, R2 ;  /* 0x000000000204a2ca */ /* 0x000fe200000e0000 */
[----:B------:R-:W-:Y:S01]  /*95c0*/  @!UP0 UIADD3 UR24, UPT, UPT, UR31, 0x2200, URZ ;  /* 0x000022001f188890 */ /* 0x000fe2000fffe0ff */
[----:B------:R-:W-:Y:S06]  /*95d0*/  VOTEU.ALL UP0, P2 ;  /* 0x0000000000ff7886 */ /* 0x000fec0001000000 */
        /* <DEDUP_REMOVED lines=11> */
.L_x_150:
        /* <DEDUP_REMOVED lines=8> */
[----:B------:R-:W-:Y:S01]  /*9710*/  @!UP0 UIADD3 UR18, UPT, UPT, UR34, 0x20, URZ ;  /* 0x0000002022128890 */ /* 0x000fe2000fffe0ff */
[----:B------:R-:W-:Y:S01]  /*9720*/  @P0 SHF.R.U32.HI R4, RZ, 0x10, R5 ;  /* 0x00000010ff040819 */ /* 0x000fe20000011605 */
[----:B------:R-:W-:Y:S02]  /*9730*/  @!UP0 UPRMT UR6, UR4, 0x5410, URZ ;  /* 0x0000541004068896 */ /* 0x000fe400080000ff */
[----:B------:R-:W-:Y:S01]  /*9740*/  @!P2 R2UR UR4, R2 ;  /* 0x000000000204a2ca */ /* 0x000fe200000e0000 */
[----:B------:R-:W-:Y:S01]  /*9750*/  @!UP0 UIADD3 UR16, UPT, UPT, UR31, 0x4200, URZ ;  /* 0x000042001f108890 */ /* 0x000fe2000fffe0ff */
[----:B------:R-:W-:Y:S01]  /*9760*/  @P0 R2UR UR50, R4 ;  /* 0x00000000043202ca */ /* 0x000fe200000e0000 */
[----:B------:R-:W-:Y:S05]  /*9770*/  VOTEU.ALL UP0, P2 ;  /* 0x0000000000ff7886 */ /* 0x000fea0001000000 */
        /* <DEDUP_REMOVED lines=11> */
.L_x_152:
        /* <DEDUP_REMOVED lines=9> */
[----:B------:R-:W-:Y:S01]  /*98c0*/  LOP3.LUT R10, R10, 0x1, RZ, 0x3c, !PT ;  /* 0x000000010a0a7812 */ /* 0x000fe200078e3cff */
[----:B------:R-:W-:Y:S01]  /*98d0*/  @!UP0 UPRMT UR6, UR4, 0x5410, URZ ;  /* 0x0000541004068896 */ /* 0x000fe200080000ff */
[----:B------:R-:W-:Y:S01]  /*98e0*/  LOP3.LUT R9, R9, 0x1, RZ, 0x3c, !PT ;  /* 0x0000000109097812 */ /* 0x000fe200078e3cff */
[----:B------:R-:W-:Y:S01]  /*98f0*/  @!UP0 UIADD3 UR8, UPT, UPT, UR31, 0x6200, URZ ;  /* 0x000062001f088890 */ /* 0x000fe2000fffe0ff */
[----:B------:R-:W-:Y:S01]  /*9900*/  @!P2 R2UR UR4, R2 ;  /* 0x000000000204a2ca */ /* 0x000fe200000e0000 */
[----:B------:R-:W-:Y:S01]  /*9910*/  @!UP0 UIADD3 UR9, UPT, UPT, UR31, 0x58, URZ ;  /* 0x000000581f098890 */ /* 0x000fe2000fffe0ff */
[----:B------:R-:W-:Y:S01]  /*9920*/  VOTEU.ALL UP0, P2 ;  /* 0x0000000000ff7886 */ /* 0x000fe20001000000 */
[----:B------:R-:W-:Y:S02]  /*9930*/  UIADD3 UR21, UPT, UPT, UR14, UR56, URZ ;  /* 0x000000380e157290 */ /* 0x000fe4000fffe0ff */
[----:B------:R-:W-:Y:S02]  /*9940*/  UIADD3 UR49, UPT, UPT, UR15, UR55, URZ ;  /* 0x000000370f317290 */ /* 0x000fe4000fffe0ff */
[----:B------:R-:W-:Y:S01]  /*9950*/  IMAD.U32 R2, RZ, RZ, UR5 ;  /* 0x00000005ff027e24 */ /* 0x000fe2000f8e00ff */
[----:B------:R-:W-:Y:S05]  /*9960*/  UPLOP3.LUT UP4, UPT, UPT, UPT, UPT, 0x80, 0x8 ;  /* 0x000000000008789c */ /* 0x000fea0003f8f070 */
[----:B------:R-:W-:Y:S01]  /*9970*/  IMAD.U32 R3, RZ, RZ, UR4 ;  /* 0x00000004ff037e24 */ /* 0x000fe2000f8e00ff */
[----:B------:R-:W-:Y:S04]  /*9980*/  @!P2 R2UR UR4, R2 ;  /* 0x000000000204a2ca */ /* 0x000fe800000e0000 */
[----:B------:R-:W-:Y:S11]  /*9990*/  @!P2 R2UR UR5, R3 ;  /* 0x000000000305a2ca */ /* 0x000ff600000e0000 */
[----:B------:R-:W-:Y:S02]  /*99a0*/  @!UPT UIADD3 URZ, UPT, UPT, URZ, URZ, URZ ;  /* 0x000000fffffff290 */ /* 0x000fe4000fffe0ff */
[----:B------:R1:W-:Y:S01]  /*99b0*/  @!UP0 UTMALDG.4D.IM2COL [UR8], [UR4], UR6 ;  /* 0x00000008040083b4 */ /* 0x0003e20008058006 */
[----:B------:R1:W-:Y:S01]  /*99c0*/  @!P2 SYNCS.ARRIVE.TRANS64.RED.A0TR RZ, [UR31+0x58], R0 ;  /* 0x00005800ffffa9a7 */ /* 0x0003e2000830041f */
[----:B------:R-:W-:Y:S01]  /*99d0*/  SYNCS.ARRIVE.TRANS64.RED.A1T0 RZ, [UR58], RZ ;  /* 0x000000ffffff79a7 */ /* 0x000fe2000810043a */
[----:B------:R-:W-:Y:S05]  /*99e0*/  BRA.U UP2, `(.L_x_70) ;  /* 0xfffffff102487547 */ /* 0x000fea000b83ffff */
[----:B------:R-:W-:-:S04]  /*99f0*/  SHF.L.U32 R3, R10, 0x1f, RZ ;  /* 0x0000001f0a037819 */ /* 0x000fc800000006ff */
[----:B------:R-:W2:Y:S02]  /*9a00*/  SYNCS.PHASECHK.TRANS64.TRYWAIT P0, [UR31+0x60], R3 ;  /* 0x00006003ff0075a7 */ /* 0x000ea4000800111f */
[----:B--2---:R-:W-:Y:S05]  /*9a10*/  @!P0 BRA `(.L_x_71) ;  /* 0x0000004000b48947 */ /* 0x004fea0003800000 */
.L_x_154:
[----:B------:R-:W2:Y:S02]  /*9a20*/  SYNCS.PHASECHK.TRANS64.TRYWAIT P0, [UR31+0x68], R3 ;  /* 0x00006803ff0075a7 */ /* 0x000ea4000800111f */
[----:B--2---:R-:W-:Y:S05]  /*9a30*/  @!P0 BRA `(.L_x_72) ;  /* 0x0000004000c48947 */ /* 0x004fea0003800000 */
.L_x_156:
[----:B------:R-:W2:Y:S02]  /*9a40*/  SYNCS.PHASECHK.TRANS64.TRYWAIT P0, [UR31+0x70], R3 ;  /* 0x00007003ff0075a7 */ /* 0x000ea4000800111f */
[----:B--2---:R-:W-:Y:S05]  /*9a50*/  @!P0 BRA `(.L_x_73) ;  /* 0x0000004000d48947 */ /* 0x004fea0003800000 */
.L_x_158:
[----:B-1----:R-:W-:-:S07]  /*9a60*/  MOV R0, UR31 ;  /* 0x0000001f00007c02 */ /* 0x002fce0008000f00 */
.L_x_74:
[----:B-1----:R-:W-:-:S04]  /*9a70*/  SHF.L.U32 R3, R10, 0x1f, RZ ;  /* 0x0000001f0a037819 */ /* 0x002fc800000006ff */
[----:B------:R1:W2:Y:S03]  /*9a80*/  SYNCS.PHASECHK.TRANS64.TRYWAIT P0, [R0+URZ+0x78], R3 ;  /* 0x00007803000075a7 */ /* 0x0002a600080011ff */
[----:B--2---:R-:W-:Y:S05]  /*9a90*/  @!P0 NANOSLEEP.SYNCS 0x989680 ;  /* 0x009896800000895d */ /* 0x004fea0003900000 */
[----:B------:R-:W2:Y:S02]  /*9aa0*/  @!P0 SYNCS.PHASECHK.TRANS64 P0, [R0+URZ+0x78], R3 ;  /* 0x00007803000085a7 */ /* 0x000ea400080010ff */
[----:B--2---:R-:W-:Y:S05]  /*9ab0*/  @P0 EXIT ;  /* 0x000000000000094d */ /* 0x004fea0003800000 */
[----:B------:R-:W-:Y:S05]  /*9ac0*/  BRA `(.L_x_74) ;  /* 0xfffffffc00e87947 */ /* 0x000fea000383ffff */
.L_x_59:
[----:B------:R-:W-:-:S06]  /*9ad0*/  UISETP.GE.AND UP0, UPT, UR18, 0x4, UPT ;  /* 0x000000041200788c */ /* 0x000fcc000bf06270 */
[----:B------:R-:W-:-:S13]  /*9ae0*/  PLOP3.LUT P0, PT, PT, PT, UP0, 0x80, 0x8 ;  /* 0x000000000008781c */ /* 0x000fda0003f0f008 */
[----:B-1----:R-:W-:Y:S05]  /*9af0*/  @!P0 EXIT ;  /* 0x000000000000894d */ /* 0x002fea0003800000 */
[----:B------:R-:W1:Y:S08]  /*9b00*/  S2UR UR4, SR_CgaCtaId ;  /* 0x00000000000479c3 */ /* 0x000e700000008800 */
[----:B------:R-:W-:Y:S01]  /*9b10*/  BAR.SYNC.DEFER_BLOCKING 0x6, 0xa0 ;  /* 0x0182800000007b1d */ /* 0x000fe20000010000 */
[C---:B------:R-:W-:Y:S01]  /*9b20*/  IMAD.SHL.U32 R0, R69.reuse, 0x10, RZ ;  /* 0x0000001045007824 */ /* 0x040fe200078e00ff */
[C---:B------:R-:W-:Y:S01]  /*9b30*/  LOP3.LUT R70, R69.reuse, 0x60, RZ, 0xc0, !PT ;  /* 0x0000006045467812 */ /* 0x040fe200078ec0ff */
[----:B------:R-:W-:-:S02]  /*9b40*/  IMAD.SHL.U32 R5, R69, 0x2, RZ ;  /* 0x0000000245057824 */ /* 0x000fc400078e00ff */
[----:B------:R-:W-:Y:S02]  /*9b50*/  HFMA2 R67, -RZ, RZ, 0, 5.9604644775390625e-08 ;  /* 0x00000001ff437431 */ /* 0x000fe400000001ff */
[----:B------:R-:W-:Y:S01]  /*9b60*/  IMAD.U32 R23, R69, 0x10000, RZ ;  /* 0x0001000045177824 */ /* 0x000fe200078e00ff */
[----:B------:R-:W-:Y:S01]  /*9b70*/  UMOV UR45, 0x400 ;  /* 0x00000400002d7882 */ /* 0x000fe20000000000 */
[----:B------:R-:W2:Y:S01]  /*9b80*/  LDC.64 R60, c[0x0][0x8b0] ;  /* 0x00022c00ff3c7b82 */ /* 0x000ea20000000a00 */
[----:B------:R-:W3:Y:S01]  /*9b90*/  LDCU.128 UR8, c[0x0][0xa80] ;  /* 0x00015000ff0877ac */ /* 0x000ee20008000c00 */
[----:B------:R-:W-:Y:S01]  /*9ba0*/  LOP3.LUT R4, R0, 0x60, RZ, 0xc0, !PT ;  /* 0x0000006000047812 */ /* 0x000fe200078ec0ff */
[----:B------:R-:W-:Y:S01]  /*9bb0*/  HFMA2 R65, -RZ, RZ, 0, 0 ;  /* 0x00000000ff417431 */ /* 0x000fe200000001ff */
[----:B------:R-:W-:Y:S01]  /*9bc0*/  MOV R22, RZ ;  /* 0x000000ff00167202 */ /* 0x000fe20000000f00 */
[----:B------:R-:W-:Y:S01]  /*9bd0*/  IMAD.MOV.U32 R66, RZ, RZ, RZ ;  /* 0x000000ffff427224 */ /* 0x000fe200078e00ff */
[----:B------:R-:W-:Y:S01]  /*9be0*/  LOP3.LUT R5, R4, 0xc, R5, 0xf8, !PT ;  /* 0x0000000c04057812 */ /* 0x000fe200078ef805 */
[----:B------:R-:W4:Y:S01]  /*9bf0*/  LDCU UR60, c[0x0][0x370] ;  /* 0x00006e00ff3c77ac */ /* 0x000f220008000800 */
[----:B------:R-:W2:Y:S01]  /*9c00*/  LDC.64 R42, c[0x0][0x8a8] ;  /* 0x00022a00ff2a7b82 */ /* 0x000ea20000000a00 */
[----:B------:R-:W-:-:S02]  /*9c10*/  LOP3.LUT R23, R23, 0x600000, RZ, 0xc0, !PT ;  /* 0x0060000017177812 */ /* 0x000fc400078ec0ff */
[----:B------:R-:W-:Y:S01]  /*9c20*/  LOP3.LUT R5, R5, 0x790, R0, 0xf8, !PT ;  /* 0x0000079005057812 */ /* 0x000fe200078ef800 */
[----:B------:R-:W2:Y:S01]  /*9c30*/  LDCU UR39, c[0x0][0xb0c] ;  /* 0x00016180ff2777ac */ /* 0x000ea20008000800 */
[----:B-1----:R-:W-:Y:S01]  /*9c40*/  ULEA UR45, UR4, UR45, 0x18 ;  /* 0x0000002d042d7291 */ /* 0x002fe2000f8ec0ff */
[----:B------:R-:W1:Y:S01]  /*9c50*/  LDCU.64 UR4, c[0x0][0x890] ;  /* 0x00011200ff0477ac */ /* 0x000e620008000a00 */
[----:B---3--:R-:W-:Y:S01]  /*9c60*/  MOV R80, UR8 ;  /* 0x0000000800507c02 */ /* 0x008fe20008000f00 */
[----:B------:R-:W-:Y:S01]  /*9c70*/  IMAD.U32 R79, RZ, RZ, UR9 ;  /* 0x00000009ff4f7e24 */ /* 0x000fe2000f8e00ff */
[----:B------:R-:W-:Y:S01]  /*9c80*/  MOV R77, UR11 ;  /* 0x0000000b004d7c02 */ /* 0x000fe20008000f00 */
[----:B------:R-:W-:Y:S01]  /*9c90*/  IMAD.U32 R78, RZ, RZ, UR10 ;  /* 0x0000000aff4e7e24 */ /* 0x000fe2000f8e00ff */
[----:B------:R-:W3:Y:S03]  /*9ca0*/  LDCU UR38, c[0x0][0xb30] ;  /* 0x00016600ff2677ac */ /* 0x000ee60008000800 */
[----:B------:R-:W4:Y:S01]  /*9cb0*/  LDS R2, [UR45+0xe0] ;  /* 0x0000e02dff027984 */ /* 0x000f220008000800 */
[----:B------:R-:W2:Y:S01]  /*9cc0*/  LDCU.64 UR52, c[0x0][0x888] ;  /* 0x00011100ff3477ac */ /* 0x000ea20008000a00 */
[----:B------:R-:W2:Y:S01]  /*9cd0*/  LDCU.64 UR46, c[0x0][0xb28] ;  /* 0x00016500ff2e77ac */ /* 0x000ea20008000a00 */
[----:B------:R-:W2:Y:S01]  /*9ce0*/  LDCU.128 UR56, c[0x0][0xb10] ;  /* 0x00016200ff3877ac */ /* 0x000ea20008000c00 */
[----:B-1----:R-:W-:-:S02]  /*9cf0*/  IMAD.U32 R74, RZ, RZ, UR4 ;  /* 0x00000004ff4a7e24 */ /* 0x002fc4000f8e00ff */
[----:B------:R-:W-:Y:S01]  /*9d00*/  IMAD.U32 R73, RZ, RZ, UR5 ;  /* 0x00000005ff497e24 */ /* 0x000fe2000f8e00ff */
[----:B------:R-:W1:Y:S01]  /*9d10*/  LDCU.64 UR4, c[0x0][0xa90] ;  /* 0x00015200ff0477ac */ /* 0x000e620008000a00 */
[----:B------:R-:W2:Y:S01]  /*9d20*/  LDCU UR55, c[0x0][0x374] ;  /* 0x00006e80ff3777ac */ /* 0x000ea20008000800 */
[----:B------:R-:W-:Y:S01]  /*9d30*/  UMOV UR51, URZ ;  /* 0x000000ff00337c82 */ /* 0x000fe20008000000 */
[----:B------:R-:W-:Y:S01]  /*9d40*/  UMOV UR48, URZ ;  /* 0x000000ff00307c82 */ /* 0x000fe20008000000 */
[----:B-1----:R-:W-:Y:S01]  /*9d50*/  MOV R76, UR4 ;  /* 0x00000004004c7c02 */ /* 0x002fe20008000f00 */
[----:B------:R-:W-:Y:S01]  /*9d60*/  UIADD3 UR4, UPT, UPT, UR45, 0x200, URZ ;  /* 0x000002002d047890 */ /* 0x000fe2000fffe0ff */
[----:B------:R-:W-:-:S05]  /*9d70*/  IMAD.U32 R75, RZ, RZ, UR5 ;  /* 0x00000005ff4b7e24 */ /* 0x000fca000f8e00ff */
[----:B------:R-:W-:Y:S01]  /*9d80*/  IMAD.U32 R62, RZ, RZ, UR4 ;  /* 0x00000004ff3e7e24 */ /* 0x000fe2000f8e00ff */
[C---:B----4-:R-:W-:Y:S02]  /*9d90*/  IADD3 R3, PT, PT, R2.reuse, 0x40, RZ ;  /* 0x0000004002037810 */ /* 0x050fe40007ffe0ff */
[----:B------:R-:W-:Y:S01]  /*9da0*/  LOP3.LUT R2, R2, 0xffff, RZ, 0xc0, !PT ;  /* 0x0000ffff02027812 */ /* 0x000fe200078ec0ff */
[----:B------:R-:W-:Y:S01]  /*9db0*/  IMAD R68, R5, 0x4, R62 ;  /* 0x0000000405447824 */ /* 0x000fe200078e023e */
[----:B------:R-:W-:-:S05]  /*9dc0*/  LOP3.LUT R3, R3, 0xffff, RZ, 0xc0, !PT ;  /* 0x0000ffff03037812 */ /* 0x000fca00078ec0ff */
[----:B------:R1:W-:Y:S02]  /*9dd0*/  STL.64 [R1], R2 ;  /* 0x0000000201007387 */ /* 0x0003e40000100a00 */
[C---:B-1----:R-:W-:Y:S02]  /*9de0*/  LOP3.LUT R3, R69.reuse, 0x2, RZ, 0xc0, !PT ;  /* 0x0000000245037812 */ /* 0x042fe400078ec0ff */
[----:B------:R-:W-:-:S03]  /*9df0*/  LOP3.LUT R69, R69, 0x4, RZ, 0xc0, !PT ;  /* 0x0000000445457812 */ /* 0x000fc600078ec0ff */
[--C-:B------:R-:W-:Y:S02]  /*9e00*/  IMAD R82, R3, -0x10, R68.reuse ;  /* 0xfffffff003527824 */ /* 0x100fe400078e0244 */
[----:B--23--:R-:W-:-:S07]  /*9e10*/  IMAD R81, R69, -0x10, R68 ;  /* 0xfffffff045517824 */ /* 0x00cfce00078e0244 */
.L_x_118:
[----:B------:R-:W-:Y:S04]  /*9e20*/  SHF.L.U32 R3, R65, 0x1f, RZ ;  /* 0x0000001f41037819 */ /* 0x000fe800000006ff */
[----:B-1----:R-:W1:Y:S02]  /*9e30*/  SYNCS.PHASECHK.TRANS64.TRYWAIT P0, [UR45+0x90], R3 ;  /* 0x00009003ff0075a7 */ /* 0x002e64000800112d */
[----:B-123--:R-:W-:Y:S05]  /*9e40*/  @!P0 BRA `(.L_x_75) ;  /* 0x0000003c00f08947 */ /* 0x00efea0003800000 */
.L_x_160:
[----:B------:R-:W2:Y:S01]  /*9e50*/  LDS.128 R4, [UR45+0xd0] ;  /* 0x0000d02dff047984 */ /* 0x000ea20008000c00 */
[----:B------:R-:W-:Y:S01]  /*9e60*/  UIADD3 UR4, UPT, UPT, UR45, 0x98, URZ ;  /* 0x000000982d047890 */ /* 0x000fe2000fffe0ff */
[----:B------:R-:W-:Y:S01]  /*9e70*/  IMAD R2, R22, 0x4, R1 ;  /* 0x0000000416027824 */ /* 0x000fe200078e0201 */
[----:B------:R-:W-:Y:S01]  /*9e80*/  UISETP.GE.AND UP0, UPT, UR54, 0x1, UPT ;  /* 0x000000013600788c */ /* 0x000fe2000bf06270 */
[----:B------:R-:W-:Y:S01]  /*9e90*/  @!PT LDS RZ, [RZ] ;  /* 0x00000000fffff984 */ /* 0x000fe20000000800 */
[----:B------:R-:W-:Y:S01]  /*9ea0*/  @!PT LDS RZ, [RZ] ;  /* 0x00000000fffff984 */ /* 0x000fe20000000800 */
[----:B------:R-:W-:Y:S01]  /*9eb0*/  @!PT LDS RZ, [RZ] ;  /* 0x00000000fffff984 */ /* 0x000fe20000000800 */
[----:B------:R-:W-:Y:S01]  /*9ec0*/  @!PT LDS RZ, [RZ] ;  /* 0x00000000fffff984 */ /* 0x000fe20000000800 */
[----:B------:R3:W-:Y:S06]  /*9ed0*/  MEMBAR.ALL.CTA ;  /* 0x0000000000007992 */ /* 0x0007ec0000008000 */
[----:B---3--:R-:W3:Y:S01]  /*9ee0*/  FENCE.VIEW.ASYNC.S ;  /* 0x00000000000073c6 */ /* 0x008ee20000000000 */
[----:B------:R-:W-:Y:S09]  /*9ef0*/  UPRMT UR4, URZ, 0x654, UR4 ;  /* 0x00000654ff047896 */ /* 0x000ff20008000004 */
[----:B---3--:R-:W-:Y:S01]  /*9f00*/  SYNCS.ARRIVE.TRANS64.RED.A1T0 RZ, [UR4], RZ ;  /* 0x000000ffffff79a7 */ /* 0x008fe20008100404 */
[----:B------:R-:W5:Y:S01]  /*9f10*/  LDL R2, [R2] ;  /* 0x0000000002027983 */ /* 0x000f620000100800 */
[----:B--2---:R-:W-:Y:S11]  /*9f20*/  LOP3.LUT P0, RZ, R6, 0x1, RZ, 0xc0, !PT ;  /* 0x0000000106ff7812 */ /* 0x004ff6000780c0ff */
[----:B------:R-:W-:Y:S02]  /*9f30*/  @!UPT UIADD3 URZ, UPT, UPT, URZ, URZ, URZ ;  /* 0x000000fffffff290 */ /* 0x000fe4000fffe0ff */
[----:B------:R-:W-:Y:S01]  /*9f40*/  VOTEU.ANY UP1, P0 ;  /* 0x0000000000ff7886 */ /* 0x000fe20000020100 */
[----:B------:R-:W-:Y:S01]  /*9f50*/  PLOP3.LUT P0, PT, PT, PT, UP1, 0x80, 0x8 ;  /* 0x000000000008781c */ /* 0x000fe20003f0f018 */
[----:B------:R-:W-:Y:S11]  /*9f60*/  UP2UR UR61, UPR, URZ, 0x2 ;  /* 0x00000002ff3d7883 */ /* 0x000ff60008000000 */
[----:B------:R-:W-:Y:S01]  /*9f70*/  @!UPT UIADD3 URZ, UPT, UPT, URZ, URZ, URZ ;  /* 0x000000fffffff290 */ /* 0x000fe2000fffe0ff */
[----:B-1----:R-:W-:Y:S02]  /*9f80*/  @P0 MOV R3, R4 ;  /* 0x0000000400030202 */ /* 0x002fe40000000f00 */
[----:B------:R-:W-:Y:S02]  /*9f90*/  @P0 LOP3.LUT R0, R5, 0xffff, RZ, 0xc0, !PT ;  /* 0x0000ffff05000812 */ /* 0x000fe400078ec0ff */
[----:B------:R-:W-:Y:S02]  /*9fa0*/  @P0 R2UR UR5, R3 ;  /* 0x00000000030502ca */ /* 0x000fe400000e0000 */
[----:B------:R-:W-:Y:S11]  /*9fb0*/  @P0 R2UR UR4, R0 ;  /* 0x00000000000402ca */ /* 0x000ff600000e0000 */
[----:B------:R-:W-:Y:S02]  /*9fc0*/  @UP1 UMOV UR37, UR5 ;  /* 0x0000000500251c82 */ /* 0x000fe40008000000 */
[----:B------:R-:W-:Y:S01]  /*9fd0*/  @UP1 UMOV UR36, UR4 ;  /* 0x0000000400241c82 */ /* 0x000fe20008000000 */
[----:B------:R-:W-:Y:S05]  /*9fe0*/  BRA.U !UP0, `(.L_x_76) ;  /* 0x0000000108cc7547 */ /* 0x000fea000b800000 */
[----:B------:R-:W1:Y:S01]  /*9ff0*/  LDCU UR9, c[0x0][0xb20] ;  /* 0x00016400ff0977ac */ /* 0x000e620008000800 */
[----:B------:R-:W-:Y:S02]  /*a000*/  UIMAD.WIDE.U32 UR4, UR55, UR59, URZ ;  /* 0x0000003b370472a5 */ /* 0x000fe4000f8e00ff */
[----:B------:R-:W-:Y:S02]  /*a010*/  UIMAD.WIDE.U32 UR6, UR60, UR56, URZ ;  /* 0x000000383c0672a5 */ /* 0x000fe4000f8e00ff */
[----:B------:R-:W-:Y:S02]  /*a020*/  UIMAD.WIDE.U32 UR10, UR36, UR59, URZ ;  /* 0x0000003b240a72a5 */ /* 0x000fe4000f8e00ff */
[----:B------:R-:W-:Y:S02]  /*a030*/  UISETP.NE.AND UP0, UPT, UR58, 0x1, UPT ;  /* 0x000000013a00788c */ /* 0x000fe4000bf05270 */
[----:B------:R-:W-:Y:S02]  /*a040*/  UISETP.NE.AND UP1, UPT, UR39, 0x1, UPT ;  /* 0x000000012700788c */ /* 0x000fe4000bf25270 */
[----:B------:R-:W-:Y:S02]  /*a050*/  UISETP.NE.AND UP2, UPT, UR54, 0x1, UPT ;  /* 0x000000013600788c */ /* 0x000fe4000bf45270 */
[----:B------:R-:W-:Y:S01]  /*a060*/  UIMAD.WIDE.U32 UR12, UR37, UR56, URZ ;  /* 0x00000038250c72a5 */ /* 0x000fe2000f8e00ff */
[----:B------:R-:W-:Y:S01]  /*a070*/  UMOV UR4, UR5 ;  /* 0x0000000500047c82 */ /* 0x000fe20008000000 */
[----:B------:R-:W-:Y:S01]  /*a080*/  UMOV UR6, UR11 ;  /* 0x0000000b00067c82 */ /* 0x000fe20008000000 */
[----:B-1----:R-:W-:Y:S03]  /*a090*/  USHF.R.U32.HI UR8, URZ, UR9, UR4 ;  /* 0x00000009ff087299 */ /* 0x002fe60008011604 */
[----:B------:R-:W-:Y:S02]  /*a0a0*/  UMOV UR4, UR7 ;  /* 0x0000000700047c82 */ /* 0x000fe40008000000 */
[----:B------:R-:W-:Y:S02]  /*a0b0*/  USHF.R.U32.HI UR5, URZ, UR57, UR4 ;  /* 0x00000039ff057299 */ /* 0x000fe40008011604 */
[----:B------:R-:W-:Y:S02]  /*a0c0*/  USEL UR4, UR55, UR8, !UP0 ;  /* 0x0000000837047287 */ /* 0x000fe4000c000000 */
[----:B------:R-:W-:Y:S02]  /*a0d0*/  USHF.R.U32.HI UR8, URZ, UR9, UR6 ;  /* 0x00000009ff087299 */ /* 0x000fe40008011606 */
[----:B------:R-:W-:Y:S02]  /*a0e0*/  UIMAD.WIDE.U32 UR6, UR4, UR46, URZ ;  /* 0x0000002e040672a5 */ /* 0x000fe4000f8e00ff */
[----:B------:R-:W-:Y:S02]  /*a0f0*/  USEL UR9, UR60, UR5, !UP1 ;  /* 0x000000053c097287 */ /* 0x000fe4000c800000 */
[----:B------:R-:W-:Y:S02]  /*a100*/  USEL UR8, UR36, UR8, !UP0 ;  /* 0x0000000824087287 */ /* 0x000fe4000c000000 */
[----:B------:R-:W-:Y:S01]  /*a110*/  UIMAD.WIDE.U32 UR10, UR9, UR46, URZ ;  /* 0x0000002e090a72a5 */ /* 0x000fe2000f8e00ff */
[----:B------:R-:W-:Y:S01]  /*a120*/  UMOV UR6, UR7 ;  /* 0x0000000700067c82 */ /* 0x000fe20008000000 */
[----:B------:R-:W-:Y:S01]  /*a130*/  UMOV UR5, UR13 ;  /* 0x0000000d00057c82 */ /* 0x000fe20008000000 */
[----:B------:R-:W-:Y:S02]  /*a140*/  @UP2 USHF.R.U32.HI UR4, URZ, UR47, UR6 ;  /* 0x0000002fff042299 */ /* 0x000fe40008011606 */
[----:B------:R-:W-:Y:S02]  /*a150*/  USHF.R.U32.HI UR5, URZ, UR57, UR5 ;  /* 0x00000039ff057299 */ /* 0x000fe40008011605 */
[----:B------:R-:W-:Y:S02]  /*a160*/  UIMAD UR4, UR54, UR4, URZ ;  /* 0x00000004360472a4 */ /* 0x000fe4000f8e02ff */
[----:B------:R-:W-:Y:S02]  /*a170*/  USEL UR5, UR37, UR5, !UP1 ;  /* 0x0000000525057287 */ /* 0x000fe4000c800000 */
[----:B------:R-:W-:Y:S01]  /*a180*/  UISETP.GE.AND UP0, UPT, UR8, UR4, UPT ;  /* 0x000000040800728c */ /* 0x000fe2000bf06270 */
[----:B------:R-:W-:Y:S01]  /*a190*/  UMOV UR6, UR11 ;  /* 0x0000000b00067c82 */ /* 0x000fe20008000000 */
[----:B------:R-:W-:Y:S02]  /*a1a0*/  UIMAD.WIDE.U32 UR10, UR8, UR46, URZ ;  /* 0x0000002e080a72a5 */ /* 0x000fe4000f8e00ff */
[----:B------:R-:W-:Y:S04]  /*a1b0*/  @UP2 USHF.R.U32.HI UR9, URZ, UR47, UR6 ;  /* 0x0000002fff092299 */ /* 0x000fe80008011606 */
[----:B------:R-:W-:Y:S01]  /*a1c0*/  UIMAD UR6, UR54, UR9, URZ ;  /* 0x00000009360672a4 */ /* 0x000fe2000f8e02ff */
[----:B------:R-:W-:Y:S03]  /*a1d0*/  UMOV UR4, UR11 ;  /* 0x0000000b00047c82 */ /* 0x000fe60008000000 */
[----:B------:R-:W-:Y:S02]  /*a1e0*/  UISETP.GE.OR UP0, UPT, UR5, UR6, UP0 ;  /* 0x000000060500728c */ /* 0x000fe40008706670 */
[----:B------:R-:W-:Y:S02]  /*a1f0*/  USHF.R.U32.HI UR4, URZ, UR47, UR4 ;  /* 0x0000002fff047299 */ /* 0x000fe40008011604 */
[----:B------:R-:W-:Y:S02]  /*a200*/  UIMAD.WIDE.U32 UR6, UR5, UR46, URZ ;  /* 0x0000002e050672a5 */ /* 0x000fe4000f8e00ff */
[----:B------:R-:W-:Y:S02]  /*a210*/  USEL UR11, UR8, UR4, !UP2 ;  /* 0x00000004080b7287 */ /* 0x000fe4000d000000 */
[----:B------:R-:W-:Y:S02]  /*a220*/  UIADD3 UR6, UPT, UPT, -UR5, URZ, URZ ;  /* 0x000000ff05067290 */ /* 0x000fe4000fffe1ff */
[----:B------:R-:W-:Y:S02]  /*a230*/  UIADD3 UR10, UPT, UPT, -UR11, URZ, URZ ;  /* 0x000000ff0b0a7290 */ /* 0x000fe4000fffe1ff */
[----:B------:R-:W-:Y:S02]  /*a240*/  UIMAD UR6, UR39, UR6, UR37 ;  /* 0x00000006270672a4 */ /* 0x000fe4000f8e0225 */
[----:B------:R-:W-:Y:S01]  /*a250*/  UIMAD UR10, UR54, UR10, UR8 ;  /* 0x0000000a360a72a4 */ /* 0x000fe2000f8e0208 */
[----:B------:R-:W-:Y:S01]  /*a260*/  @!UP0 UMOV UR4, UR7 ;  /* 0x0000000700048c82 */ /* 0x000fe20008000000 */
[----:B------:R-:W-:Y:S02]  /*a270*/  UIADD3 UR7, UPT, UPT, -UR8, URZ, URZ ;  /* 0x000000ff08077290 */ /* 0x000fe4000fffe1ff */
[----:B------:R-:W-:Y:S04]  /*a280*/  @!UP0 USHF.R.U32.HI UR4, URZ, UR47, UR4 ;  /* 0x0000002fff048299 */ /* 0x000fe80008011604 */
[----:B------:R-:W-:Y:S04]  /*a290*/  @!UP0 USEL UR4, UR5, UR4, !UP2 ;  /* 0x0000000405048287 */ /* 0x000fe8000d000000 */
[----:B------:R-:W-:Y:S02]  /*a2a0*/  @!UP0 UIMAD UR9, UR9, UR10, UR4 ;  /* 0x0000000a090982a4 */ /* 0x000fe4000f8e0204 */
[----:B------:R-:W-:Y:S02]  /*a2b0*/  @!UP0 UIADD3 UR10, UPT, UPT, UR11, -UR4, URZ ;  /* 0x800000040b0a8290 */ /* 0x000fe4000fffe0ff */
[----:B------:R-:W-:Y:S02]  /*a2c0*/  UIMAD UR4, UR58, UR7, UR36 ;  /* 0x000000073a0472a4 */ /* 0x000fe4000f8e0224 */
[----:B------:R-:W-:Y:S03]  /*a2d0*/  @!UP0 UIMAD UR8, UR10, UR54, UR5 ;  /* 0x000000360a0882a4 */ /* 0x000fe6000f8e0205 */
[----:B------:R-:W-:Y:S02]  /*a2e0*/  @!UP0 UMOV UR5, UR9 ;  /* 0x0000000900058c82 */ /* 0x000fe40008000000 */
[----:B------:R-:W-:Y:S02]  /*a2f0*/  UIMAD UR37, UR5, UR39, UR6 ;  /* 0x00000027052572a4 */ /* 0x000fe4000f8e0206 */
[----:B------:R-:W-:Y:S11]  /*a300*/  UIMAD UR36, UR8, UR58, UR4 ;  /* 0x0000003a082472a4 */ /* 0x000ff6000f8e0204 */
[----:B------:R-:W-:Y:S01]  /*a310*/  @!UPT UIADD3 URZ, UPT, UPT, URZ, URZ, URZ ;  /* 0x000000fffffff290 */ /* 0x000fe2000fffe0ff */
.L_x_76:
[----:B------:R-:W-:Y:S01]  /*a320*/  UISETP.NE.AND UP0, UPT, UR38, 0x1, UPT ;  /* 0x000000012600788c */ /* 0x000fe2000bf05270 */
[----:B------:R-:W-:Y:S01]  /*a330*/  @P0 SHF.R.U32.HI R4, RZ, 0x10, R5 ;  /* 0x00000010ff040819 */ /* 0x000fe20000011605 */
[----:B------:R-:W-:Y:S01]  /*a340*/  USHF.L.U32 UR41, UR21, 0x6, URZ ;  /* 0x0000000615297899 */ /* 0x000fe200080006ff */
[----:B------:R-:W-:Y:S02]  /*a350*/  BSSY.RECONVERGENT B6, `(.L_x_77) ;  /* 0x0000034000067945 */ /* 0x000fe40003800200 */
[----:B------:R-:W-:Y:S02]  /*a360*/  @P0 R2UR UR62, R4 ;  /* 0x00000000043e02ca */ /* 0x000fe400000e0000 */
[----:B------:R-:W-:Y:S04]  /*a370*/  LOP3.LUT P0, RZ, R62, 0x1b0, RZ, 0xc0, !PT ;  /* 0x000001b03eff7812 */ /* 0x000fe8000780c0ff */
[----:B------:R-:W1:Y:S01]  /*a380*/  @!UP0 LDCU.128 UR12, c[0x0][0xb10] ;  /* 0x00016200ff0c87ac */ /* 0x000e620008000c00 */
[----:B------:R-:W2:Y:S01]  /*a390*/  @!UP0 LDCU UR5, c[0x0][0xb0c] ;  /* 0x00016180ff0587ac */ /* 0x000ea20008000800 */
[----:B------:R-:W3:Y:S01]  /*a3a0*/  @!UP0 LDCU UR10, c[0x0][0xb20] ;  /* 0x00016400ff0a87ac */ /* 0x000ee20008000800 */
[----:B-1----:R-:W-:Y:S02]  /*a3b0*/  UIMAD.WIDE.U32 UR8, UR37, UR12, URZ ;  /* 0x0000000c250872a5 */ /* 0x002fe4000f8e00ff */
[----:B------:R-:W-:Y:S02]  /*a3c0*/  UIMAD.WIDE.U32 UR6, UR36, UR15, URZ ;  /* 0x0000000f240672a5 */ /* 0x000fe4000f8e00ff */
[----:B------:R-:W-:Y:S03]  /*a3d0*/  @!UP0 UISETP.NE.AND UP1, UPT, UR14, 0x1, UPT ;  /* 0x000000010e00888c */ /* 0x000fe6000bf25270 */
[----:B------:R-:W-:Y:S01]  /*a3e0*/  @!UP0 UMOV UR4, UR9 ;  /* 0x0000000900048c82 */ /* 0x000fe20008000000 */
[----:B--2---:R-:W-:Y:S02]  /*a3f0*/  @!UP0 UISETP.NE.AND UP2, UPT, UR5, 0x1, UPT ;  /* 0x000000010500888c */ /* 0x004fe4000bf45270 */
[----:B------:R-:W-:Y:S01]  /*a400*/  @!UP0 USHF.R.U32.HI UR4, URZ, UR13, UR4 ;  /* 0x0000000dff048299 */ /* 0x000fe20008011604 */
[----:B------:R-:W-:Y:S02]  /*a410*/  @!UP0 UMOV UR6, UR7 ;  /* 0x0000000700068c82 */ /* 0x000fe40008000000 */
[----:B---3--:R-:W-:Y:S02]  /*a420*/  @!UP0 USHF.R.U32.HI UR6, URZ, UR10, UR6 ;  /* 0x0000000aff068299 */ /* 0x008fe40008011606 */
[----:B------:R-:W-:Y:S02]  /*a430*/  @!UP0 USEL UR7, UR37, UR4, !UP2 ;  /* 0x0000000425078287 */ /* 0x000fe4000d000000 */
[----:B------:R-:W-:Y:S04]  /*a440*/  @!UP0 USEL UR6, UR36, UR6, !UP1 ;  /* 0x0000000624068287 */ /* 0x000fe8000c800000 */
[----:B------:R-:W-:Y:S02]  /*a450*/  @!UP0 UIADD3 UR4, UPT, UPT, -UR7, UR6, URZ ;  /* 0x0000000607048290 */ /* 0x000fe4000fffe1ff */
[----:B------:R-:W-:Y:S02]  /*a460*/  @!UP0 UIADD3 UR6, UPT, UPT, UR7, -UR6, URZ ;  /* 0x8000000607068290 */ /* 0x000fe4000fffe0ff */
[----:B------:R-:W-:Y:S02]  /*a470*/  @!UP0 UIMAD UR37, UR4, UR5, UR37 ;  /* 0x00000005042582a4 */ /* 0x000fe4000f8e0225 */
[----:B------:R-:W-:Y:S01]  /*a480*/  @!UP0 UIMAD UR36, UR6, UR14, UR36 ;  /* 0x0000000e062482a4 */ /* 0x000fe2000f8e0224 */
[----:B------:R-:W-:Y:S11]  /*a490*/  @!P0 BRA `(.L_x_78) ;  /* 0x00000000007c8947 */ /* 0x000ff60003800000 */
[----:B------:R-:W1:Y:S01]  /*a4a0*/  LDCU.64 UR8, c[0x4][0x80] ;  /* 0x01001000ff0877ac */ /* 0x000e620008000a00 */
[----:B------:R-:W-:Y:S01]  /*a4b0*/  MOV R16, 0x0 ;  /* 0x0000000000107802 */ /* 0x000fe20000000f00 */
[----:B------:R-:W-:Y:S02]  /*a4c0*/  HFMA2 R12, -RZ, RZ, 0, 5.9604644775390625e-08 ;  /* 0x00000001ff0c7431 */ /* 0x000fe400000001ff */
[----:B------:R-:W-:Y:S01]  /*a4d0*/  IMAD.MOV.U32 R8, RZ, RZ, 0x70 ;  /* 0x00000070ff087424 */ /* 0x000fe200078e00ff */
[----:B------:R2:W3:Y:S01]  /*a4e0*/  LDC.64 R14, c[0x4][R16] ;  /* 0x01000000100e7b82 */ /* 0x0004e20000000a00 */
[----:B------:R-:W4:Y:S01]  /*a4f0*/  LDCU.64 UR6, c[0x4][0x88] ;  /* 0x01001100ff0677ac */ /* 0x000f220008000a00 */
[----:B------:R-:W-:Y:S01]  /*a500*/  IMAD.MOV.U32 R13, RZ, RZ, RZ ;  /* 0x000000ffff0d7224 */ /* 0x000fe200078e00ff */
[----:B------:R-:W2:Y:S01]  /*a510*/  LDCU.64 UR4, c[0x4][0x8] ;  /* 0x01000100ff0477ac */ /* 0x000ea20008000a00 */
[----:B-1----:R-:W-:Y:S01]  /*a520*/  MOV R5, UR9 ;  /* 0x0000000900057c02 */ /* 0x002fe20008000f00 */
[----:B------:R-:W-:Y:S01]  /*a530*/  IMAD.U32 R4, RZ, RZ, UR8 ;  /* 0x00000008ff047e24 */ /* 0x000fe2000f8e00ff */
[----:B----4-:R-:W-:Y:S01]  /*a540*/  MOV R7, UR7 ;  /* 0x0000000700077c02 */ /* 0x010fe20008000f00 */
[----:B------:R-:W-:Y:S01]  /*a550*/  IMAD.U32 R6, RZ, RZ, UR6 ;  /* 0x00000006ff067e24 */ /* 0x000fe2000f8e00ff */
[----:B--2---:R-:W-:Y:S01]  /*a560*/  MOV R11, UR5 ;  /* 0x00000005000b7c02 */ /* 0x004fe20008000f00 */
[----:B------:R-:W-:Y:S02]  /*a570*/  IMAD.U32 R10, RZ, RZ, UR4 ;  /* 0x00000004ff0a7e24 */ /* 0x000fe4000f8e00ff */
[----:B------:R-:W-:Y:S07]  /*a580*/  LEPC R20, `(.L_x_79) ;  /* 0x000000001014794e */ /* 0x000fee0000000000 */
[----:B---3-5:R-:W-:Y:S05]  /*a590*/  CALL.ABS.NOINC R14 ;  /* 0x000000000e007343 */ /* 0x028fea0003c00000 */
.L_x_79:
[----:B------:R-:W1:Y:S01]  /*a5a0*/  LDCU.64 UR8, c[0x4][0x80] ;  /* 0x01001000ff0877ac */ /* 0x000e620008000a00 */
[----:B------:R-:W2:Y:S01]  /*a5b0*/  LDC.64 R16, c[0x4][R16] ;  /* 0x0100000010107b82 */ /* 0x000ea20000000a00 */
[----:B------:R-:W-:Y:S02]  /*a5c0*/  HFMA2 R12, -RZ, RZ, 0, 5.9604644775390625e-08 ;  /* 0x00000001ff0c7431 */ /* 0x000fe400000001ff */
[----:B------:R-:W-:Y:S02]  /*a5d0*/  IMAD.MOV.U32 R8, RZ, RZ, 0x70 ;  /* 0x00000070ff087424 */ /* 0x000fe400078e00ff */
[----:B------:R-:W-:Y:S01]  /*a5e0*/  IMAD.MOV.U32 R13, RZ, RZ, RZ ;  /* 0x000000ffff0d7224 */ /* 0x000fe200078e00ff */
[----:B------:R-:W3:Y:S01]  /*a5f0*/  LDCU.64 UR6, c[0x4][0x88] ;  /* 0x01001100ff0677ac */ /* 0x000ee20008000a00 */
[----:B------:R-:W4:Y:S01]  /*a600*/  LDCU.64 UR4, c[0x4][0x8] ;  /* 0x01000100ff0477ac */ /* 0x000f220008000a00 */
[----:B-1----:R-:W-:Y:S02]  /*a610*/  MOV R4, UR8 ;  /* 0x0000000800047c02 */ /* 0x002fe40008000f00 */
[----:B------:R-:W-:Y:S02]  /*a620*/  MOV R5, UR9 ;  /* 0x0000000900057c02 */ /* 0x000fe40008000f00 */
[----:B---3--:R-:W-:Y:S01]  /*a630*/  MOV R7, UR7 ;  /* 0x0000000700077c02 */ /* 0x008fe20008000f00 */
[----:B------:R-:W-:Y:S01]  /*a640*/  IMAD.U32 R6, RZ, RZ, UR6 ;  /* 0x00000006ff067e24 */ /* 0x000fe2000f8e00ff */
[----:B----4-:R-:W-:Y:S01]  /*a650*/  MOV R11, UR5 ;  /* 0x00000005000b7c02 */ /* 0x010fe20008000f00 */
[----:B------:R-:W-:Y:S02]  /*a660*/  IMAD.U32 R10, RZ, RZ, UR4 ;  /* 0x00000004ff0a7e24 */ /* 0x000fe4000f8e00ff */
[----:B------:R-:W-:Y:S07]  /*a670*/  LEPC R20, `(.L_x_78) ;  /* 0x000000001014794e */ /* 0x000fee0000000000 */
[----:B--2---:R-:W-:Y:S05]  /*a680*/  CALL.ABS.NOINC R16 ;  /* 0x0000000010007343 */ /* 0x004fea0003c00000 */
.L_x_78:
[----:B------:R-:W-:Y:S05]  /*a690*/  BSYNC.RECONVERGENT B6 ;  /* 0x0000000000067941 */ /* 0x000fea0003800200 */
.L_x_77:
[----:B------:R-:W-:Y:S01]  /*a6a0*/  R2UR UR5, R74 ;  /* 0x000000004a0572ca */ /* 0x000fe200000e0000 */
[----:B------:R-:W-:Y:S01]  /*a6b0*/  UISETP.NE.AND UP2, UPT, UR63, URZ, UPT ;  /* 0x000000ff3f00728c */ /* 0x000fe2000bf45270 */
[----:B------:R-:W-:Y:S02]  /*a6c0*/  R2UR UR4, R73 ;  /* 0x00000000490472ca */ /* 0x000fe400000e0000 */
[----:B------:R-:W-:Y:S02]  /*a6d0*/  ISETP.NE.U32.AND P4, PT, R60, RZ, PT ;  /* 0x000000ff3c00720c */ /* 0x000fe40003f85070 */
[----:B------:R-:W-:Y:S02]  /*a6e0*/  ISETP.NE.U32.AND P2, PT, RZ, UR52, PT ;  /* 0x00000034ff007c0c */ /* 0x000fe4000bf45070 */
[----:B------:R-:W-:Y:S02]  /*a6f0*/  PLOP3.LUT P1, PT, PT, PT, UP2, 0x80, 0x8 ;  /* 0x000000000008781c */ /* 0x000fe40003f2f028 */
[----:B------:R-:W-:Y:S02]  /*a700*/  ISETP.NE.AND.EX P4, PT, R61, RZ, PT, P4 ;  /* 0x000000ff3d00720c */ /* 0x000fe40003f85340 */
[----:B------:R-:W-:Y:S01]  /*a710*/  ISETP.NE.AND.EX P2, PT, RZ, UR53, PT, P2 ;  /* 0x00000035ff007c0c */ /* 0x000fe2000bf45320 */
[----:B------:R-:W-:Y:S04]  /*a720*/  UISETP.NE.U32.AND UP0, UPT, UR5, URZ, UPT ;  /* 0x000000ff0500728c */ /* 0x000fe8000bf05070 */
[----:B------:R-:W-:Y:S02]  /*a730*/  UISETP.NE.AND.EX UP1, UPT, UR4, URZ, UPT, UP0 ;  /* 0x000000ff0400728c */ /* 0x000fe4000bf25300 */
[----:B------:R-:W-:Y:S02]  /*a740*/  UPLOP3.LUT UP0, UPT, UPT, UPT, UPT, 0x40, 0x4 ;  /* 0x000000000004789c */ /* 0x000fe40003f0e870 */
[----:B------:R-:W-:Y:S06]  /*a750*/  @UP2 UPLOP3.LUT UP0, UPT, UPT, UPT, UP1, 0x80, 0x8 ;  /* 0x000000000008289c */ /* 0x000fec0003f0f010 */
[----:B------:R-:W-:Y:S01]  /*a760*/  PLOP3.LUT P0, PT, PT, PT, UP0, 0x80, 0x8 ;  /* 0x000000000008781c */ /* 0x000fe20003f0f008 */
[----:B------:R-:W-:Y:S01]  /*a770*/  @!UPT UIADD3 URZ, UPT, UPT, URZ, URZ, URZ ;  /* 0x000000fffffff290 */ /* 0x000fe2000fffe0ff */
[----:B------:R-:W-:Y:S11]  /*a780*/  BRA.U !UP1, `(.L_x_80) ;  /* 0x0000000109407547 */ /* 0x000ff6000b800000 */
[----:B------:R-:W-:Y:S01]  /*a790*/  UISETP.NE.U32.AND UP0, UPT, UR52, URZ, UPT ;  /* 0x000000ff3400728c */ /* 0x000fe2000bf05070 */
[----:B------:R-:W-:Y:S01]  /*a7a0*/  R2UR UR6, R74 ;  /* 0x000000004a0672ca */ /* 0x000fe200000e0000 */
[----:B------:R-:W1:Y:S01]  /*a7b0*/  LDCU.64 UR8, c[0x0][0x358] ;  /* 0x00006b00ff0877ac */ /* 0x000e620008000a00 */
[----:B------:R-:W-:Y:S02]  /*a7c0*/  HFMA2 R71, -RZ, RZ, 0, 5.9604644775390625e-08 ;  /* 0x00000001ff477431 */ /* 0x000fe400000001ff */
[----:B------:R-:W-:Y:S01]  /*a7d0*/  IMAD.MOV.U32 R0, RZ, RZ, 0x1 ;  /* 0x00000001ff007424 */ /* 0x000fe200078e00ff */
[----:B------:R-:W-:Y:S06]  /*a7e0*/  UISETP.NE.AND.EX UP0, UPT, UR53, URZ, UPT, UP0 ;  /* 0x000000ff3500728c */ /* 0x000fec000bf05300 */
[----:B------:R-:W-:Y:S05]  /*a7f0*/  PLOP3.LUT P3, PT, PT, PT, UP0, 0x80, 0x8 ;  /* 0x000000000008781c */ /* 0x000fea0003f6f008 */
[----:B------:R-:W2:Y:S01]  /*a800*/  @UP0 LDCU.64 UR4, c[0x0][0x888] ;  /* 0x00011100ff0407ac */ /* 0x000ea20008000a00 */
[----:B------:R-:W-:Y:S07]  /*a810*/  @UP0 UIMAD UR6, UR50, UR6, URZ ;  /* 0x00000006320602a4 */ /* 0x000fee000f8e02ff */
[----:B------:R-:W-:Y:S01]  /*a820*/  @!P3 PRMT R71, R0, 0x7610, R71 ;  /* 0x000076100047b816 */ /* 0x000fe20000000047 */
[----:B--2---:R-:W-:Y:S06]  /*a830*/  @UP0 UIMAD.WIDE UR4, UR6, 0x4, UR4 ;  /* 0x00000004060408a5 */ /* 0x004fec000f8e0204 */
[----:B------:R-:W-:Y:S02]  /*a840*/  IMAD.U32 R4, RZ, RZ, UR4 ;  /* 0x00000004ff047e24 */ /* 0x000fe4000f8e00ff */
[----:B------:R-:W-:Y:S03]  /*a850*/  IMAD.U32 R5, RZ, RZ, UR5 ;  /* 0x00000005ff057e24 */ /* 0x000fe6000f8e00ff */
[----:B------:R-:W2:Y:S02]  /*a860*/  @!UP0 LDCU UR4, c[0x0][0x880] ;  /* 0x00011000ff0487ac */ /* 0x000ea40008000800 */
[----:B-1---5:R1:W5:Y:S02]  /*a870*/  @P3 LDG.E R27, desc[UR8][R4.64] ;  /* 0x00000008041b3981 */ /* 0x022364000c1e1900 */
[----:B-12---:R-:W-:Y:S02]  /*a880*/  @!P3 MOV R27, UR4 ;  /* 0x00000004001bbc02 */ /* 0x006fe40008000f00 */
.L_x_80:
[----:B------:R-:W-:Y:S05]  /*a890*/  @!P4 BRA `(.L_x_81) ;  /* 0x000000000024c947 */ /* 0x000fea0003800000 */
[----:B------:R-:W-:Y:S01]  /*a8a0*/  ISETP.NE.U32.AND P3, PT, R42, RZ, PT ;  /* 0x000000ff2a00720c */ /* 0x000fe20003f65070 */
[----:B------:R-:W1:Y:S03]  /*a8b0*/  LDCU.64 UR4, c[0x0][0x358] ;  /* 0x00006b00ff0477ac */ /* 0x000e660008000a00 */
[----:B------:R-:W-:Y:S11]  /*a8c0*/  ISETP.NE.AND.EX P3, PT, R43, RZ, PT, P3 ;  /* 0x000000ff2b00720c */ /* 0x000ff60003f65330 */
[----:B------:R-:W-:Y:S02]  /*a8d0*/  @!UPT UIADD3 URZ, UPT, UPT, URZ, URZ, URZ ;  /* 0x000000fffffff290 */ /* 0x000fe4000fffe0ff */
[----:B------:R-:W2:Y:S01]  /*a8e0*/  @P3 LDC.64 R4, c[0x0][0x8a8] ;  /* 0x00022a00ff043b82 */ /* 0x000ea20000000a00 */
[----:B------:R-:W-:Y:S04]  /*a8f0*/  @P3 IMAD R0, R60, UR50, RZ ;  /* 0x000000323c003c24 */ /* 0x000fe8000f8e02ff */
[----:B--2---:R-:W-:Y:S05]  /*a900*/  @P3 IMAD.WIDE R4, R0, 0x4, R4 ;  /* 0x0000000400043825 */ /* 0x004fea00078e0204 */
[----:B-1---5:R1:W5:Y:S02]  /*a910*/  @P3 LDG.E R24, desc[UR4][R4.64] ;  /* 0x0000000404183981 */ /* 0x022364000c1e1900 */
[----:B-1----:R-:W2:Y:S02]  /*a920*/  @!P3 LDC R24, c[0x0][0x8a0] ;  /* 0x00022800ff18bb82 */ /* 0x002ea40000000800 */
.L_x_81:
[----:B-----5:R-:W-:Y:S01]  /*a930*/  FSETP.NEU.AND P4, PT, R27, RZ, PT ;  /* 0x000000ff1b00720b */ /* 0x020fe20003f8d000 */
[----:B------:R-:W-:Y:S01]  /*a940*/  USHF.L.U32 UR8, UR49, 0x7, URZ ;  /* 0x0000000731087899 */ /* 0x000fe200080006ff */
[----:B------:R-:W-:Y:S01]  /*a950*/  SEL R4, RZ, 0xffffffff, P2 ;  /* 0xffffffffff047807 */ /* 0x000fe20001000000 */
[----:B------:R-:W-:Y:S01]  /*a960*/  BSSY B1, `(.L_x_82) ;  /* 0x0000050000017945 */ /* 0x000fe20003800000 */
[----:B------:R-:W-:Y:S01]  /*a970*/  @P1 LOP3.LUT P2, RZ, R71, 0xff, RZ, 0xc0, !PT ;  /* 0x000000ff47ff1812 */ /* 0x000fe2000784c0ff */
[----:B------:R-:W-:Y:S01]  /*a980*/  IMAD.MOV.U32 R90, RZ, RZ, 0x1 ;  /* 0x00000001ff5a7424 */ /* 0x000fe200078e00ff */
[----:B------:R-:W-:Y:S01]  /*a990*/  @P1 SEL R3, RZ, 0xffffffff, P4 ;  /* 0xffffffffff031807 */ /* 0x000fe20002000000 */
[----:B------:R-:W-:Y:S01]  /*a9a0*/  IMAD.U32 R85, RZ, RZ, UR8 ;  /* 0x00000008ff557e24 */ /* 0x000fe2000f8e00ff */
[----:B------:R-:W-:Y:S01]  /*a9b0*/  LOP3.LUT R67, R67, 0x1, RZ, 0x3c, !PT ;  /* 0x0000000143437812 */ /* 0x000fe200078e3cff */
[----:B------:R-:W-:Y:S01]  /*a9c0*/  IMAD.IADD R25, R23, 0x1, R2 ;  /* 0x0000000117197824 */ /* 0x000fe200078e0202 */
[----:B------:R-:W-:Y:S01]  /*a9d0*/  @P0 SEL R3, R4, R3, !P2 ;  /* 0x0000000304030207 */ /* 0x000fe20005000000 */
[----:B------:R-:W-:Y:S01]  /*a9e0*/  IMAD R88, R69, -0x10, R82 ;  /* 0xfffffff045587824 */ /* 0x000fe200078e0252 */
[----:B------:R-:W-:Y:S01]  /*a9f0*/  LEA R89, R22, UR45, 0x3 ;  /* 0x0000002d16597c11 */ /* 0x000fe2000f8e18ff */
[----:B------:R-:W-:Y:S01]  /*aa00*/  IMAD.MOV.U32 R91, RZ, RZ, RZ ;  /* 0x000000ffff5b7224 */ /* 0x000fe200078e00ff */
[----:B------:R-:W-:Y:S02]  /*aa10*/  @P1 LOP3.LUT R3, R3, 0x1, RZ, 0xc0, !PT ;  /* 0x0000000103031812 */ /* 0x000fe400078ec0ff */
[----:B------:R-:W-:Y:S02]  /*aa20*/  CS2R R46, SRZ ;  /* 0x00000000002e7805 */ /* 0x000fe4000001ff00 */
[----:B------:R-:W-:Y:S02]  /*aa30*/  SHF.L.U32 R0, R66, 0x1f, RZ ;  /* 0x0000001f42007819 */ /* 0x000fe400000006ff */
[----:B------:R-:W-:Y:S02]  /*aa40*/  CS2R R44, SRZ ;  /* 0x00000000002c7805 */ /* 0x000fe4000001ff00 */
[----:B------:R-:W-:Y:S02]  /*aa50*/  ISETP.NE.U32.OR P6, PT, R3, 0x1, !P1 ;  /* 0x000000010300780c */ /* 0x000fe40004fc5470 */
[----:B------:R-:W-:Y:S02]  /*aa60*/  CS2R R50, SRZ ;  /* 0x0000000000327805 */ /* 0x000fe4000001ff00 */
[----:B------:R-:W-:Y:S02]  /*aa70*/  R2UR UR4, R79 ;  /* 0x000000004f0472ca */ /* 0x000fe400000e0000 */
        /* <DEDUP_REMOVED lines=10> */
[----:B------:R-:W-:Y:S01]  /*ab20*/  @P6 SHF.L.U32 R5, R67, 0x1f, RZ ;  /* 0x0000001f43056819 */ /* 0x000fe200000006ff */
[----:B------:R-:W-:Y:S01]  /*ab30*/  UIMAD.WIDE.U32 UR4, UR8, UR4, URZ ;  /* 0x00000004080472a5 */ /* 0x000fe2000f8e00ff */
[----:B------:R-:W-:Y:S02]  /*ab40*/  PLOP3.LUT P3, PT, PT, PT, UP1, 0x80, 0x8 ;  /* 0x000000000008781c */ /* 0x000fe40003f6f018 */
[----:B------:R-:W1:Y:S01]  /*ab50*/  @P6 SYNCS.PHASECHK.TRANS64.TRYWAIT P1, [UR45+0x40], R5 ;  /* 0x00004005ff0065a7 */ /* 0x000e62000802112d */
[----:B------:R-:W-:Y:S01]  /*ab60*/  LOP3.LUT P5, R86, R71, 0xff, RZ, 0xc0, !PT ;  /* 0x000000ff47567812 */ /* 0x000fe200078ac0ff */
[----:B------:R-:W-:Y:S01]  /*ab70*/  UISETP.NE.AND UP0, UPT, UR10, 0x1, UPT ;  /* 0x000000010a00788c */ /* 0x000fe2000bf05270 */
[----:B------:R-:W-:Y:S01]  /*ab80*/  SEL R3, RZ, 0xffffffff, P4 ;  /* 0xffffffffff037807 */ /* 0x000fe20002000000 */
[----:B------:R-:W-:Y:S01]  /*ab90*/  UMOV UR4, UR5 ;  /* 0x0000000500047c82 */ /* 0x000fe20008000000 */
[----:B------:R-:W-:Y:S01]  /*aba0*/  P2R R87, PR, RZ, 0x40 ;  /* 0x00000040ff577803 */ /* 0x000fe20000000000 */
[----:B------:R-:W-:Y:S04]  /*abb0*/  USHF.R.U32.HI UR4, URZ, UR7, UR4 ;  /* 0x00000007ff047299 */ /* 0x000fe80008011604 */
[----:B------:R-:W-:Y:S01]  /*abc0*/  USEL UR4, UR8, UR4, !UP0 ;  /* 0x0000000408047287 */ /* 0x000fe2000c000000 */
[----:B------:R-:W-:Y:S01]  /*abd0*/  @P3 SEL R3, R4, R3, !P5 ;  /* 0x0000000304033207 */ /* 0x000fe20006800000 */
[----:B------:R-:W-:Y:S02]  /*abe0*/  UISETP.NE.AND UP0, UPT, UR9, 0x1, UPT ;  /* 0x000000010900788c */ /* 0x000fe4000bf05270 */
[----:B------:R-:W-:Y:S01]  /*abf0*/  UIMAD.WIDE.U32 UR6, UR4, UR6, URZ ;  /* 0x00000006040672a5 */ /* 0x000fe2000f8e00ff */
[----:B------:R-:W-:Y:S01]  /*ac00*/  LOP3.LUT R3, R3, 0x1, RZ, 0xc0, !PT ;  /* 0x0000000103037812 */ /* 0x000fe200078ec0ff */
[----:B------:R3:W4:Y:S01]  /*ac10*/  SYNCS.PHASECHK.TRANS64.TRYWAIT P0, [R89+URZ+0xa0], R0 ;  /* 0x0000a000590075a7 */ /* 0x00072200080011ff */
[----:B------:R-:W-:Y:S01]  /*ac20*/  IMAD.U32 R84, RZ, RZ, UR4 ;  /* 0x00000004ff547e24 */ /* 0x000fe2000f8e00ff */
[----:B------:R-:W-:Y:S01]  /*ac30*/  PLOP3.LUT P2, PT, PT, PT, UP0, 0x80, 0x8 ;  /* 0x000000000008781c */ /* 0x000fe20003f4f008 */
[----:B------:R-:W-:Y:S02]  /*ac40*/  IMAD R6, RZ, RZ, -UR4 ;  /* 0x80000004ff067e24 */ /* 0x000fe4000f8e02ff */
[----:B------:R-:W-:Y:S01]  /*ac50*/  UMOV UR5, UR7 ;  /* 0x0000000700057c82 */ /* 0x000fe20008000000 */
[----:B------:R-:W-:Y:S01]  /*ac60*/  IMAD.U32 R83, RZ, RZ, UR4 ;  /* 0x00000004ff537e24 */ /* 0x000fe2000f8e00ff */
[----:B------:R-:W-:Y:S01]  /*ac70*/  USHF.R.U32.HI UR5, URZ, UR11, UR5 ;  /* 0x0000000bff057299 */ /* 0x000fe20008011605 */
[----:B------:R-:W-:Y:S05]  /*ac80*/  IMAD R85, R6, UR10, R85 ;  /* 0x0000000a06557c24 */ /* 0x000fea000f8e0255 */
[----:B------:R-:W-:Y:S02]  /*ac90*/  SEL R84, R84, UR5, !P2 ;  /* 0x0000000554547c07 */ /* 0x000fe4000d000000 */
[----:B------:R-:W-:Y:S03]  /*aca0*/  ISETP.NE.U32.AND P2, PT, R3, 0x1, PT ;  /* 0x000000010300780c */ /* 0x000fe60003f45070 */
[----:B------:R-:W-:Y:S01]  /*acb0*/  IMAD.MOV R4, RZ, RZ, -R84 ;  /* 0x000000ffff047224 */ /* 0x000fe200078e0a54 */
[----:B------:R-:W-:Y:S03]  /*acc0*/  P2R R92, PR, RZ, 0x4 ;  /* 0x00000004ff5c7803 */ /* 0x000fe60000000000 */
[----:B------:R-:W-:Y:S01]  /*acd0*/  IMAD R83, R4, UR9, R83 ;  /* 0x0000000904537c24 */ /* 0x000fe2000f8e0253 */
[----:B-1----:R-:W-:Y:S01]  /*ace0*/  @P6 SEL R90, RZ, 0x1, !P1 ;  /* 0x00000001ff5a6807 */ /* 0x002fe20004800000 */
[----:B---3--:R-:W-:Y:S06]  /*acf0*/  @!P6 BRA `(.L_x_83) ;  /* 0x000000000058e947 */ /* 0x008fec0003800000 */
[----:B------:R-:W-:Y:S01]  /*ad00*/  IMAD.MOV.U32 R47, RZ, RZ, RZ ;  /* 0x000000ffff2f7224 */ /* 0x000fe200078e00ff */
[----:B------:R-:W-:Y:S01]  /*ad10*/  ISETP.NE.AND P1, PT, R90, RZ, PT ;  /* 0x000000ff5a00720c */ /* 0x000fe20003f25270 */
[----:B------:R-:W-:Y:S01]  /*ad20*/  BSSY B0, `(.L_x_84) ;  /* 0x000000c000007945 */ /* 0x000fe20003800000 */
[----:B------:R-:W-:Y:S02]  /*ad30*/  CS2R R58, SRZ ;  /* 0x00000000003a7805 */ /* 0x000fe4000001ff00 */
[----:B------:R-:W-:Y:S02]  /*ad40*/  CS2R R56, SRZ ;  /* 0x0000000000387805 */ /* 0x000fe4000001ff00 */
[----:B------:R-:W-:Y:S02]  /*ad50*/  CS2R R54, SRZ ;  /* 0x0000000000367805 */ /* 0x000fe4000001ff00 */
[----:B------:R-:W-:Y:S02]  /*ad60*/  CS2R R52, SRZ ;  /* 0x0000000000347805 */ /* 0x000fe4000001ff00 */
[----:B------:R-:W-:Y:S02]  /*ad70*/  CS2R R50, SRZ ;  /* 0x0000000000327805 */ /* 0x000fe4000001ff00 */
[----:B------:R-:W-:Y:S02]  /*ad80*/  CS2R R48, SRZ ;  /* 0x0000000000307805 */ /* 0x000fe4000001ff00 */
[----:B------:R-:W-:Y:S01]  /*ad90*/  CS2R R44, SRZ ;  /* 0x00000000002c7805 */ /* 0x000fe2000001ff00 */
[----:B------:R-:W-:Y:S06]  /*ada0*/  @P1 BRA `(.L_x_85) ;  /* 0x00000000000c1947 */ /* 0x000fec0003800000 */
[----:B------:R-:W-:Y:S04]  /*adb0*/  SHF.L.U32 R3, R67, 0x1f, RZ ;  /* 0x0000001f43037819 */ /* 0x000fe800000006ff */
[----:B------:R-:W1:Y:S02]  /*adc0*/  SYNCS.PHASECHK.TRANS64.TRYWAIT P1, [UR45+0x40], R3 ;  /* 0x00004003ff0075a7 */ /* 0x000e64000802112d */
[----:B-1----:R-:W-:Y:S05]  /*add0*/  @!P1 BRA `(.L_x_86) ;  /* 0x0000003000249947 */ /* 0x002fea0003800000 */
.L_x_85:
[----:B------:R-:W-:Y:S05]  /*ade0*/  BSYNC B0 ;  /* 0x0000000000007941 */ /* 0x000fea0003800000 */
.L_x_84:
[----:B------:R-:W-:Y:S01]  /*adf0*/  ISETP.NE.AND P1, PT, R92, RZ, PT ;  /* 0x000000ff5c00720c */ /* 0x000fe20003f25270 */
[----:B------:R-:W-:Y:S11]  /*ae00*/  HFMA2 R91, -RZ, RZ, 0, 5.9604644775390625e-08 ;  /* 0x00000001ff5b7431 */ /* 0x000ff600000001ff */
[----:B------:R-:W-:Y:S01]  /*ae10*/  @!UPT UIADD3 URZ, UPT, UPT, URZ, URZ, URZ ;  /* 0x000000fffffff290 */ /* 0x000fe2000fffe0ff */
[----:B------:R3:W1:Y:S04]  /*ae20*/  @P1 LDS.128 R56, [R68] ;  /* 0x0000000044381984 */ /* 0x0006680000000c00 */
[----:B------:R3:W1:Y:S04]  /*ae30*/  @P1 LDS.128 R52, [R82+0x10] ;  /* 0x0000100052341984 */ /* 0x0006680000000c00 */
[----:B------:R3:W1:Y:S04]  /*ae40*/  @P1 LDS.128 R48, [R81+0x20] ;  /* 0x0000200051301984 */ /* 0x0006680000000c00 */
[----:B------:R3:W1:Y:S02]  /*ae50*/  @P1 LDS.128 R44, [R88+0x30] ;  /* 0x00003000582c1984 */ /* 0x0006640000000c00 */
.L_x_83:
[----:B------:R-:W-:Y:S05]  /*ae60*/  BSYNC B1 ;  /* 0x0000000000017941 */ /* 0x000fea0003800000 */
.L_x_82:
[----:B-1----:R-:W-:Y:S04]  /*ae70*/  SHF.R.U32.HI R3, RZ, 0x15, R25 ;  /* 0x00000015ff037819 */ /* 0x002fe80000011619 */
[----:B------:R-:W-:Y:S01]  /*ae80*/  LOP3.LUT P1, RZ, R3, 0x3, R72, 0x48, !PT ;  /* 0x0000000303ff7812 */ /* 0x000fe20007824848 */
[----:B------:R-:W-:Y:S01]  /*ae90*/  @!UPT UIADD3 URZ, UPT, UPT, URZ, URZ, URZ ;  /* 0x000000fffffff290 */ /* 0x000fe2000fffe0ff */
[----:B----4-:R-:W-:Y:S11]  /*aea0*/  @P0 BRA `(.L_x_87) ;  /* 0x0000000000080947 */ /* 0x010ff60003800000 */
[----:B------:R-:W1:Y:S02]  /*aeb0*/  SYNCS.PHASECHK.TRANS64.TRYWAIT P0, [R89+URZ+0xa0], R0 ;  /* 0x0000a000590075a7 */ /* 0x000e6400080011ff */
[----:B-1----:R-:W-:Y:S05]  /*aec0*/  @!P0 BRA `(.L_x_88) ;  /* 0x0000003000008947 */ /* 0x002fea0003800000 */
.L_x_87:
[----:B------:R-:W-:Y:S05]  /*aed0*/  @!P1 BRA `(.L_x_89) ;  /* 0x0000000000409947 */ /* 0x000fea0003800000 */
[----:B------:R-:W4:Y:S01]  /*aee0*/  LDCU.64 UR8, c[0x4][0x70] ;  /* 0x01000e00ff0877ac */ /* 0x000f220008000a00 */
[----:B------:R-:W-:Y:S01]  /*aef0*/  MOV R3, 0x0 ;  /* 0x0000000000037802 */ /* 0x000fe20000000f00 */
[----:B------:R-:W-:Y:S02]  /*af00*/  HFMA2 R12, -RZ, RZ, 0, 5.9604644775390625e-08 ;  /* 0x00000001ff0c7431 */ /* 0x000fe400000001ff */
[----:B------:R-:W-:Y:S02]  /*af10*/  IMAD.MOV.U32 R8, RZ, RZ, 0x192 ;  /* 0x00000192ff087424 */ /* 0x000fe400078e00ff */
[----:B------:R-:W-:Y:S01]  /*af20*/  IMAD.MOV.U32 R13, RZ, RZ, RZ ;  /* 0x000000ffff0d7224 */ /* 0x000fe200078e00ff */
[----:B------:R-:W5:Y:S01]  /*af30*/  LDCU.64 UR6, c[0x4][0x78] ;  /* 0x01000f00ff0677ac */ /* 0x000f620008000a00 */
[----:B------:R-:W1:Y:S01]  /*af40*/  LDC.64 R2, c[0x4][R3] ;  /* 0x0100000003027b82 */ /* 0x000e620000000a00 */
[----:B------:R-:W2:Y:S01]  /*af50*/  LDCU.64 UR4, c[0x4][0x10] ;  /* 0x01000200ff0477ac */ /* 0x000ea20008000a00 */
[----:B----4-:R-:W-:Y:S01]  /*af60*/  MOV R5, UR9 ;  /* 0x0000000900057c02 */ /* 0x010fe20008000f00 */
[----:B------:R-:W-:Y:S01]  /*af70*/  IMAD.U32 R4, RZ, RZ, UR8 ;  /* 0x00000008ff047e24 */ /* 0x000fe2000f8e00ff */
[----:B-----5:R-:W-:Y:S01]  /*af80*/  MOV R7, UR7 ;  /* 0x0000000700077c02 */ /* 0x020fe20008000f00 */
[----:B------:R-:W-:Y:S01]  /*af90*/  IMAD.U32 R6, RZ, RZ, UR6 ;  /* 0x00000006ff067e24 */ /* 0x000fe2000f8e00ff */
[----:B--2---:R-:W-:Y:S01]  /*afa0*/  MOV R11, UR5 ;  /* 0x00000005000b7c02 */ /* 0x004fe20008000f00 */
[----:B------:R-:W-:Y:S02]  /*afb0*/  IMAD.U32 R10, RZ, RZ, UR4 ;  /* 0x00000004ff0a7e24 */ /* 0x000fe4000f8e00ff */
[----:B------:R-:W-:Y:S07]  /*afc0*/  LEPC R20, `(.L_x_89) ;  /* 0x000000001014794e */ /* 0x000fee0000000000 */
[----:B-1-3--:R-:W-:Y:S05]  /*afd0*/  CALL.ABS.NOINC R2 ;  /* 0x0000000002007343 */ /* 0x00afea0003c00000 */
.L_x_89:
[----:B------:R-:W-:Y:S01]  /*afe0*/  LOP3.LUT R20, R56, 0xffffe000, RZ, 0xc0, !PT ;  /* 0xffffe00038147812 */ /* 0x000fe200078ec0ff */
[----:B------:R-:W-:Y:S05]  /*aff0*/  WARPSYNC.ALL ;  /* 0x0000000000007948 */ /* 0x000fea0003800000 */
[----:B------:R-:W-:Y:S01]  /*b000*/  R2UR UR4, R25 ;  /* 0x00000000190472ca */ /* 0x000fe200000e0000 */
[----:B------:R-:W-:Y:S01]  /*b010*/  BSSY.RECONVERGENT B0, `(.L_x_90) ;  /* 0x000005a000007945 */ /* 0x000fe20003800200 */
[----:B------:R-:W-:Y:S02]  /*b020*/  LOP3.LUT R21, R57, 0xffffe000, RZ, 0xc0, !PT ;  /* 0xffffe00039157812 */ /* 0x000fe400078ec0ff */
[----:B------:R-:W-:Y:S02]  /*b030*/  LOP3.LUT R26, R58, 0xffffe000, RZ, 0xc0, !PT ;  /* 0xffffe0003a1a7812 */ /* 0x000fe400078ec0ff */
[----:B------:R-:W-:Y:S02]  /*b040*/  LOP3.LUT R33, R52, 0xffffe000, RZ, 0xc0, !PT ;  /* 0xffffe00034217812 */ /* 0x000fe400078ec0ff */
[----:B------:R-:W-:Y:S05]  /*b050*/  ISETP.NE.AND P0, PT, R70, RZ, PT ;  /* 0x000000ff4600720c */ /* 0x000fea0003f05270 */
[----:B------:R-:W1:Y:S02]  /*b060*/  LDTM.x16 R4, tmem[UR4] ;  /* 0x00000004000479ee */ /* 0x000e640008240000 */
[C---:B-12---:R-:W-:Y:S01]  /*b070*/  FMUL R0, R24.reuse, R4 ;  /* 0x0000000418007220 */ /* 0x046fe20000400000 */
[C---:B------:R-:W-:Y:S01]  /*b080*/  FMUL R2, R24.reuse, R5 ;  /* 0x0000000518027220 */ /* 0x040fe20000400000 */
[C---:B------:R-:W-:Y:S01]  /*b090*/  FMUL R3, R24.reuse, R6 ;  /* 0x0000000618037220 */ /* 0x040fe20000400000 */
[----:B------:R-:W-:Y:S01]  /*b0a0*/  FMUL R7, R24, R7 ;  /* 0x0000000718077220 */ /* 0x000fe20000400000 */
[----:B------:R-:W-:Y:S01]  /*b0b0*/  FFMA R28, R27, R20, R0 ;  /* 0x000000141b1c7223 */ /* 0x000fe20000000000 */
[----:B------:R-:W-:Y:S01]  /*b0c0*/  LOP3.LUT R20, R59, 0xffffe000, RZ, 0xc0, !PT ;  /* 0xffffe0003b147812 */ /* 0x000fe200078ec0ff */
[C---:B------:R-:W-:Y:S01]  /*b0d0*/  FFMA R29, R27.reuse, R21, R2 ;  /* 0x000000151b1d7223 */ /* 0x040fe20000000002 */
[----:B------:R-:W-:Y:S01]  /*b0e0*/  LOP3.LUT R21, R54, 0xffffe000, RZ, 0xc0, !PT ;  /* 0xffffe00036157812 */ /* 0x000fe200078ec0ff */
[----:B------:R-:W-:Y:S01]  /*b0f0*/  FFMA R30, R27, R26, R3 ;  /* 0x0000001a1b1e7223 */ /* 0x000fe20000000003 */
[----:B------:R-:W-:Y:S01]  /*b100*/  LOP3.LUT R26, R53, 0xffffe000, RZ, 0xc0, !PT ;  /* 0xffffe000351a7812 */ /* 0x000fe200078ec0ff */
[----:B------:R-:W-:Y:S01]  /*b110*/  FFMA R31, R27, R20, R7 ;  /* 0x000000141b1f7223 */ /* 0x000fe20000000007 */
[----:B------:R-:W-:Y:S01]  /*b120*/  LOP3.LUT R20, R55, 0xffffe000, RZ, 0xc0, !PT ;  /* 0xffffe00037147812 */ /* 0x000fe200078ec0ff */
[C---:B------:R-:W-:Y:S01]  /*b130*/  FMUL R4, R24.reuse, R8 ;  /* 0x0000000818047220 */ /* 0x040fe20000400000 */
[----:B------:R-:W-:Y:S01]  /*b140*/  F2FP.TF32.F32.PACK_B R28, R28 ;  /* 0x0000001cff1c723e */ /* 0x000fe200024050ff */
[C---:B------:R-:W-:Y:S01]  /*b150*/  FMUL R5, R24.reuse, R9 ;  /* 0x0000000918057220 */ /* 0x040fe20000400000 */
[----:B------:R-:W-:Y:S01]  /*b160*/  F2FP.TF32.F32.PACK_B R29, R29 ;  /* 0x0000001dff1d723e */ /* 0x000fe200024050ff */
[C---:B------:R-:W-:Y:S01]  /*b170*/  FMUL R6, R24.reuse, R10 ;  /* 0x0000000a18067220 */ /* 0x040fe20000400000 */
[----:B------:R-:W-:Y:S01]  /*b180*/  FMUL R11, R24, R11 ;  /* 0x0000000b180b7220 */ /* 0x000fe20000400000 */
[----:B------:R-:W-:Y:S01]  /*b190*/  F2FP.TF32.F32.PACK_B R30, R30 ;  /* 0x0000001eff1e723e */ /* 0x000fe200024050ff */
[C---:B------:R-:W-:Y:S01]  /*b1a0*/  FFMA R4, R27.reuse, R33, R4 ;  /* 0x000000211b047223 */ /* 0x040fe20000000004 */
[----:B------:R-:W-:Y:S01]  /*b1b0*/  F2FP.TF32.F32.PACK_B R31, R31 ;  /* 0x0000001fff1f723e */ /* 0x000fe200024050ff */
[C---:B------:R-:W-:Y:S01]  /*b1c0*/  FFMA R5, R27.reuse, R26, R5 ;  /* 0x0000001a1b057223 */ /* 0x040fe20000000005 */
[C---:B------:R-:W-:Y:S01]  /*b1d0*/  FFMA R6, R27.reuse, R21, R6 ;  /* 0x000000151b067223 */ /* 0x040fe20000000006 */
[----:B------:R-:W-:Y:S01]  /*b1e0*/  FFMA R7, R27, R20, R11 ;  /* 0x000000141b077223 */ /* 0x000fe2000000000b */
[----:B------:R-:W-:Y:S01]  /*b1f0*/  LOP3.LUT R33, R48, 0xffffe000, RZ, 0xc0, !PT ;  /* 0xffffe00030217812 */ /* 0x000fe200078ec0ff */
[----:B------:R1:W-:Y:S01]  /*b200*/  STS.128 [R68], R28 ;  /* 0x0000001c44007388 */ /* 0x0003e20000000c00 */
[----:B------:R-:W-:Y:S01]  /*b210*/  LOP3.LUT R26, R49, 0xffffe000, RZ, 0xc0, !PT ;  /* 0xffffe000311a7812 */ /* 0x000fe200078ec0ff */
[C---:B------:R-:W-:Y:S01]  /*b220*/  FMUL R8, R24.reuse, R12 ;  /* 0x0000000c18087220 */ /* 0x040fe20000400000 */
[----:B------:R-:W-:Y:S01]  /*b230*/  FMUL R9, R24, R13 ;  /* 0x0000000d18097220 */ /* 0x000fe20000400000 */
[----:B------:R-:W-:Y:S01]  /*b240*/  LOP3.LUT R21, R50, 0xffffe000, RZ, 0xc0, !PT ;  /* 0xffffe00032157812 */ /* 0x000fe200078ec0ff */
[C---:B------:R-:W-:Y:S01]  /*b250*/  FMUL R10, R24.reuse, R14 ;  /* 0x0000000e180a7220 */ /* 0x040fe20000400000 */
[----:B------:R-:W-:Y:S01]  /*b260*/  LOP3.LUT R20, R51, 0xffffe000, RZ, 0xc0, !PT ;  /* 0xffffe00033147812 */ /* 0x000fe200078ec0ff */
[----:B------:R-:W-:Y:S01]  /*b270*/  FMUL R15, R24, R15 ;  /* 0x0000000f180f7220 */ /* 0x000fe20000400000 */
[----:B------:R-:W-:Y:S01]  /*b280*/  F2FP.TF32.F32.PACK_B R4, R4 ;  /* 0x00000004ff04723e */ /* 0x000fe200024050ff */
[C---:B------:R-:W-:Y:S01]  /*b290*/  FFMA R8, R27.reuse, R33, R8 ;  /* 0x000000211b087223 */ /* 0x040fe20000000008 */
[----:B------:R-:W-:Y:S01]  /*b2a0*/  F2FP.TF32.F32.PACK_B R5, R5 ;  /* 0x00000005ff05723e */ /* 0x000fe200024050ff */
[C---:B------:R-:W-:Y:S01]  /*b2b0*/  FFMA R9, R27.reuse, R26, R9 ;  /* 0x0000001a1b097223 */ /* 0x040fe20000000009 */
[----:B------:R-:W-:Y:S01]  /*b2c0*/  F2FP.TF32.F32.PACK_B R6, R6 ;  /* 0x00000006ff06723e */ /* 0x000fe200024050ff */
[C---:B------:R-:W-:Y:S01]  /*b2d0*/  FFMA R10, R27.reuse, R21, R10 ;  /* 0x000000151b0a7223 */ /* 0x040fe2000000000a */
[----:B------:R-:W-:Y:S01]  /*b2e0*/  F2FP.TF32.F32.PACK_B R7, R7 ;  /* 0x00000007ff07723e */ /* 0x000fe200024050ff */
[----:B------:R-:W-:Y:S01]  /*b2f0*/  FFMA R11, R27, R20, R15 ;  /* 0x000000141b0b7223 */ /* 0x000fe2000000000f */
[----:B------:R-:W-:Y:S01]  /*b300*/  LOP3.LUT R33, R44, 0xffffe000, RZ, 0xc0, !PT ;  /* 0xffffe0002c217812 */ /* 0x000fe200078ec0ff */
[C---:B------:R-:W-:Y:S01]  /*b310*/  FMUL R12, R24.reuse, R16 ;  /* 0x00000010180c7220 */ /* 0x040fe20000400000 */
[----:B------:R-:W-:Y:S01]  /*b320*/  LOP3.LUT R26, R45, 0xffffe000, RZ, 0xc0, !PT ;  /* 0xffffe0002d1a7812 */ /* 0x000fe200078ec0ff */
[----:B------:R1:W-:Y:S01]  /*b330*/  STS.128 [R82+0x10], R4 ;  /* 0x0000100452007388 */ /* 0x0003e20000000c00 */
        /* <DEDUP_REMOVED lines=13> */
[----:B------:R-:W-:Y:S02]  /*b410*/  F2FP.TF32.F32.PACK_B R12, R12 ;  /* 0x0000000cff0c723e */ /* 0x000fe400024050ff */
[----:B------:R-:W-:Y:S01]  /*b420*/  F2FP.TF32.F32.PACK_B R13, R13 ;  /* 0x0000000dff0d723e */ /* 0x000fe200024050ff */
[----:B------:R1:W-:Y:S01]  /*b430*/  STS.128 [R81+0x20], R8 ;  /* 0x0000200851007388 */ /* 0x0003e20000000c00 */
[----:B------:R-:W-:Y:S02]  /*b440*/  F2FP.TF32.F32.PACK_B R14, R14 ;  /* 0x0000000eff0e723e */ /* 0x000fe400024050ff */
[----:B------:R-:W-:Y:S05]  /*b450*/  F2FP.TF32.F32.PACK_B R15, R15 ;  /* 0x0000000fff0f723e */ /* 0x000fea00024050ff */
[----:B------:R1:W-:Y:S01]  /*b460*/  STS.128 [R88+0x30], R12 ;  /* 0x0000300c58007388 */ /* 0x0003e20000000c00 */
[----:B------:R-:W-:Y:S01]  /*b470*/  @!PT LDS RZ, [RZ] ;  /* 0x00000000fffff984 */ /* 0x000fe20000000800 */
[----:B------:R-:W-:Y:S01]  /*b480*/  @!PT LDS RZ, [RZ] ;  /* 0x00000000fffff984 */ /* 0x000fe20000000800 */
[----:B------:R-:W-:Y:S01]  /*b490*/  @!PT LDS RZ, [RZ] ;  /* 0x00000000fffff984 */ /* 0x000fe20000000800 */
[----:B------:R-:W-:Y:S01]  /*b4a0*/  @!PT LDS RZ, [RZ] ;  /* 0x00000000fffff984 */ /* 0x000fe20000000800 */
[----:B------:R2:W-:Y:S07]  /*b4b0*/  MEMBAR.ALL.CTA ;  /* 0x0000000000007992 */ /* 0x0005ee0000008000 */
[----:B--2---:R-:W2:Y:S02]  /*b4c0*/  FENCE.VIEW.ASYNC.S ;  /* 0x00000000000073c6 */ /* 0x004ea40000000000 */
[----:B--2---:R-:W-:Y:S06]  /*b4d0*/  BAR.SYNC.DEFER_BLOCKING 0x1, 0x80 ;  /* 0x0042000000007b1d */ /* 0x004fec0000010000 */
[----:B------:R-:W-:Y:S05]  /*b4e0*/  @P0 BRA `(.L_x_91) ;  /* 0x0000000000300947 */ /* 0x000fea0003800000 */
[----:B------:R-:W2:Y:S01]  /*b4f0*/  LDCU.64 UR6, c[0x0][0x348] ;  /* 0x00006900ff0677ac */ /* 0x000ea20008000a00 */
[----:B------:R-:W-:Y:S02]  /*b500*/  R2UR UR42, R85 ;  /* 0x00000000552a72ca */ /* 0x000fe400000e0000 */
[----:B------:R-:W-:Y:S01]  /*b510*/  R2UR UR43, R83 ;  /* 0x00000000532b72ca */ /* 0x000fe200000e0000 */
[----:B------:R-:W-:Y:S01]  /*b520*/  UIADD3 UR4, UPT, UPT, UR45, 0x200, URZ ;  /* 0x000002002d047890 */ /* 0x000fe2000fffe0ff */
[----:B------:R-:W-:Y:S05]  /*b530*/  R2UR UR44, R84 ;  /* 0x00000000542c72ca */ /* 0x000fea00000e0000 */
[----:B------:R-:W-:Y:S05]  /*b540*/  IMAD.U32 R62, RZ, RZ, UR4 ;  /* 0x00000004ff3e7e24 */ /* 0x000fea000f8e00ff */
[----:B------:R-:W-:Y:S01]  /*b550*/  R2UR UR40, R62 ;  /* 0x000000003e2872ca */ /* 0x000fe200000e0000 */
[----:B--2---:R-:W-:Y:S04]  /*b560*/  UIADD3 UR4, UP0, UPT, UR6, 0x680, URZ ;  /* 0x0000068006047890 */ /* 0x004fe8000ff1e0ff */
[----:B------:R-:W-:Y:S09]  /*b570*/  UIADD3.X UR5, UPT, UPT, URZ, UR7, URZ, UP0, !UPT ;  /* 0x00000007ff057290 */ /* 0x000ff200087fe4ff */
[----:B------:R2:W-:Y:S01]  /*b580*/  UTMASTG.4D.IM2COL [UR40], [UR4] ;  /* 0x00000028040073b5 */ /* 0x0005e20008058000 */
[----:B------:R0:W-:Y:S01]  /*b590*/  UTMACMDFLUSH ;  /* 0x00000000000079b7 */ /* 0x0001e20000000000 */
[----:B--2---:R-:W-:Y:S04]  /*b5a0*/  DEPBAR.LE SB0, 0x1 ;  /* 0x000080400000791a */ /* 0x004fe80000000000 */
.L_x_91:
[----:B------:R-:W-:Y:S05]  /*b5b0*/  BSYNC.RECONVERGENT B0 ;  /* 0x0000000000007941 */ /* 0x000fea0003800200 */
.L_x_90:
[----:B------:R-:W-:Y:S01]  /*b5c0*/  BAR.SYNC.DEFER_BLOCKING 0x1, 0x80 ;  /* 0x0042000000007b1d */ /* 0x000fe20000010000 */
[----:B------:R-:W-:Y:S01]  /*b5d0*/  ISETP.NE.AND P1, PT, R87, RZ, PT ;  /* 0x000000ff5700720c */ /* 0x000fe20003f25270 */
[----:B------:R-:W-:Y:S01]  /*b5e0*/  UISETP.NE.AND UP0, UPT, UR51, URZ, UPT ;  /* 0x000000ff3300728c */ /* 0x000fe2000bf05270 */
[----:B------:R-:W-:Y:S11]  /*b5f0*/  LEA R3, R91, UR45, 0x3 ;  /* 0x0000002d5b037c11 */ /* 0x000ff6000f8e18ff */
[----:B-1----:R-:W-:Y:S01]  /*b600*/  @P1 SHF.L.U32 R4, R67, 0x1f, RZ ;  /* 0x0000001f43041819 */ /* 0x002fe200000006ff */
[----:B------:R-:W-:Y:S06]  /*b610*/  BRA.U !UP0, `(.L_x_92) ;  /* 0x0000000108247547 */ /* 0x000fec000b800000 */
[----:B------:R-:W1:Y:S01]  /*b620*/  S2R R0, SR_CgaCtaId ;  /* 0x0000000000007919 */ /* 0x000e620000008800 */
[----:B------:R-:W-:Y:S01]  /*b630*/  IMAD.U32 R2, RZ, RZ, UR48 ;  /* 0x00000030ff027e24 */ /* 0x000fe2000f8e00ff */
[----:B------:R-:W-:Y:S04]  /*b640*/  UIADD3 UR4, UPT, UPT, UR48, 0x1, URZ ;  /* 0x0000000130047890 */ /* 0x000fe8000fffe0ff */
[----:B------:R-:W-:Y:S01]  /*b650*/  @P1 LEA R2, R2, UR45, 0x3 ;  /* 0x0000002d02021c11 */ /* 0x000fe2000f8e18ff */
[----:B------:R-:W-:Y:S04]  /*b660*/  UISETP.NE.AND UP0, UPT, UR4, 0x4, UPT ;  /* 0x000000040400788c */ /* 0x000fe8000bf05270 */
[----:B------:R-:W-:Y:S01]  /*b670*/  @P1 VIADD R5, R2, 0x60 ;  /* 0x0000006002051836 */ /* 0x000fe20000000000 */
[----:B------:R-:W-:Y:S04]  /*b680*/  USEL UR48, UR4, URZ, UP0 ;  /* 0x000000ff04307287 */ /* 0x000fe80008000000 */
[----:B-1----:R-:W-:Y:S04]  /*b690*/  @P1 PRMT R0, R0, 0x654, R5 ;  /* 0x0000065400001816 */ /* 0x002fe80000000005 */
[----:B------:R1:W-:Y:S04]  /*b6a0*/  @P1 SYNCS.ARRIVE.TRANS64.RED.A1T0 RZ, [R0+URZ], RZ ;  /* 0x000000ff00ff19a7 */ /* 0x0003e800081004ff */
.L_x_92:
[----:B------:R-:W2:Y:S01]  /*b6b0*/  @P1 SYNCS.PHASECHK.TRANS64.TRYWAIT P0, [R3+URZ+0x40], R4 ;  /* 0x00004004030015a7 */ /* 0x000ea200080011ff */
[----:B------:R-:W-:Y:S01]  /*b6c0*/  BSSY B1, `(.L_x_93) ;  /* 0x0000016000017945 */ /* 0x000fe20003800000 */
[----:B--2---:R-:W-:Y:S03]  /*b6d0*/  @P1 SEL R90, RZ, 0x1, !P0 ;  /* 0x00000001ff5a1807 */ /* 0x004fe60004000000 */
[----:B------:R-:W-:Y:S05]  /*b6e0*/  @!P1 BRA `(.L_x_94) ;  /* 0x00000000004c9947 */ /* 0x000fea0003800000 */
[----:B------:R-:W-:Y:S01]  /*b6f0*/  ISETP.NE.AND P0, PT, R90, RZ, PT ;  /* 0x000000ff5a00720c */ /* 0x000fe20003f05270 */
[----:B------:R-:W-:Y:S01]  /*b700*/  BSSY B0, `(.L_x_95) ;  /* 0x000000b000007945 */ /* 0x000fe20003800000 */
[----:B------:R-:W-:Y:S11]  /*b710*/  ISETP.NE.AND P1, PT, R92, RZ, PT ;  /* 0x000000ff5c00720c */ /* 0x000ff60003f25270 */
[----:B------:R-:W-:Y:S02]  /*b720*/  @!UPT UIADD3 URZ, UPT, UPT, URZ, URZ, URZ ;  /* 0x000000fffffff290 */ /* 0x000fe4000fffe0ff */
[C---:B------:R-:W-:Y:S01]  /*b730*/  @P1 IMAD R6, R91.reuse, 0x2000, R68 ;  /* 0x000020005b061824 */ /* 0x040fe200078e0244 */
[C---:B------:R-:W-:Y:S01]  /*b740*/  @P1 LEA R4, R91.reuse, R81, 0xd ;  /* 0x000000515b041211 */ /* 0x040fe200078e68ff */
[C---:B------:R-:W-:Y:S02]  /*b750*/  @P1 IMAD R5, R91.reuse, 0x2000, R82 ;  /* 0x000020005b051824 */ /* 0x040fe400078e0252 */
[----:B------:R-:W-:Y:S01]  /*b760*/  @P1 IMAD R2, R91, 0x2000, R88 ;  /* 0x000020005b021824 */ /* 0x000fe200078e0258 */
[----:B------:R-:W-:Y:S06]  /*b770*/  @P0 BRA `(.L_x_96) ;  /* 0x00000000000c0947 */ /* 0x000fec0003800000 */
[----:B-1----:R-:W-:Y:S04]  /*b780*/  SHF.L.U32 R0, R67, 0x1f, RZ ;  /* 0x0000001f43007819 */ /* 0x002fe800000006ff */
[----:B------:R-:W1:Y:S02]  /*b790*/  SYNCS.PHASECHK.TRANS64.TRYWAIT P0, [R3+URZ+0x40], R0 ;  /* 0x00004000030075a7 */ /* 0x000e6400080011ff */
[----:B-1----:R-:W-:Y:S05]  /*b7a0*/  @!P0 BRA `(.L_x_97) ;  /* 0x0000002400dc8947 */ /* 0x002fea0003800000 */
.L_x_96:
[----:B------:R-:W-:Y:S05]  /*b7b0*/  BSYNC B0 ;  /* 0x0000000000007941 */ /* 0x000fea0003800000 */
.L_x_95:
[----:B------:R-:W-:Y:S02]  /*b7c0*/  ISETP.NE.AND P0, PT, R92, RZ, PT ;  /* 0x000000ff5c00720c */ /* 0x000fe40003f05270 */
[----:B------:R-:W-:Y:S11]  /*b7d0*/  IADD3 R91, PT, PT, R91, 0x1, RZ ;  /* 0x000000015b5b7810 */ /* 0x000ff60007ffe0ff */
[----:B------:R2:W4:Y:S04]  /*b7e0*/  @P0 LDS.128 R56, [R6] ;  /* 0x0000000006380984 */ /* 0x0005280000000c00 */
[----:B------:R2:W1:Y:S04]  /*b7f0*/  @P0 LDS.128 R52, [R5+0x10] ;  /* 0x0000100005340984 */ /* 0x0004680000000c00 */
[----:B------:R2:W1:Y:S04]  /*b800*/  @P0 LDS.128 R48, [R4+0x20] ;  /* 0x0000200004300984 */ /* 0x0004680000000c00 */
[----:B------:R2:W1:Y:S02]  /*b810*/  @P0 LDS.128 R44, [R2+0x30] ;  /* 0x00003000022c0984 */ /* 0x0004640000000c00 */
.L_x_94:
[----:B------:R-:W-:Y:S05]  /*b820*/  BSYNC B1 ;  /* 0x0000000000017941 */ /* 0x000fea0003800000 */
.L_x_93:
[----:B-1----:R-:W-:Y:S05]  /*b830*/  VIADD R3, R25, 0x10 ;  /* 0x0000001019037836 */ /* 0x002fea0000000000 */
[----:B------:R-:W-:Y:S04]  /*b840*/  SHF.R.U32.HI R3, RZ, 0x15, R3 ;  /* 0x00000015ff037819 */ /* 0x000fe80000011603 */
[----:B------:R-:W-:Y:S11]  /*b850*/  LOP3.LUT P0, RZ, R3, 0x3, R72, 0x48, !PT ;  /* 0x0000000303ff7812 */ /* 0x000ff60007804848 */
[----:B------:R-:W-:Y:S02]  /*b860*/  @!UPT UIADD3 URZ, UPT, UPT, URZ, URZ, URZ ;  /* 0x000000fffffff290 */ /* 0x000fe4000fffe0ff */
[----:B------:R-:W-:Y:S05]  /*b870*/  @!P0 BRA `(.L_x_98) ;  /* 0x0000000000408947 */ /* 0x000fea0003800000 */
[----:B------:R-:W1:Y:S01]  /*b880*/  LDCU.64 UR8, c[0x4][0x70] ;  /* 0x01000e00ff0877ac */ /* 0x000e620008000a00 */
[----:B------:R-:W-:Y:S01]  /*b890*/  MOV R3, 0x0 ;  /* 0x0000000000037802 */ /* 0x000fe20000000f00 */
[----:B------:R-:W-:Y:S02]  /*b8a0*/  HFMA2 R12, -RZ, RZ, 0, 5.9604644775390625e-08 ;  /* 0x00000001ff0c7431 */ /* 0x000fe400000001ff */
[----:B------:R-:W-:Y:S02]  /*b8b0*/  IMAD.MOV.U32 R8, RZ, RZ, 0x192 ;  /* 0x00000192ff087424 */ /* 0x000fe400078e00ff */
[----:B------:R-:W-:Y:S01]  /*b8c0*/  IMAD.MOV.U32 R13, RZ, RZ, RZ ;  /* 0x000000ffff0d7224 */ /* 0x000fe200078e00ff */
[----:B------:R-:W5:Y:S01]  /*b8d0*/  LDCU.64 UR6, c[0x4][0x78] ;  /* 0x01000f00ff0677ac */ /* 0x000f620008000a00 */
[----:B--2---:R-:W2:Y:S01]  /*b8e0*/  LDC.64 R2, c[0x4][R3] ;  /* 0x0100000003027b82 */ /* 0x004ea20000000a00 */
[----:B------:R-:W3:Y:S01]  /*b8f0*/  LDCU.64 UR4, c[0x4][0x10] ;  /* 0x01000200ff0477ac */ /* 0x000ee20008000a00 */
[----:B-1----:R-:W-:Y:S01]  /*b900*/  MOV R5, UR9 ;  /* 0x0000000900057c02 */ /* 0x002fe20008000f00 */
[----:B------:R-:W-:Y:S01]  /*b910*/  IMAD.U32 R4, RZ, RZ, UR8 ;  /* 0x00000008ff047e24 */ /* 0x000fe2000f8e00ff */
[----:B-----5:R-:W-:Y:S01]  /*b920*/  MOV R7, UR7 ;  /* 0x0000000700077c02 */ /* 0x020fe20008000f00 */
[----:B------:R-:W-:Y:S01]  /*b930*/  IMAD.U32 R6, RZ, RZ, UR6 ;  /* 0x00000006ff067e24 */ /* 0x000fe2000f8e00ff */
[----:B---3--:R-:W-:Y:S01]  /*b940*/  MOV R11, UR5 ;  /* 0x00000005000b7c02 */ /* 0x008fe20008000f00 */
[----:B------:R-:W-:Y:S02]  /*b950*/  IMAD.U32 R10, RZ, RZ, UR4 ;  /* 0x00000004ff0a7e24 */ /* 0x000fe4000f8e00ff */
[----:B------:R-:W-:Y:S07]  /*b960*/  LEPC R20, `(.L_x_98) ;  /* 0x000000001014794e */ /* 0x000fee0000000000 */
[----:B--2-4-:R-:W-:Y:S05]  /*b970*/  CALL.ABS.NOINC R2 ;  /* 0x0000000002007343 */ /* 0x014fea0003c00000 */
.L_x_98:
[----:B----4-:R-:W-:Y:S01]  /*b980*/  LOP3.LUT R20, R56, 0xffffe000, RZ, 0xc0, !PT ;  /* 0xffffe00038147812 */ /* 0x010fe200078ec0ff */
[----:B------:R-:W-:Y:S05]  /*b990*/  WARPSYNC.ALL ;  /* 0x0000000000007948 */ /* 0x000fea0003800000 */
[----:B------:R-:W-:Y:S01]  /*b9a0*/  R2UR UR4, R25 ;  /* 0x00000000190472ca */ /* 0x000fe200000e0000 */
[----:B------:R-:W1:Y:S01]  /*b9b0*/  S2R R93, SR_CgaCtaId ;  /* 0x00000000005d7919 */ /* 0x000e620000008800 */
[----:B------:R-:W-:Y:S01]  /*b9c0*/  LOP3.LUT R21, R57, 0xffffe000, RZ, 0xc0, !PT ;  /* 0xffffe00039157812 */ /* 0x000fe200078ec0ff */
[----:B------:R-:W-:Y:S01]  /*b9d0*/  IMAD.U32 R40, RZ, RZ, UR48 ;  /* 0x00000030ff287e24 */ /* 0x000fe2000f8e00ff */
[----:B------:R-:W-:Y:S01]  /*b9e0*/  LOP3.LUT R41, R58, 0xffffe000, RZ, 0xc0, !PT ;  /* 0xffffe0003a297812 */ /* 0x000fe200078ec0ff */
[----:B------:R-:W-:Y:S01]  /*b9f0*/  BSSY.RECONVERGENT B0, `(.L_x_99) ;  /* 0x000005d000007945 */ /* 0x000fe20003800200 */
[----:B------:R-:W-:Y:S02]  /*ba00*/  LOP3.LUT R26, R48, 0xffffe000, RZ, 0xc0, !PT ;  /* 0xffffe000301a7812 */ /* 0x000fe400078ec0ff */
[----:B------:R-:W-:Y:S02]  /*ba10*/  ISETP.NE.AND P6, PT, R87, RZ, PT ;  /* 0x000000ff5700720c */ /* 0x000fe40003fc5270 */
[----:B------:R-:W-:Y:S03]  /*ba20*/  ISETP.NE.AND P0, PT, R70, RZ, PT ;  /* 0x000000ff4600720c */ /* 0x000fe60003f05270 */
[----:B--2---:R-:W2:Y:S08]  /*ba30*/  LDTM.x16 R4, tmem[UR4+0x10] ;  /* 0x00001004000479ee */ /* 0x004eb00008240000 */
[----:B------:R-:W-:Y:S01]  /*ba40*/  @P6 LEA R40, R40, UR45, 0x3 ;  /* 0x0000002d28286c11 */ /* 0x000fe2000f8e18ff */
[C---:B--2---:R-:W-:Y:S01]  /*ba50*/  FMUL R0, R24.reuse, R4 ;  /* 0x0000000418007220 */ /* 0x044fe20000400000 */
[C---:B------:R-:W-:Y:S01]  /*ba60*/  FMUL R2, R24.reuse, R5 ;  /* 0x0000000518027220 */ /* 0x040fe20000400000 */
[C---:B------:R-:W-:Y:S01]  /*ba70*/  FMUL R3, R24.reuse, R10 ;  /* 0x0000000a18037220 */ /* 0x040fe20000400000 */
[----:B------:R-:W-:Y:S01]  /*ba80*/  FMUL R4, R24, R11 ;  /* 0x0000000b18047220 */ /* 0x000fe20000400000 */
[C---:B------:R-:W-:Y:S01]  /*ba90*/  FFMA R28, R27.reuse, R20, R0 ;  /* 0x000000141b1c7223 */ /* 0x040fe20000000000 */
[----:B------:R-:W-:Y:S01]  /*baa0*/  LOP3.LUT R20, R52, 0xffffe000, RZ, 0xc0, !PT ;  /* 0xffffe00034147812 */ /* 0x000fe200078ec0ff */
[----:B------:R-:W-:Y:S01]  /*bab0*/  FFMA R29, R27, R21, R2 ;  /* 0x000000151b1d7223 */ /* 0x000fe20000000002 */
[----:B------:R-:W-:Y:S01]  /*bac0*/  LOP3.LUT R21, R59, 0xffffe000, RZ, 0xc0, !PT ;  /* 0xffffe0003b157812 */ /* 0x000fe200078ec0ff */
[C---:B------:R-:W-:Y:S01]  /*bad0*/  FMUL R0, R24.reuse, R6 ;  /* 0x0000000618007220 */ /* 0x040fe20000400000 */
[----:B------:R-:W-:Y:S01]  /*bae0*/  F2FP.TF32.F32.PACK_B R28, R28 ;  /* 0x0000001cff1c723e */ /* 0x000fe200024050ff */
[C---:B------:R-:W-:Y:S01]  /*baf0*/  FMUL R2, R24.reuse, R7 ;  /* 0x0000000718027220 */ /* 0x040fe20000400000 */
[----:B------:R-:W-:Y:S01]  /*bb00*/  F2FP.TF32.F32.PACK_B R29, R29 ;  /* 0x0000001dff1d723e */ /* 0x000fe200024050ff */
[----:B------:R-:W-:Y:S01]  /*bb10*/  FFMA R30, R27, R41, R0 ;  /* 0x000000291b1e7223 */ /* 0x000fe20000000000 */
[----:B------:R-:W-:Y:S01]  /*bb20*/  LOP3.LUT R41, R55, 0xffffe000, RZ, 0xc0, !PT ;  /* 0xffffe00037297812 */ /* 0x000fe200078ec0ff */
[----:B------:R-:W-:Y:S01]  /*bb30*/  FFMA R31, R27, R21, R2 ;  /* 0x000000151b1f7223 */ /* 0x000fe20000000002 */
[----:B------:R-:W-:Y:S01]  /*bb40*/  LOP3.LUT R21, R53, 0xffffe000, RZ, 0xc0, !PT ;  /* 0xffffe00035157812 */ /* 0x000fe200078ec0ff */
[C---:B------:R-:W-:Y:S01]  /*bb50*/  FMUL R0, R24.reuse, R8 ;  /* 0x0000000818007220 */ /* 0x040fe20000400000 */
[----:B------:R-:W-:Y:S01]  /*bb60*/  F2FP.TF32.F32.PACK_B R30, R30 ;  /* 0x0000001eff1e723e */ /* 0x000fe200024050ff */
[----:B------:R-:W-:Y:S01]  /*bb70*/  FMUL R2, R24, R9 ;  /* 0x0000000918027220 */ /* 0x000fe20000400000 */
[----:B------:R-:W-:Y:S01]  /*bb80*/  F2FP.TF32.F32.PACK_B R31, R31 ;  /* 0x0000001fff1f723e */ /* 0x000fe200024050ff */
[C---:B------:R-:W-:Y:S01]  /*bb90*/  FFMA R32, R27.reuse, R20, R0 ;  /* 0x000000141b207223 */ /* 0x040fe20000000000 */
[----:B------:R-:W-:Y:S01]  /*bba0*/  LOP3.LUT R20, R54, 0xffffe000, RZ, 0xc0, !PT ;  /* 0xffffe00036147812 */ /* 0x000fe200078ec0ff */
[----:B------:R-:W-:Y:S01]  /*bbb0*/  FFMA R33, R27, R21, R2 ;  /* 0x000000151b217223 */ /* 0x000fe20000000002 */
[----:B------:R-:W-:Y:S01]  /*bbc0*/  FMUL R5, R24, R12 ;  /* 0x0000000c18057220 */ /* 0x000fe20000400000 */
[----:B------:R2:W-:Y:S01]  /*bbd0*/  STS.128 [R68+0x2000], R28 ;  /* 0x0020001c44007388 */ /* 0x0005e20000000c00 */
[----:B------:R-:W-:Y:S01]  /*bbe0*/  LOP3.LUT R21, R49, 0xffffe000, RZ, 0xc0, !PT ;  /* 0xffffe00031157812 */ /* 0x000fe200078ec0ff */
[C---:B------:R-:W-:Y:S01]  /*bbf0*/  FFMA R34, R27.reuse, R20, R3 ;  /* 0x000000141b227223 */ /* 0x040fe20000000003 */
[----:B------:R-:W-:Y:S01]  /*bc00*/  LOP3.LUT R20, R50, 0xffffe000, RZ, 0xc0, !PT ;  /* 0xffffe00032147812 */ /* 0x000fe200078ec0ff */
[----:B------:R-:W-:Y:S01]  /*bc10*/  FFMA R35, R27, R41, R4 ;  /* 0x000000291b237223 */ /* 0x000fe20000000004 */
[----:B------:R-:W-:Y:S01]  /*bc20*/  LOP3.LUT R41, R51, 0xffffe000, RZ, 0xc0, !PT ;  /* 0xffffe00033297812 */ /* 0x000fe200078ec0ff */
        /* <DEDUP_REMOVED lines=8> */
[----:B------:R-:W-:Y:S01]  /*bcb0*/  F2FP.TF32.F32.PACK_B R35, R35 ;  /* 0x00000023ff23723e */ /* 0x000fe200024050ff */
[C---:B------:R-:W-:Y:S01]  /*bcc0*/  FFMA R38, R27.reuse, R20, R7 ;  /* 0x000000141b267223 */ /* 0x040fe20000000007 */
[----:B------:R-:W-:Y:S01]  /*bcd0*/  FFMA R39, R27, R41, R8 ;  /* 0x000000291b277223 */ /* 0x000fe20000000008 */
[----:B------:R-:W-:Y:S01]  /*bce0*/  LOP3.LUT R20, R44, 0xffffe000, RZ, 0xc0, !PT ;  /* 0xffffe0002c147812 */ /* 0x000fe200078ec0ff */
[C---:B------:R-:W-:Y:S01]  /*bcf0*/  FMUL R9, R24.reuse, R16 ;  /* 0x0000001018097220 */ /* 0x040fe20000400000 */
[----:B------:R4:W-:Y:S01]  /*bd00*/  STS.128 [R82+0x2010], R32 ;  /* 0x0020102052007388 */ /* 0x0009e20000000c00 */
[----:B------:R-:W-:Y:S01]  /*bd10*/  LOP3.LUT R21, R45, 0xffffe000, RZ, 0xc0, !PT ;  /* 0xffffe0002d157812 */ /* 0x000fe200078ec0ff */
[----:B------:R-:W-:Y:S01]  /*bd20*/  FMUL R10, R24, R17 ;  /* 0x00000011180a7220 */ /* 0x000fe20000400000 */
[----:B------:R-:W-:Y:S01]  /*bd30*/  LOP3.LUT R26, R46, 0xffffe000, RZ, 0xc0, !PT ;  /* 0xffffe0002e1a7812 */ /* 0x000fe200078ec0ff */
[C---:B------:R-:W-:Y:S01]  /*bd40*/  FMUL R11, R24.reuse, R18 ;  /* 0x00000012180b7220 */ /* 0x040fe20000400000 */
[----:B------:R-:W-:Y:S01]  /*bd50*/  LOP3.LUT R41, R47, 0xffffe000, RZ, 0xc0, !PT ;  /* 0xffffe0002f297812 */ /* 0x000fe200078ec0ff */
[----:B------:R-:W-:Y:S01]  /*bd60*/  FMUL R12, R24, R19 ;  /* 0x00000013180c7220 */ /* 0x000fe20000400000 */
[----:B------:R-:W-:Y:S01]  /*bd70*/  F2FP.TF32.F32.PACK_B R36, R36 ;  /* 0x00000024ff24723e */ /* 0x000fe200024050ff */
[----:B------:R-:W-:Y:S01]  /*bd80*/  @P6 VIADD R14, R40, 0x60 ;  /* 0x00000060280e6836 */ /* 0x000fe20000000000 */
[----:B------:R-:W-:Y:S02]  /*bd90*/  F2FP.TF32.F32.PACK_B R37, R37 ;  /* 0x00000025ff25723e */ /* 0x000fe400024050ff */
[----:B------:R-:W-:Y:S01]  /*bda0*/  F2FP.TF32.F32.PACK_B R38, R38 ;  /* 0x00000026ff26723e */ /* 0x000fe200024050ff */
[C---:B--2---:R-:W-:Y:S01]  /*bdb0*/  FFMA R28, R27.reuse, R20, R9 ;  /* 0x000000141b1c7223 */ /* 0x044fe20000000009 */
[----:B------:R-:W-:Y:S01]  /*bdc0*/  F2FP.TF32.F32.PACK_B R39, R39 ;  /* 0x00000027ff27723e */ /* 0x000fe200024050ff */
[C---:B------:R-:W-:Y:S01]  /*bdd0*/  FFMA R29, R27.reuse, R21, R10 ;  /* 0x000000151b1d7223 */ /* 0x040fe2000000000a */
[C---:B------:R-:W-:Y:S01]  /*bde0*/  FFMA R30, R27.reuse, R26, R11 ;  /* 0x0000001a1b1e7223 */ /* 0x040fe2000000000b */
[----:B------:R-:W-:Y:S01]  /*bdf0*/  FFMA R31, R27, R41, R12 ;  /* 0x000000291b1f7223 */ /* 0x000fe2000000000c */
[----:B------:R-:W-:Y:S01]  /*be00*/  F2FP.TF32.F32.PACK_B R28, R28 ;  /* 0x0000001cff1c723e */ /* 0x000fe200024050ff */
[----:B------:R4:W-:Y:S01]  /*be10*/  STS.128 [R81+0x2020], R36 ;  /* 0x0020202451007388 */ /* 0x0009e20000000c00 */
[----:B------:R-:W-:Y:S02]  /*be20*/  F2FP.TF32.F32.PACK_B R29, R29 ;  /* 0x0000001dff1d723e */ /* 0x000fe400024050ff */
[----:B------:R-:W-:Y:S02]  /*be30*/  F2FP.TF32.F32.PACK_B R30, R30 ;  /* 0x0000001eff1e723e */ /* 0x000fe400024050ff */
[----:B------:R-:W-:Y:S02]  /*be40*/  F2FP.TF32.F32.PACK_B R31, R31 ;  /* 0x0000001fff1f723e */ /* 0x000fe400024050ff */
[----:B------:R-:W-:Y:S02]  /*be50*/  LEA R40, R91, UR45, 0x3 ;  /* 0x0000002d5b287c11 */ /* 0x000fe4000f8e18ff */
[----:B------:R-:W-:Y:S01]  /*be60*/  @P6 SHF.L.U32 R3, R67, 0x1f, RZ ;  /* 0x0000001f43036819 */ /* 0x000fe200000006ff */
[----:B------:R4:W-:Y:S01]  /*be70*/  STS.128 [R88+0x2030], R28 ;  /* 0x0020301c58007388 */ /* 0x0009e20000000c00 */
[----:B-1----:R-:W-:Y:S01]  /*be80*/  @P6 PRMT R14, R93, 0x654, R14 ;  /* 0x000006545d0e6816 */ /* 0x002fe2000000000e */
[----:B------:R-:W-:Y:S01]  /*be90*/  @!PT LDS RZ, [RZ] ;  /* 0x00000000fffff984 */ /* 0x000fe20000000800 */
[----:B------:R-:W-:Y:S01]  /*bea0*/  @!PT LDS RZ, [RZ] ;  /* 0x00000000fffff984 */ /* 0x000fe20000000800 */
[----:B------:R-:W-:Y:S01]  /*beb0*/  @!PT LDS RZ, [RZ] ;  /* 0x00000000fffff984 */ /* 0x000fe20000000800 */
[----:B------:R-:W-:Y:S01]  /*bec0*/  @!PT LDS RZ, [RZ] ;  /* 0x00000000fffff984 */ /* 0x000fe20000000800 */
[----:B------:R1:W-:Y:S06]  /*bed0*/  MEMBAR.ALL.CTA ;  /* 0x0000000000007992 */ /* 0x0003ec0000008000 */
[----:B-1----:R-:W1:Y:S02]  /*bee0*/  FENCE.VIEW.ASYNC.S ;  /* 0x00000000000073c6 */ /* 0x002e640000000000 */
[----:B-1----:R-:W-:Y:S06]  /*bef0*/  BAR.SYNC.DEFER_BLOCKING 0x1, 0x80 ;  /* 0x0042000000007b1d */ /* 0x002fec0000010000 */
[----:B------:R-:W-:Y:S05]  /*bf00*/  @P0 BRA `(.L_x_100) ;  /* 0x00000000002c0947 */ /* 0x000fea0003800000 */
[----:B------:R-:W1:Y:S01]  /*bf10*/  LDCU.64 UR6, c[0x0][0x348] ;  /* 0x00006900ff0677ac */ /* 0x000e620008000a00 */
[----:B------:R-:W-:Y:S02]  /*bf20*/  R2UR UR10, R85 ;  /* 0x00000000550a72ca */ /* 0x000fe400000e0000 */
[----:B------:R-:W-:Y:S01]  /*bf30*/  R2UR UR11, R83 ;  /* 0x00000000530b72ca */ /* 0x000fe200000e0000 */
[----:B------:R-:W-:Y:S01]  /*bf40*/  UIADD3 UR9, UPT, UPT, UR41, 0x10, URZ ;  /* 0x0000001029097890 */ /* 0x000fe2000fffe0ff */
[----:B------:R-:W-:Y:S01]  /*bf50*/  R2UR UR12, R84 ;  /* 0x00000000540c72ca */ /* 0x000fe200000e0000 */
[----:B------:R-:W-:Y:S02]  /*bf60*/  UIADD3 UR8, UPT, UPT, UR45, 0x2200, URZ ;  /* 0x000022002d087890 */ /* 0x000fe4000fffe0ff */
[----:B-1----:R-:W-:Y:S04]  /*bf70*/  UIADD3 UR4, UP0, UPT, UR6, 0x680, URZ ;  /* 0x0000068006047890 */ /* 0x002fe8000ff1e0ff */
[----:B------:R-:W-:Y:S09]  /*bf80*/  UIADD3.X UR5, UPT, UPT, URZ, UR7, URZ, UP0, !UPT ;  /* 0x00000007ff057290 */ /* 0x000ff200087fe4ff */
[----:B------:R1:W-:Y:S01]  /*bf90*/  UTMASTG.4D.IM2COL [UR8], [UR4] ;  /* 0x00000008040073b5 */ /* 0x0003e20008058000 */
[----:B------:R0:W-:Y:S01]  /*bfa0*/  UTMACMDFLUSH ;  /* 0x00000000000079b7 */ /* 0x0001e20000000000 */
[----:B-1----:R-:W-:Y:S04]  /*bfb0*/  DEPBAR.LE SB0, 0x1 ;  /* 0x000080400000791a */ /* 0x002fe80000000000 */
.L_x_100:
[----:B------:R-:W-:Y:S05]  /*bfc0*/  BSYNC.RECONVERGENT B0 ;  /* 0x0000000000007941 */ /* 0x000fea0003800200 */
.L_x_99:
[----:B------:R-:W-:Y:S01]  /*bfd0*/  BAR.SYNC.DEFER_BLOCKING 0x1, 0x80 ;  /* 0x0042000000007b1d */ /* 0x000fe20000010000 */
[----:B------:R-:W-:Y:S04]  /*bfe0*/  UIADD3 UR4, UPT, UPT, UR48, 0x1, URZ ;  /* 0x0000000130047890 */ /* 0x000fe8000fffe0ff */
[----:B------:R-:W-:Y:S04]  /*bff0*/  UISETP.NE.AND UP0, UPT, UR4, 0x4, UPT ;  /* 0x000000040400788c */ /* 0x000fe8000bf05270 */
[----:B------:R-:W-:Y:S01]  /*c000*/  USEL UR40, UR4, URZ, UP0 ;  /* 0x000000ff04287287 */ /* 0x000fe20008000000 */
[----:B------:R1:W-:Y:S01]  /*c010*/  @P6 SYNCS.ARRIVE.TRANS64.RED.A1T0 RZ, [R14+URZ], RZ ;  /* 0x000000ff0eff69a7 */ /* 0x0003e200081004ff */
[----:B------:R-:W-:Y:S01]  /*c020*/  BSSY B1, `(.L_x_101) ;  /* 0x0000017000017945 */ /* 0x000fe20003800000 */
[----:B------:R-:W2:Y:S02]  /*c030*/  @P6 SYNCS.PHASECHK.TRANS64.TRYWAIT P0, [R40+URZ+0x40], R3 ;  /* 0x00004003280065a7 */ /* 0x000ea400080011ff */
[----:B--2---:R-:W-:Y:S01]  /*c040*/  @P6 SEL R90, RZ, 0x1, !P0 ;  /* 0x00000001ff5a6807 */ /* 0x004fe20004000000 */
[----:B-1----:R-:W-:Y:S06]  /*c050*/  @!P6 BRA `(.L_x_102) ;  /* 0x00000000004ce947 */ /* 0x002fec0003800000 */
        /* <DEDUP_REMOVED lines=9> */
[----:B------:R-:W-:Y:S04]  /*c0f0*/  SHF.L.U32 R5, R67, 0x1f, RZ ;  /* 0x0000001f43057819 */ /* 0x000fe800000006ff */
[----:B------:R-:W1:Y:S02]  /*c100*/  SYNCS.PHASECHK.TRANS64.TRYWAIT P0, [R40+URZ+0x40], R5 ;  /* 0x00004005280075a7 */ /* 0x000e6400080011ff */
[----:B-1----:R-:W-:Y:S05]  /*c110*/  @!P0 BRA `(.L_x_105) ;  /* 0x0000001c00948947 */ /* 0x002fea0003800000 */
.L_x_104:
[----:B------:R-:W-:Y:S05]  /*c120*/  BSYNC B0 ;  /* 0x0000000000007941 */ /* 0x000fea0003800000 */
.L_x_103:
[----:B------:R-:W-:Y:S02]  /*c130*/  ISETP.NE.AND P0, PT, R92, RZ, PT ;  /* 0x000000ff5c00720c */ /* 0x000fe40003f05270 */
[----:B------:R-:W-:Y:S11]  /*c140*/  IADD3 R91, PT, PT, R91, 0x1, RZ ;  /* 0x000000015b5b7810 */ /* 0x000ff60007ffe0ff */
[----:B------:R2:W1:Y:S04]  /*c150*/  @P0 LDS.128 R56, [R4] ;  /* 0x0000000004380984 */ /* 0x0004680000000c00 */
[----:B------:R2:W1:Y:S04]  /*c160*/  @P0 LDS.128 R52, [R3+0x10] ;  /* 0x0000100003340984 */ /* 0x0004680000000c00 */
[----:B------:R2:W1:Y:S04]  /*c170*/  @P0 LDS.128 R48, [R2+0x20] ;  /* 0x0000200002300984 */ /* 0x0004680000000c00 */
[----:B------:R2:W1:Y:S02]  /*c180*/  @P0 LDS.128 R44, [R0+0x30] ;  /* 0x00003000002c0984 */ /* 0x0004640000000c00 */
.L_x_102:
[----:B------:R-:W-:Y:S05]  /*c190*/  BSYNC B1 ;  /* 0x0000000000017941 */ /* 0x000fea0003800000 */
.L_x_101:
[----:B--2---:R-:W-:Y:S05]  /*c1a0*/  VIADD R3, R25, 0x20 ;  /* 0x0000002019037836 */ /* 0x004fea0000000000 */
        /* <DEDUP_REMOVED lines=9> */
[----:B------:R-:W2:Y:S01]  /*c240*/  LDCU.64 UR6, c[0x4][0x78] ;  /* 0x01000f00ff0677ac */ /* 0x000ea20008000a00 */
[----:B------:R-:W3:Y:S01]  /*c250*/  LDC.64 R2, c[0x4][R3] ;  /* 0x0100000003027b82 */ /* 0x000ee20000000a00 */
[----:B------:R-:W5:Y:S01]  /*c260*/  LDCU.64 UR4, c[0x4][0x10] ;  /* 0x01000200ff0477ac */ /* 0x000f620008000a00 */
[----:B-1----:R-:W-:Y:S01]  /*c270*/  MOV R5, UR9 ;  /* 0x0000000900057c02 */ /* 0x002fe20008000f00 */
[----:B------:R-:W-:Y:S01]  /*c280*/  IMAD.U32 R4, RZ, RZ, UR8 ;  /* 0x00000008ff047e24 */ /* 0x000fe2000f8e00ff */
[----:B--2---:R-:W-:Y:S01]  /*c290*/  MOV R7, UR7 ;  /* 0x0000000700077c02 */ /* 0x004fe20008000f00 */
[----:B------:R-:W-:Y:S01]  /*c2a0*/  IMAD.U32 R6, RZ, RZ, UR6 ;  /* 0x00000006ff067e24 */ /* 0x000fe2000f8e00ff */
[----:B-----5:R-:W-:Y:S01]  /*c2b0*/  MOV R11, UR5 ;  /* 0x00000005000b7c02 */ /* 0x020fe20008000f00 */
[----:B------:R-:W-:Y:S02]  /*c2c0*/  IMAD.U32 R10, RZ, RZ, UR4 ;  /* 0x00000004ff0a7e24 */ /* 0x000fe4000f8e00ff */
[----:B------:R-:W-:Y:S07]  /*c2d0*/  LEPC R20, `(.L_x_106) ;  /* 0x000000001014794e */ /* 0x000fee0000000000 */
[----:B---34-:R-:W-:Y:S05]  /*c2e0*/  CALL.ABS.NOINC R2 ;  /* 0x0000000002007343 */ /* 0x018fea0003c00000 */
.L_x_106:
[----:B-1----:R-:W-:Y:S01]  /*c2f0*/  LOP3.LUT R20, R56, 0xffffe000, RZ, 0xc0, !PT ;  /* 0xffffe00038147812 */ /* 0x002fe200078ec0ff */
[----:B------:R-:W-:Y:S05]  /*c300*/  WARPSYNC.ALL ;  /* 0x0000000000007948 */ /* 0x000fea0003800000 */
[----:B------:R-:W-:Y:S01]  /*c310*/  R2UR UR4, R25 ;  /* 0x00000000190472ca */ /* 0x000fe200000e0000 */
[----:B------:R-:W-:Y:S01]  /*c320*/  BSSY.RECONVERGENT B0, `(.L_x_107) ;  /* 0x0000060000007945 */ /* 0x000fe20003800200 */
[----:B------:R-:W-:Y:S02]  /*c330*/  LOP3.LUT R21, R57, 0xffffe000, RZ, 0xc0, !PT ;  /* 0xffffe00039157812 */ /* 0x000fe400078ec0ff */
[----:B------:R-:W-:Y:S02]  /*c340*/  LOP3.LUT R41, R58, 0xffffe000, RZ, 0xc0, !PT ;  /* 0xffffe0003a297812 */ /* 0x000fe400078ec0ff */
[----:B------:R-:W-:Y:S02]  /*c350*/  LOP3.LUT R26, R54, 0xffffe000, RZ, 0xc0, !PT ;  /* 0xffffe000361a7812 */ /* 0x000fe400078ec0ff */
[----:B------:R-:W-:Y:S02]  /*c360*/  LOP3.LUT R40, R50, 0xffffe000, RZ, 0xc0, !PT ;  /* 0xffffe00032287812 */ /* 0x000fe400078ec0ff */
[----:B------:R-:W-:Y:S02]  /*c370*/  ISETP.NE.AND P6, PT, R87, RZ, PT ;  /* 0x000000ff5700720c */ /* 0x000fe40003fc5270 */
[----:B------:R-:W-:Y:S01]  /*c380*/  ISETP.NE.AND P0, PT, R70, RZ, PT ;  /* 0x000000ff4600720c */ /* 0x000fe20003f05270 */
[----:B------:R-:W1:Y:S02]  /*c390*/  LDTM.x16 R4, tmem[UR4+0x20] ;  /* 0x00002004000479ee */ /* 0x000e640008240000 */
[C---:B-1----:R-:W-:Y:S01]  /*c3a0*/  FMUL R0, R24.reuse, R4 ;  /* 0x0000000418007220 */ /* 0x042fe20000400000 */
[C---:B------:R-:W-:Y:S01]  /*c3b0*/  FMUL R2, R24.reuse, R5 ;  /* 0x0000000518027220 */ /* 0x040fe20000400000 */
[C---:B------:R-:W-:Y:S01]  /*c3c0*/  FMUL R3, R24.reuse, R10 ;  /* 0x0000000a18037220 */ /* 0x040fe20000400000 */
[----:B------:R-:W-:Y:S01]  /*c3d0*/  FMUL R4, R24, R11 ;  /* 0x0000000b18047220 */ /* 0x000fe20000400000 */
[C---:B----4-:R-:W-:Y:S01]  /*c3e0*/  FFMA R28, R27.reuse, R20, R0 ;  /* 0x000000141b1c7223 */ /* 0x050fe20000000000 */
        /* <DEDUP_REMOVED lines=15> */
[----:B------:R-:W-:Y:S01]  /*c4e0*/  FFMA R32, R27, R20, R0 ;  /* 0x000000141b207223 */ /* 0x000fe20000000000 */
[----:B------:R-:W-:Y:S01]  /*c4f0*/  LOP3.LUT R20, R55, 0xffffe000, RZ, 0xc0, !PT ;  /* 0xffffe00037147812 */ /* 0x000fe200078ec0ff */
[C---:B------:R-:W-:Y:S01]  /*c500*/  FFMA R33, R27.reuse, R41, R2 ;  /* 0x000000291b217223 */ /* 0x040fe20000000002 */
[C---:B------:R-:W-:Y:S01]  /*c510*/  FFMA R34, R27.reuse, R26, R3 ;  /* 0x0000001a1b227223 */ /* 0x040fe20000000003 */
[----:B------:R1:W-:Y:S01]  /*c520*/  STS.128 [R68+0x4000], R28 ;  /* 0x0040001c44007388 */ /* 0x0003e20000000c00 */
        /* <DEDUP_REMOVED lines=16> */
[----:B------:R2:W-:Y:S01]  /*c630*/  STS.128 [R82+0x4010], R32 ;  /* 0x0040102052007388 */ /* 0x0005e20000000c00 */
        /* <DEDUP_REMOVED lines=8> */
[----:B------:R-:W-:Y:S01]  /*c6c0*/  IMAD.U32 R3, RZ, RZ, UR40 ;  /* 0x00000028ff037e24 */ /* 0x000fe2000f8e00ff */
[----:B------:R-:W-:Y:S02]  /*c6d0*/  F2FP.TF32.F32.PACK_B R37, R37 ;  /* 0x00000025ff25723e */ /* 0x000fe400024050ff */
[----:B------:R-:W-:Y:S02]  /*c6e0*/  F2FP.TF32.F32.PACK_B R38, R38 ;  /* 0x00000026ff26723e */ /* 0x000fe400024050ff */
[----:B------:R-:W-:Y:S01]  /*c6f0*/  F2FP.TF32.F32.PACK_B R39, R39 ;  /* 0x00000027ff27723e */ /* 0x000fe200024050ff */
[C---:B-1----:R-:W-:Y:S01]  /*c700*/  FFMA R28, R27.reuse, R20, R9 ;  /* 0x000000141b1c7223 */ /* 0x042fe20000000009 */
[C---:B------:R-:W-:Y:S01]  /*c710*/  FFMA R29, R27.reuse, R21, R10 ;  /* 0x000000151b1d7223 */ /* 0x040fe2000000000a */
[C---:B------:R-:W-:Y:S01]  /*c720*/  FFMA R30, R27.reuse, R26, R11 ;  /* 0x0000001a1b1e7223 */ /* 0x040fe2000000000b */
[----:B------:R-:W-:Y:S01]  /*c730*/  FFMA R31, R27, R41, R12 ;  /* 0x000000291b1f7223 */ /* 0x000fe2000000000c */
[----:B------:R2:W-:Y:S01]  /*c740*/  STS.128 [R81+0x4020], R36 ;  /* 0x0040202451007388 */ /* 0x0005e20000000c00 */
[----:B------:R-:W-:Y:S02]  /*c750*/  F2FP.TF32.F32.PACK_B R28, R28 ;  /* 0x0000001cff1c723e */ /* 0x000fe400024050ff */
[----:B------:R-:W-:Y:S02]  /*c760*/  F2FP.TF32.F32.PACK_B R29, R29 ;  /* 0x0000001dff1d723e */ /* 0x000fe400024050ff */
[----:B------:R-:W-:Y:S02]  /*c770*/  F2FP.TF32.F32.PACK_B R30, R30 ;  /* 0x0000001eff1e723e */ /* 0x000fe400024050ff */
[----:B------:R-:W-:Y:S02]  /*c780*/  F2FP.TF32.F32.PACK_B R31, R31 ;  /* 0x0000001fff1f723e */ /* 0x000fe400024050ff */
[----:B------:R-:W-:Y:S02]  /*c790*/  @P6 LEA R3, R3, UR45, 0x3 ;  /* 0x0000002d03036c11 */ /* 0x000fe4000f8e18ff */
[----:B------:R-:W-:Y:S01]  /*c7a0*/  @P6 SHF.L.U32 R16, R67, 0x1f, RZ ;  /* 0x0000001f43106819 */ /* 0x000fe200000006ff */
[----:B------:R2:W-:Y:S02]  /*c7b0*/  STS.128 [R88+0x4030], R28 ;  /* 0x0040301c58007388 */ /* 0x0005e40000000c00 */
[----:B------:R-:W-:Y:S01]  /*c7c0*/  @P6 VIADD R14, R3, 0x60 ;  /* 0x00000060030e6836 */ /* 0x000fe20000000000 */
[----:B------:R-:W-:Y:S04]  /*c7d0*/  LEA R3, R91, UR45, 0x3 ;  /* 0x0000002d5b037c11 */ /* 0x000fe8000f8e18ff */
[----:B------:R-:W-:Y:S01]  /*c7e0*/  @P6 PRMT R14, R93, 0x654, R14 ;  /* 0x000006545d0e6816 */ /* 0x000fe2000000000e */
        /* <DEDUP_REMOVED lines=19> */
.L_x_108:
[----:B------:R-:W-:Y:S05]  /*c920*/  BSYNC.RECONVERGENT B0 ;  /* 0x0000000000007941 */ /* 0x000fea0003800200 */
.L_x_107:
[----:B------:R-:W-:Y:S01]  /*c930*/  BAR.SYNC.DEFER_BLOCKING 0x1, 0x80 ;  /* 0x0042000000007b1d */ /* 0x000fe20000010000 */
[----:B------:R-:W-:Y:S04]  /*c940*/  UIADD3 UR4, UPT, UPT, UR40, 0x1, URZ ;  /* 0x0000000128047890 */ /* 0x000fe8000fffe0ff */
[----:B------:R-:W-:Y:S04]  /*c950*/  UISETP.NE.AND UP0, UPT, UR4, 0x4, UPT ;  /* 0x000000040400788c */ /* 0x000fe8000bf05270 */
[----:B------:R-:W-:Y:S01]  /*c960*/  USEL UR48, UR4, URZ, UP0 ;  /* 0x000000ff04307287 */ /* 0x000fe20008000000 */
[----:B------:R1:W-:Y:S01]  /*c970*/  @P6 SYNCS.ARRIVE.TRANS64.RED.A1T0 RZ, [R14+URZ], RZ ;  /* 0x000000ff0eff69a7 */ /* 0x0003e200081004ff */
[----:B------:R-:W-:Y:S01]  /*c980*/  BSSY B1, `(.L_x_109) ;  /* 0x0000017000017945 */ /* 0x000fe20003800000 */
[----:B------:R-:W4:Y:S02]  /*c990*/  @P6 SYNCS.PHASECHK.TRANS64.TRYWAIT P0, [R3+URZ+0x40], R16 ;  /* 0x00004010030065a7 */ /* 0x000f2400080011ff */
[----:B----4-:R-:W-:Y:S01]  /*c9a0*/  @P6 SEL R90, RZ, 0x1, !P0 ;  /* 0x00000001ff5a6807 */ /* 0x010fe20004000000 */
        /* <DEDUP_REMOVED lines=13> */
.L_x_112:
[----:B------:R-:W-:Y:S05]  /*ca80*/  BSYNC B0 ;  /* 0x0000000000007941 */ /* 0x000fea0003800000 */
.L_x_111:
[----:B------:R-:W-:Y:S11]  /*ca90*/  ISETP.NE.AND P0, PT, R92, RZ, PT ;  /* 0x000000ff5c00720c */ /* 0x000ff60003f05270 */
[----:B------:R-:W-:Y:S02]  /*caa0*/  @!UPT UIADD3 URZ, UPT, UPT, URZ, URZ, URZ ;  /* 0x000000fffffff290 */ /* 0x000fe4000fffe0ff */
[----:B------:R4:W1:Y:S04]  /*cab0*/  @P0 LDS.128 R56, [R4] ;  /* 0x0000000004380984 */ /* 0x0008680000000c00 */
[----:B------:R4:W1:Y:S04]  /*cac0*/  @P0 LDS.128 R52, [R2+0x10] ;  /* 0x0000100002340984 */ /* 0x0008680000000c00 */
[----:B------:R4:W1:Y:S04]  /*cad0*/  @P0 LDS.128 R48, [R0+0x20] ;  /* 0x0000200000300984 */ /* 0x0008680000000c00 */
[----:B------:R4:W1:Y:S02]  /*cae0*/  @P0 LDS.128 R44, [R91+0x30] ;  /* 0x000030005b2c0984 */ /* 0x0008640000000c00 */
.L_x_110:
[----:B------:R-:W-:Y:S05]  /*caf0*/  BSYNC B1 ;  /* 0x0000000000017941 */ /* 0x000fea0003800000 */
.L_x_109:
        /* <DEDUP_REMOVED lines=11> */
[----:B----4-:R-:W4:Y:S01]  /*cbb0*/  LDC.64 R2, c[0x4][R3] ;  /* 0x0100000003027b82 */ /* 0x010f220000000a00 */
[----:B------:R-:W2:Y:S01]  /*cbc0*/  LDCU.64 UR4, c[0x4][0x10] ;  /* 0x01000200ff0477ac */ /* 0x000ea20008000a00 */
[----:B-1----:R-:W-:Y:S01]  /*cbd0*/  MOV R5, UR9 ;  /* 0x0000000900057c02 */ /* 0x002fe20008000f00 */
[----:B------:R-:W-:Y:S01]  /*cbe0*/  IMAD.U32 R4, RZ, RZ, UR8 ;  /* 0x00000008ff047e24 */ /* 0x000fe2000f8e00ff */
[----:B-----5:R-:W-:Y:S01]  /*cbf0*/  MOV R7, UR7 ;  /* 0x0000000700077c02 */ /* 0x020fe20008000f00 */
[----:B------:R-:W-:Y:S01]  /*cc00*/  IMAD.U32 R6, RZ, RZ, UR6 ;  /* 0x00000006ff067e24 */ /* 0x000fe2000f8e00ff */
[----:B--2---:R-:W-:Y:S01]  /*cc10*/  MOV R11, UR5 ;  /* 0x00000005000b7c02 */ /* 0x004fe20008000f00 */
[----:B------:R-:W-:Y:S02]  /*cc20*/  IMAD.U32 R10, RZ, RZ, UR4 ;  /* 0x00000004ff0a7e24 */ /* 0x000fe4000f8e00ff */
[----:B------:R-:W-:Y:S07]  /*cc30*/  LEPC R20, `(.L_x_114) ;  /* 0x000000001014794e */ /* 0x000fee0000000000 */
[----:B---34-:R-:W-:Y:S05]  /*cc40*/  CALL.ABS.NOINC R2 ;  /* 0x0000000002007343 */ /* 0x018fea0003c00000 */
.L_x_114:
[----:B------:R-:W-:Y:S01]  /*cc50*/  ISETP.NE.AND P0, PT, R70, RZ, PT ;  /* 0x000000ff4600720c */ /* 0x000fe20003f05270 */
[----:B------:R-:W-:Y:S05]  /*cc60*/  WARPSYNC.ALL ;  /* 0x0000000000007948 */ /* 0x000fea0003800000 */
[----:B------:R-:W-:Y:S01]  /*cc70*/  R2UR UR4, R25 ;  /* 0x00000000190472ca */ /* 0x000fe200000e0000 */
[----:B------:R-:W1:Y:S01]  /*cc80*/  S2UR UR5, SR_CgaCtaId ;  /* 0x00000000000579c3 */ /* 0x000e620000008800 */
[----:B----4-:R-:W-:Y:S01]  /*cc90*/  LOP3.LUT R0, R56, 0xffffe000, RZ, 0xc0, !PT ;  /* 0xffffe00038007812 */ /* 0x010fe200078ec0ff */
[----:B------:R-:W-:Y:S01]  /*cca0*/  BSSY.RECONVERGENT B0, `(.L_x_115) ;  /* 0x000005d000007945 */ /* 0x000fe20003800200 */
[----:B------:R-:W-:Y:S02]  /*ccb0*/  LOP3.LUT R2, R57, 0xffffe000, RZ, 0xc0, !PT ;  /* 0xffffe00039027812 */ /* 0x000fe400078ec0ff */
[----:B------:R-:W-:Y:S02]  /*ccc0*/  LOP3.LUT R3, R58, 0xffffe000, RZ, 0xc0, !PT ;  /* 0xffffe0003a037812 */ /* 0x000fe400078ec0ff */
[----:B------:R-:W-:Y:S02]  /*ccd0*/  LOP3.LUT R20, R59, 0xffffe000, RZ, 0xc0, !PT ;  /* 0xffffe0003b147812 */ /* 0x000fe400078ec0ff */
[----:B------:R-:W-:Y:S02]  /*cce0*/  LOP3.LUT R21, R52, 0xffffe000, RZ, 0xc0, !PT ;  /* 0xffffe00034157812 */ /* 0x000fe400078ec0ff */
[----:B------:R-:W-:Y:S01]  /*ccf0*/  LOP3.LUT R26, R53, 0xffffe000, RZ, 0xc0, !PT ;  /* 0xffffe000351a7812 */ /* 0x000fe200078ec0ff */
[----:B------:R-:W4:Y:S01]  /*cd00*/  LDTM.x16 R4, tmem[UR4+0x30] ;  /* 0x00003004000479ee */ /* 0x000f220008240000 */
[----:B------:R-:W-:Y:S01]  /*cd10*/  R2UR UR4, R89 ;  /* 0x00000000590472ca */ /* 0x000fe200000e0000 */
[----:B------:R-:W-:Y:S01]  /*cd20*/  NOP ;  /* 0x0000000000007918 */ /* 0x000fe20000000000 */
[----:B--2---:R-:W-:Y:S02]  /*cd30*/  LOP3.LUT R29, R54, 0xffffe000, RZ, 0xc0, !PT ;  /* 0xffffe000361d7812 */ /* 0x004fe400078ec0ff */
[----:B------:R-:W-:Y:S02]  /*cd40*/  LOP3.LUT R28, R55, 0xffffe000, RZ, 0xc0, !PT ;  /* 0xffffe000371c7812 */ /* 0x000fe400078ec0ff */
[----:B------:R-:W-:Y:S02]  /*cd50*/  LOP3.LUT R31, R48, 0xffffe000, RZ, 0xc0, !PT ;  /* 0xffffe000301f7812 */ /* 0x000fe400078ec0ff */
[----:B------:R-:W-:Y:S02]  /*cd60*/  LOP3.LUT R30, R49, 0xffffe000, RZ, 0xc0, !PT ;  /* 0xffffe000311e7812 */ /* 0x000fe400078ec0ff */
[----:B------:R-:W-:Y:S02]  /*cd70*/  LOP3.LUT R33, R50, 0xffffe000, RZ, 0xc0, !PT ;  /* 0xffffe00032217812 */ /* 0x000fe400078ec0ff */
[----:B------:R-:W-:Y:S01]  /*cd80*/  LOP3.LUT R32, R51, 0xffffe000, RZ, 0xc0, !PT ;  /* 0xffffe00033207812 */ /* 0x000fe200078ec0ff */
[----:B------:R-:W-:Y:S01]  /*cd90*/  UIADD3 UR4, UPT, UPT, UR4, 0xb0, URZ ;  /* 0x000000b004047890 */ /* 0x000fe2000fffe0ff */
[----:B------:R-:W-:Y:S02]  /*cda0*/  LOP3.LUT R35, R44, 0xffffe000, RZ, 0xc0, !PT ;  /* 0xffffe0002c237812 */ /* 0x000fe400078ec0ff */
[----:B------:R-:W-:Y:S02]  /*cdb0*/  LOP3.LUT R34, R45, 0xffffe000, RZ, 0xc0, !PT ;  /* 0xffffe0002d227812 */ /* 0x000fe400078ec0ff */
[----:B------:R-:W-:Y:S02]  /*cdc0*/  LOP3.LUT R37, R46, 0xffffe000, RZ, 0xc0, !PT ;  /* 0xffffe0002e257812 */ /* 0x000fe400078ec0ff */
[----:B------:R-:W-:Y:S01]  /*cdd0*/  LOP3.LUT R36, R47, 0xffffe000, RZ, 0xc0, !PT ;  /* 0xffffe0002f247812 */ /* 0x000fe200078ec0ff */
[C---:B----4-:R-:W-:Y:S01]  /*cde0*/  FMUL R4, R24.reuse, R4 ;  /* 0x0000000418047220 */ /* 0x050fe20000400000 */
[C---:B------:R-:W-:Y:S01]  /*cdf0*/  FMUL R5, R24.reuse, R5 ;  /* 0x0000000518057220 */ /* 0x040fe20000400000 */
[C---:B------:R-:W-:Y:S01]  /*ce00*/  FMUL R6, R24.reuse, R6 ;  /* 0x0000000618067220 */ /* 0x040fe20000400000 */
[C---:B------:R-:W-:Y:S01]  /*ce10*/  FMUL R7, R24.reuse, R7 ;  /* 0x0000000718077220 */ /* 0x040fe20000400000 */
[C---:B------:R-:W-:Y:S01]  /*ce20*/  FFMA R4, R27.reuse, R0, R4 ;  /* 0x000000001b047223 */ /* 0x040fe20000000004 */
[C---:B------:R-:W-:Y:S01]  /*ce30*/  FFMA R5, R27.reuse, R2, R5 ;  /* 0x000000021b057223 */ /* 0x040fe20000000005 */
[C---:B------:R-:W-:Y:S01]  /*ce40*/  FFMA R6, R27.reuse, R3, R6 ;  /* 0x000000031b067223 */ /* 0x040fe20000000006 */
[C---:B------:R-:W-:Y:S01]  /*ce50*/  FFMA R7, R27.reuse, R20, R7 ;  /* 0x000000141b077223 */ /* 0x040fe20000000007 */
[----:B-1----:R-:W-:Y:S01]  /*ce60*/  UPRMT UR4, UR5, 0x654, UR4 ;  /* 0x0000065405047896 */ /* 0x002fe20008000004 */
[C---:B------:R-:W-:Y:S01]  /*ce70*/  FMUL R8, R24.reuse, R8 ;  /* 0x0000000818087220 */ /* 0x040fe20000400000 */
[C---:B------:R-:W-:Y:S01]  /*ce80*/  FMUL R9, R24.reuse, R9 ;  /* 0x0000000918097220 */ /* 0x040fe20000400000 */
[C---:B------:R-:W-:Y:S01]  /*ce90*/  FMUL R10, R24.reuse, R10 ;  /* 0x0000000a180a7220 */ /* 0x040fe20000400000 */
[C---:B------:R-:W-:Y:S01]  /*cea0*/  FMUL R11, R24.reuse, R11 ;  /* 0x0000000b180b7220 */ /* 0x040fe20000400000 */
[----:B------:R-:W-:Y:S01]  /*ceb0*/  F2FP.TF32.F32.PACK_B R4, R4 ;  /* 0x00000004ff04723e */ /* 0x000fe200024050ff */
[C---:B------:R-:W-:Y:S01]  /*cec0*/  FFMA R8, R27.reuse, R21, R8 ;  /* 0x000000151b087223 */ /* 0x040fe20000000008 */
[----:B------:R-:W-:Y:S01]  /*ced0*/  F2FP.TF32.F32.PACK_B R5, R5 ;  /* 0x00000005ff05723e */ /* 0x000fe200024050ff */
[C---:B------:R-:W-:Y:S01]  /*cee0*/  FFMA R9, R27.reuse, R26, R9 ;  /* 0x0000001a1b097223 */ /* 0x040fe20000000009 */
[----:B------:R-:W-:Y:S01]  /*cef0*/  F2FP.TF32.F32.PACK_B R6, R6 ;  /* 0x00000006ff06723e */ /* 0x000fe200024050ff */
[C---:B------:R-:W-:Y:S01]  /*cf00*/  FFMA R10, R27.reuse, R29, R10 ;  /* 0x0000001d1b0a7223 */ /* 0x040fe2000000000a */
[----:B------:R-:W-:Y:S01]  /*cf10*/  F2FP.TF32.F32.PACK_B R7, R7 ;  /* 0x00000007ff07723e */ /* 0x000fe200024050ff */
[C---:B------:R-:W-:Y:S01]  /*cf20*/  FFMA R11, R27.reuse, R28, R11 ;  /* 0x0000001c1b0b7223 */ /* 0x040fe2000000000b */
[C---:B------:R-:W-:Y:S01]  /*cf30*/  FMUL R12, R24.reuse, R12 ;  /* 0x0000000c180c7220 */ /* 0x040fe20000400000 */
[----:B------:R-:W-:Y:S01]  /*cf40*/  SYNCS.ARRIVE.TRANS64.RED.A1T0 RZ, [UR4], RZ ;  /* 0x000000ffffff79a7 */ /* 0x000fe20008100404 */
[----:B------:R-:W-:Y:S01]  /*cf50*/  F2FP.TF32.F32.PACK_B R8, R8 ;  /* 0x00000008ff08723e */ /* 0x000fe200024050ff */
[----:B------:R1:W-:Y:S01]  /*cf60*/  STS.128 [R68+0x6000], R4 ;  /* 0x0060000444007388 */ /* 0x0003e20000000c00 */
        /* <DEDUP_REMOVED lines=9> */
[C---:B------:R-:W-:Y:S01]  /*d000*/  FFMA R15, R27.reuse, R32, R15 ;  /* 0x000000201b0f7223 */ /* 0x040fe2000000000f */
[C---:B------:R-:W-:Y:S01]  /*d010*/  FMUL R16, R24.reuse, R16 ;  /* 0x0000001018107220 */ /* 0x040fe20000400000 */
[----:B------:R-:W-:Y:S01]  /*d020*/  F2FP.TF32.F32.PACK_B R12, R12 ;  /* 0x0000000cff0c723e */ /* 0x000fe200024050ff */
[----:B------:R1:W-:Y:S01]  /*d030*/  STS.128 [R82+0x6010], R8 ;  /* 0x0060100852007388 */ /* 0x0003e20000000c00 */
[C---:B------:R-:W-:Y:S01]  /*d040*/  FMUL R17, R24.reuse, R17 ;  /* 0x0000001118117220 */ /* 0x040fe20000400000 */
        /* <DEDUP_REMOVED lines=9> */
[----:B------:R-:W-:Y:S02]  /*d0e0*/  F2FP.TF32.F32.PACK_B R16, R16 ;  /* 0x00000010ff10723e */ /* 0x000fe400024050ff */
[----:B------:R1:W-:Y:S01]  /*d0f0*/  STS.128 [R81+0x6020], R12 ;  /* 0x0060200c51007388 */ /* 0x0003e20000000c00 */
[----:B------:R-:W-:Y:S02]  /*d100*/  F2FP.TF32.F32.PACK_B R17, R17 ;  /* 0x00000011ff11723e */ /* 0x000fe400024050ff */
        /* <DEDUP_REMOVED lines=15> */
[----:B------:R-:W-:Y:S01]  /*d200*/  R2UR UR12, R84 ;  /* 0x00000000540c72ca */ /* 0x000fe200000e0000 */
[----:B------:R-:W-:Y:S02]  /*d210*/  UIADD3 UR8, UPT, UPT, UR45, 0x6200, URZ ;  /* 0x000062002d087890 */ /* 0x000fe4000fffe0ff */
[----:B--2---:R-:W-:Y:S04]  /*d220*/  UIADD3 UR4, UP0, UPT, UR6, 0x680, URZ ;  /* 0x0000068006047890 */ /* 0x004fe8000ff1e0ff */
[----:B------:R-:W-:Y:S09]  /*d230*/  UIADD3.X UR5, UPT, UPT, URZ, UR7, URZ, UP0, !UPT ;  /* 0x00000007ff057290 */ /* 0x000ff200087fe4ff */
[----:B------:R2:W-:Y:S01]  /*d240*/  UTMASTG.4D.IM2COL [UR8], [UR4] ;  /* 0x00000008040073b5 */ /* 0x0005e20008058000 */
[----:B------:R0:W-:Y:S01]  /*d250*/  UTMACMDFLUSH ;  /* 0x00000000000079b7 */ /* 0x0001e20000000000 */
[----:B--2---:R-:W-:Y:S04]  /*d260*/  DEPBAR.LE SB0, 0x1 ;  /* 0x000080400000791a */ /* 0x004fe80000000000 */
.L_x_116:
[----:B------:R-:W-:Y:S05]  /*d270*/  BSYNC.RECONVERGENT B0 ;  /* 0x0000000000007941 */ /* 0x000fea0003800200 */
.L_x_115:
[----:B------:R-:W-:Y:S01]  /*d280*/  BAR.SYNC.DEFER_BLOCKING 0x1, 0x80 ;  /* 0x0042000000007b1d */ /* 0x000fe20000010000 */
[----:B------:R-:W-:Y:S01]  /*d290*/  UISETP.NE.AND UP0, UPT, UR51, -0x4, UPT ;  /* 0xfffffffc3300788c */ /* 0x000fe2000bf05270 */
[----:B------:R-:W-:Y:S08]  /*d2a0*/  IADD3 R0, PT, PT, R22, 0x1, RZ ;  /* 0x0000000116007810 */ /* 0x000ff00007ffe0ff */
[----:B------:R-:W-:Y:S05]  /*d2b0*/  BRA.U !UP0, `(.L_x_117) ;  /* 0x0000000108247547 */ /* 0x000fea000b800000 */
[----:B------:R-:W-:Y:S01]  /*d2c0*/  ISETP.NE.AND P0, PT, R87, RZ, PT ;  /* 0x000000ff5700720c */ /* 0x000fe20003f05270 */
[----:B------:R-:W-:Y:S01]  /*d2d0*/  IMAD.U32 R2, RZ, RZ, UR48 ;  /* 0x00000030ff027e24 */ /* 0x000fe2000f8e00ff */
[----:B------:R-:W-:Y:S04]  /*d2e0*/  UIADD3 UR4, UPT, UPT, UR48, 0x1, URZ ;  /* 0x0000000130047890 */ /* 0x000fe8000fffe0ff */
[----:B------:R-:W-:Y:S04]  /*d2f0*/  UISETP.NE.AND UP0, UPT, UR4, 0x4, UPT ;  /* 0x000000040400788c */ /* 0x000fe8000bf05270 */
[----:B------:R-:W-:Y:S03]  /*d300*/  USEL UR48, UR4, URZ, UP0 ;  /* 0x000000ff04307287 */ /* 0x000fe60008000000 */
[----:B------:R-:W-:Y:S05]  /*d310*/  @P0 LEA R2, R2, UR45, 0x3 ;  /* 0x0000002d02020c11 */ /* 0x000fea000f8e18ff */
[----:B------:R-:W-:Y:S05]  /*d320*/  @P0 VIADD R2, R2, 0x60 ;  /* 0x0000006002020836 */ /* 0x000fea0000000000 */
[----:B------:R-:W-:Y:S04]  /*d330*/  @P0 PRMT R2, R93, 0x654, R2 ;  /* 0x000006545d020816 */ /* 0x000fe80000000002 */
[----:B------:R2:W-:Y:S03]  /*d340*/  @P0 SYNCS.ARRIVE.TRANS64.RED.A1T0 RZ, [R2+URZ], RZ ;  /* 0x000000ff02ff09a7 */ /* 0x0005e600081004ff */
.L_x_117:
[----:B------:R-:W-:Y:S01]  /*d350*/  R2UR UR5, R63 ;  /* 0x000000003f0572ca */ /* 0x000fe200000e0000 */
[----:B------:R-:W-:Y:S01]  /*d360*/  UISETP.NE.AND UP0, UPT, UR61, URZ, UPT ;  /* 0x000000ff3d00728c */ /* 0x000fe2000bf05270 */
[----:B------:R-:W-:Y:S01]  /*d370*/  R2UR UR4, R64 ;  /* 0x00000000400472ca */ /* 0x000fe200000e0000 */
[----:B------:R-:W-:Y:S01]  /*d380*/  UIADD3 UR51, UPT, UPT, UR51, 0x4, URZ ;  /* 0x0000000433337890 */ /* 0x000fe2000fffe0ff */
[C---:B------:R-:W-:Y:S01]  /*d390*/  ISETP.NE.AND P0, PT, R0.reuse, 0x2, PT ;  /* 0x000000020000780c */ /* 0x040fe20003f05270 */
[----:B------:R-:W-:Y:S01]  /*d3a0*/  UMOV UR50, UR62 ;  /* 0x0000003e00327c82 */ /* 0x000fe20008000000 */
[----:B------:R-:W-:Y:S02]  /*d3b0*/  LOP3.LUT R65, R65, 0x1, RZ, 0x3c, !PT ;  /* 0x0000000141417812 */ /* 0x000fe400078e3cff */
[----:B------:R-:W-:Y:S02]  /*d3c0*/  SEL R3, RZ, 0x1, P0 ;  /* 0x00000001ff037807 */ /* 0x000fe40000000000 */
[----:B------:R-:W-:Y:S02]  /*d3d0*/  SEL R22, R0, RZ, P0 ;  /* 0x000000ff00167207 */ /* 0x000fe40000000000 */
[----:B------:R-:W-:Y:S01]  /*d3e0*/  LOP3.LUT R66, R66, R3, RZ, 0x3c, !PT ;  /* 0x0000000342427212 */ /* 0x000fe200078e3cff */
[----:B------:R-:W-:Y:S02]  /*d3f0*/  UIADD3 UR21, UPT, UPT, UR36, UR5, URZ ;  /* 0x0000000524157290 */ /* 0x000fe4000fffe0ff */
[----:B------:R-:W-:Y:S01]  /*d400*/  UIADD3 UR49, UPT, UPT, UR37, UR4, URZ ;  /* 0x0000000425317290 */ /* 0x000fe2000fffe0ff */
[----:B------:R-:W-:Y:S11]  /*d410*/  BRA.U UP0, `(.L_x_118) ;  /* 0xffffffc900807547 */ /* 0x000ff6000b83ffff */
[----:B------:R-:W-:-:S09]  /*d420*/  UISETP.NE.AND UP0, UPT, UR63, URZ, UPT ;  /* 0x000000ff3f00728c */ /* 0x000fd2000bf05270 */
[----:B------:R-:W-:Y:S05]  /*d430*/  BRA.U !UP0, `(.L_x_119) ;  /* 0x0000000108487547 */ /* 0x000fea000b800000 */
[----:B------:R-:W4:Y:S02]  /*d440*/  LDCU.64 UR4, c[0x0][0x890] ;  /* 0x00011200ff0477ac */ /* 0x000f240008000a00 */
[----:B----4-:R-:W-:-:S04]  /*d450*/  UISETP.NE.U32.AND UP0, UPT, UR4, URZ, UPT ;  /* 0x000000ff0400728c */ /* 0x010fc8000bf05070 */
[----:B------:R-:W-:-:S09]  /*d460*/  UISETP.NE.AND.EX UP0, UPT, UR5, URZ, UPT, UP0 ;  /* 0x000000ff0500728c */ /* 0x000fd2000bf05300 */
[----:B------:R-:W-:Y:S05]  /*d470*/  BRA.U UP0, `(.L_x_120) ;  /* 0x00000001000c7547 */ /* 0x000fea000b800000 */
[----:B------:R-:W-:-:S13]  /*d480*/  FSETP.NEU.AND P0, PT, R27, RZ, PT ;  /* 0x000000ff1b00720b */ /* 0x000fda0003f0d000 */
[----:B------:R-:W-:Y:S05]  /*d490*/  @!P0 EXIT ;  /* 0x000000000000894d */ /* 0x000fea0003800000 */
[----:B------:R-:W-:Y:S05]  /*d4a0*/  BRA `(.L_x_119) ;  /* 0x00000000002c7947 */ /* 0x000fea0003800000 */
.L_x_120:
[----:B------:R-:W-:Y:S01]  /*d4b0*/  ISETP.NE.AND P0, PT, R86, RZ, PT ;  /* 0x000000ff5600720c */ /* 0x000fe20003f05270 */
[----:B------:R-:W-:-:S12]  /*d4c0*/  BSSY.RECONVERGENT B0, `(.L_x_119) ;  /* 0x0000009000007945 */ /* 0x000fd80003800200 */
[----:B------:R-:W-:Y:S05]  /*d4d0*/  @P0 BRA `(.L_x_121) ;  /* 0x0000000000140947 */ /* 0x000fea0003800000 */
[----:B------:R-:W4:Y:S02]  /*d4e0*/  LDCU.64 UR4, c[0x0][0x888] ;  /* 0x00011100ff0477ac */ /* 0x000f240008000a00 */
[----:B----4-:R-:W-:-:S04]  /*d4f0*/  ISETP.NE.U32.AND P0, PT, RZ, UR4, PT ;  /* 0x00000004ff007c0c */ /* 0x010fc8000bf05070 */
[----:B------:R-:W-:-:S13]  /*d500*/  ISETP.NE.AND.EX P0, PT, RZ, UR5, PT, P0 ;  /* 0x00000005ff007c0c */ /* 0x000fda000bf05300 */
[----:B------:R-:W-:Y:S05]  /*d510*/  @!P0 EXIT ;  /* 0x000000000000894d */ /* 0x000fea0003800000 */
[----:B------:R-:W-:Y:S05]  /*d520*/  BRA `(.L_x_122) ;  /* 0x0000000000087947 */ /* 0x000fea0003800000 */
.L_x_121:
[----:B------:R-:W-:-:S13]  /*d530*/  FSETP.NEU.AND P0, PT, R27, RZ, PT ;  /* 0x000000ff1b00720b */ /* 0x000fda0003f0d000 */
[----:B------:R-:W-:Y:S05]  /*d540*/  @!P0 EXIT ;  /* 0x000000000000894d */ /* 0x000fea0003800000 */
.L_x_122:
[----:B------:R-:W-:Y:S05]  /*d550*/  BSYNC.RECONVERGENT B0 ;  /* 0x0000000000007941 */ /* 0x000fea0003800200 */
.L_x_119:
[----:B------:R-:W4:Y:S01]  /*d560*/  S2UR UR5, SR_CgaCtaId ;  /* 0x00000000000579c3 */ /* 0x000f220000008800 */
[----:B------:R-:W-:Y:S01]  /*d570*/  ULEA UR4, UR48, UR45, 0x3 ;  /* 0x0000002d30047291 */ /* 0x000fe2000f8e18ff */
[----:B------:R-:W-:-:S04]  /*d580*/  DEPBAR.LE SB0, 0x0 ;  /* 0x000080000000791a */ /* 0x000fc80000000000 */
[----:B------:R-:W-:-:S04]  /*d590*/  UIADD3 UR4, UPT, UPT, UR4, 0x60, URZ ;  /* 0x0000006004047890 */ /* 0x000fc8000fffe0ff */
[----:B----4-:R-:W-:-:S09]  /*d5a0*/  UPRMT UR4, UR5, 0x654, UR4 ;  /* 0x0000065405047896 */ /* 0x010fd20008000004 */
[----:B------:R-:W-:Y:S01]  /*d5b0*/  SYNCS.ARRIVE.TRANS64.RED.A1T0 RZ, [UR4], RZ ;  /* 0x000000ffffff79a7 */ /* 0x000fe20008100404 */
[----:B------:R-:W-:Y:S05]  /*d5c0*/  EXIT ;  /* 0x000000000000794d */ /* 0x000fea0003800000 */
.L_x_19:
[----:B------:R-:W-:Y:S11]  /*d5d0*/  R2UR UR4, R0 ;  /* 0x00000000000472ca */ /* 0x000ff600000e0000 */
[----:B------:R-:W-:Y:S02]  /*d5e0*/  @!UPT UIADD3 URZ, UPT, UPT, URZ, URZ, URZ ;  /* 0x000000fffffff290 */ /* 0x000fe4000fffe0ff */
[----:B------:R-:W-:Y:S07]  /*d5f0*/  MOV R2, UR4 ;  /* 0x0000000400027c02 */ /* 0x000fee0008000f00 */
.L_x_123:
[----:B-1----:R1:W2:Y:S02]  /*d600*/  SYNCS.PHASECHK.TRANS64.TRYWAIT P0, [R2+URZ+0x20], R71 ;  /* 0x00002047020075a7 */ /* 0x0022a400080011ff */
[----:B--2---:R-:W-:Y:S05]  /*d610*/  @!P0 NANOSLEEP.SYNCS 0x989680 ;  /* 0x009896800000895d */ /* 0x004fea0003900000 */
[----:B------:R-:W2:Y:S02]  /*d620*/  @!P0 SYNCS.PHASECHK.TRANS64 P0, [R2+URZ+0x20], R71 ;  /* 0x00002047020085a7 */ /* 0x000ea400080010ff */
[----:B--2---:R-:W-:Y:S05]  /*d630*/  @!P0 BRA `(.L_x_123) ;  /* 0xfffffffc00f08947 */ /* 0x004fea000383ffff */
[----:B------:R-:W-:Y:S05]  /*d640*/  BRA `(.L_x_18) ;  /* 0xffffff5000d87947 */ /* 0x000fea000383ffff */
.L_x_25:
[----:B------:R-:W-:Y:S11]  /*d650*/  R2UR UR4, R0 ;  /* 0x00000000000472ca */ /* 0x000ff600000e0000 */
[----:B------:R-:W-:Y:S02]  /*d660*/  @!UPT UIADD3 URZ, UPT, UPT, URZ, URZ, URZ ;  /* 0x000000fffffff290 */ /* 0x000fe4000fffe0ff */
[----:B------:R-:W-:Y:S07]  /*d670*/  MOV R4, UR4 ;  /* 0x0000000400047c02 */ /* 0x000fee0008000f00 */
.L_x_124:
[----:B-1----:R1:W2:Y:S02]  /*d680*/  SYNCS.PHASECHK.TRANS64.TRYWAIT P0, [R4+URZ+0x20], R61 ;  /* 0x0000203d040075a7 */ /* 0x0022a400080011ff */
[----:B--2---:R-:W-:Y:S05]  /*d690*/  @!P0 NANOSLEEP.SYNCS 0x989680 ;  /* 0x009896800000895d */ /* 0x004fea0003900000 */
[----:B------:R-:W2:Y:S02]  /*d6a0*/  @!P0 SYNCS.PHASECHK.TRANS64 P0, [R4+URZ+0x20], R61 ;  /* 0x0000203d040085a7 */ /* 0x000ea400080010ff */
[----:B--2---:R-:W-:Y:S05]  /*d6b0*/  @!P0 BRA `(.L_x_124) ;  /* 0xfffffffc00f08947 */ /* 0x004fea000383ffff */
[----:B------:R-:W-:Y:S05]  /*d6c0*/  BRA `(.L_x_24) ;  /* 0xffffff7c00707947 */ /* 0x000fea000383ffff */
.L_x_29:
[----:B-1----:R1:W3:Y:S02]  /*d6d0*/  SYNCS.PHASECHK.TRANS64.TRYWAIT P0, [R5+URZ+0x90], R2 ;  /* 0x00009002050075a7 */ /* 0x0022e400080011ff */
[----:B---3--:R-:W-:Y:S05]  /*d6e0*/  @!P0 NANOSLEEP.SYNCS 0x989680 ;  /* 0x009896800000895d */ /* 0x008fea0003900000 */
[----:B------:R-:W3:Y:S02]  /*d6f0*/  @!P0 SYNCS.PHASECHK.TRANS64 P0, [R5+URZ+0x90], R2 ;  /* 0x00009002050085a7 */ /* 0x000ee400080010ff */
[----:B---3--:R-:W-:Y:S05]  /*d700*/  @!P0 BRA `(.L_x_29) ;  /* 0xfffffffc00f08947 */ /* 0x008fea000383ffff */
[----:B------:R-:W-:Y:S05]  /*d710*/  BRA `(.L_x_125) ;  /* 0xffffff9400047947 */ /* 0x000fea000383ffff */
.L_x_33:
[----:B-1----:R1:W3:Y:S02]  /*d720*/  SYNCS.PHASECHK.TRANS64.TRYWAIT P0, [R3+URZ], R2 ;  /* 0x00000002030075a7 */ /* 0x0022e400080011ff */
[----:B---3--:R-:W-:Y:S05]  /*d730*/  @!P0 NANOSLEEP.SYNCS 0x989680 ;  /* 0x009896800000895d */ /* 0x008fea0003900000 */
[----:B------:R-:W3:Y:S02]  /*d740*/  @!P0 SYNCS.PHASECHK.TRANS64 P0, [R3+URZ], R2 ;  /* 0x00000002030085a7 */ /* 0x000ee400080010ff */
[----:B---3--:R-:W-:Y:S05]  /*d750*/  @!P0 BRA `(.L_x_33) ;  /* 0xfffffffc00f08947 */ /* 0x008fea000383ffff */
[----:B------:R-:W-:Y:S05]  /*d760*/  BRA `(.L_x_126) ;  /* 0xffffff9800f87947 */ /* 0x000fea000383ffff */
.L_x_34:
[----:B-1----:R1:W3:Y:S02]  /*d770*/  SYNCS.PHASECHK.TRANS64.TRYWAIT P0, [R4+URZ], R7 ;  /* 0x00000007040075a7 */ /* 0x0022e400080011ff */
[----:B---3--:R-:W-:Y:S05]  /*d780*/  @!P0 NANOSLEEP.SYNCS 0x989680 ;  /* 0x009896800000895d */ /* 0x008fea0003900000 */
[----:B------:R-:W3:Y:S02]  /*d790*/  @!P0 SYNCS.PHASECHK.TRANS64 P0, [R4+URZ], R7 ;  /* 0x00000007040085a7 */ /* 0x000ee400080010ff */
[----:B---3--:R-:W-:Y:S05]  /*d7a0*/  @!P0 BRA `(.L_x_34) ;  /* 0xfffffffc00f08947 */ /* 0x008fea000383ffff */
[----:B------:R-:W-:Y:S05]  /*d7b0*/  BRA `(.L_x_127) ;  /* 0xffffff9c00087947 */ /* 0x000fea000383ffff */
.L_x_35:
[----:B-1----:R1:W3:Y:S02]  /*d7c0*/  SYNCS.PHASECHK.TRANS64.TRYWAIT P0, [R2+URZ], R3 ;  /* 0x00000003020075a7 */ /* 0x0022e400080011ff */
[----:B---3--:R-:W-:Y:S05]  /*d7d0*/  @!P0 NANOSLEEP.SYNCS 0x989680 ;  /* 0x009896800000895d */ /* 0x008fea0003900000 */
[----:B------:R-:W3:Y:S02]  /*d7e0*/  @!P0 SYNCS.PHASECHK.TRANS64 P0, [R2+URZ], R3 ;  /* 0x00000003020085a7 */ /* 0x000ee400080010ff */
[----:B---3--:R-:W-:Y:S05]  /*d7f0*/  @!P0 BRA `(.L_x_35) ;  /* 0xfffffffc00f08947 */ /* 0x008fea000383ffff */
[----:B------:R-:W-:Y:S05]  /*d800*/  BRA `(.L_x_128) ;  /* 0xffffff9c00107947 */ /* 0x000fea000383ffff */
.L_x_38:
[----:B------:R-:W-:-:S07]  /*d810*/  MOV R4, UR4 ;  /* 0x0000000400047c02 */ /* 0x000fce0008000f00 */
.L_x_129:
[----:B--2---:R2:W3:Y:S02]  /*d820*/  SYNCS.PHASECHK.TRANS64.TRYWAIT P1, [R4+URZ+0x98], R7 ;  /* 0x00009807040075a7 */ /* 0x0044e400080211ff */
[----:B---3--:R-:W-:Y:S05]  /*d830*/  @!P1 NANOSLEEP.SYNCS 0x989680 ;  /* 0x009896800000995d */ /* 0x008fea0003900000 */
[----:B------:R-:W3:Y:S02]  /*d840*/  @!P1 SYNCS.PHASECHK.TRANS64 P1, [R4+URZ+0x98], R7 ;  /* 0x00009807040095a7 */ /* 0x000ee400080210ff */
[----:B---3--:R-:W-:Y:S05]  /*d850*/  @!P1 BRA `(.L_x_129) ;  /* 0xfffffffc00f09947 */ /* 0x008fea000383ffff */
[----:B------:R-:W-:Y:S05]  /*d860*/  BRA `(.L_x_130) ;  /* 0xffffff9c00647947 */ /* 0x000fea000383ffff */
.L_x_39:
[----:B--2---:R-:W-:-:S07]  /*d870*/  MOV R4, UR4 ;  /* 0x0000000400047c02 */ /* 0x004fce0008000f00 */
.L_x_131:
[----:B--2---:R2:W3:Y:S02]  /*d880*/  SYNCS.PHASECHK.TRANS64.TRYWAIT P1, [R4+URZ+0x90], R5 ;  /* 0x00009005040075a7 */ /* 0x0044e400080211ff */
[----:B---3--:R-:W-:Y:S05]  /*d890*/  @!P1 NANOSLEEP.SYNCS 0x989680 ;  /* 0x009896800000995d */ /* 0x008fea0003900000 */
[----:B------:R-:W3:Y:S02]  /*d8a0*/  @!P1 SYNCS.PHASECHK.TRANS64 P1, [R4+URZ+0x90], R5 ;  /* 0x00009005040095a7 */ /* 0x000ee400080210ff */
[----:B---3--:R-:W-:Y:S05]  /*d8b0*/  @!P1 BRA `(.L_x_131) ;  /* 0xfffffffc00f09947 */ /* 0x008fea000383ffff */
[----:B------:R-:W-:Y:S05]  /*d8c0*/  BRA `(.L_x_132) ;  /* 0xffffff9c006c7947 */ /* 0x000fea000383ffff */
.L_x_47:
[----:B------:R-:W-:-:S07]  /*d8d0*/  MOV R0, UR23 ;  /* 0x0000001700007c02 */ /* 0x000fce0008000f00 */
.L_x_133:
[----:B--2---:R2:W3:Y:S02]  /*d8e0*/  SYNCS.PHASECHK.TRANS64.TRYWAIT P0, [R0+URZ+0x90], R5 ;  /* 0x00009005000075a7 */ /* 0x0044e400080011ff */
[----:B---3--:R-:W-:Y:S05]  /*d8f0*/  @!P0 NANOSLEEP.SYNCS 0x989680 ;  /* 0x009896800000895d */ /* 0x008fea0003900000 */
[----:B------:R-:W3:Y:S02]  /*d900*/  @!P0 SYNCS.PHASECHK.TRANS64 P0, [R0+URZ+0x90], R5 ;  /* 0x00009005000085a7 */ /* 0x000ee400080010ff */
[----:B---3--:R-:W-:Y:S05]  /*d910*/  @!P0 BRA `(.L_x_133) ;  /* 0xfffffffc00f08947 */ /* 0x008fea000383ffff */
[----:B------:R-:W-:Y:S05]  /*d920*/  BRA `(.L_x_134) ;  /* 0xffffffa400147947 */ /* 0x000fea000383ffff */
.L_x_48:
[----:B------:R-:W-:-:S07]  /*d930*/  MOV R5, UR27 ;  /* 0x0000001b00057c02 */ /* 0x000fce0008000f00 */
.L_x_135:
[----:B--2---:R2:W3:Y:S02]  /*d940*/  SYNCS.PHASECHK.TRANS64.TRYWAIT P0, [R5+URZ+0xb0], R0 ;  /* 0x0000b000050075a7 */ /* 0x0044e400080011ff */
[----:B---3--:R-:W-:Y:S05]  /*d950*/  @!P0 NANOSLEEP.SYNCS 0x989680 ;  /* 0x009896800000895d */ /* 0x008fea0003900000 */
[----:B------:R-:W3:Y:S02]  /*d960*/  @!P0 SYNCS.PHASECHK.TRANS64 P0, [R5+URZ+0xb0], R0 ;  /* 0x0000b000050085a7 */ /* 0x000ee400080010ff */
[----:B---3--:R-:W-:Y:S05]  /*d970*/  @!P0 BRA `(.L_x_135) ;  /* 0xfffffffc00f08947 */ /* 0x008fea000383ffff */
[----:B------:R-:W-:Y:S05]  /*d980*/  BRA `(.L_x_136) ;  /* 0xffffffa400307947 */ /* 0x000fea000383ffff */
.L_x_51:
[----:B--2---:R-:W-:Y:S07]  /*d990*/  MOV R0, UR21 ;  /* 0x0000001500007c02 */ /* 0x004fee0008000f00 */
.L_x_137:
[----:B--2---:R2:W3:Y:S02]  /*d9a0*/  SYNCS.PHASECHK.TRANS64.TRYWAIT P0, [R0+URZ], R5 ;  /* 0x00000005000075a7 */ /* 0x0044e400080011ff */
[----:B---3--:R-:W-:Y:S05]  /*d9b0*/  @!P0 NANOSLEEP.SYNCS 0x989680 ;  /* 0x009896800000895d */ /* 0x008fea0003900000 */
[----:B------:R-:W3:Y:S02]  /*d9c0*/  @!P0 SYNCS.PHASECHK.TRANS64 P0, [R0+URZ], R5 ;  /* 0x00000005000085a7 */ /* 0x000ee400080010ff */
[----:B---3--:R-:W-:Y:S05]  /*d9d0*/  @!P0 BRA `(.L_x_137) ;  /* 0xfffffffc00f08947 */ /* 0x008fea000383ffff */
[----:B------:R-:W-:Y:S05]  /*d9e0*/  BRA `(.L_x_50) ;  /* 0xffffffa400547947 */ /* 0x000fea000383ffff */
.L_x_54:
[----:B------:R-:W-:-:S07]  /*d9f0*/  MOV R0, UR4 ;  /* 0x0000000400007c02 */ /* 0x000fce0008000f00 */
.L_x_138:
[----:B--2---:R2:W4:Y:S02]  /*da00*/  SYNCS.PHASECHK.TRANS64.TRYWAIT P0, [R0+URZ], R3 ;  /* 0x00000003000075a7 */ /* 0x00452400080011ff */
[----:B----4-:R-:W-:Y:S05]  /*da10*/  @!P0 NANOSLEEP.SYNCS 0x989680 ;  /* 0x009896800000895d */ /* 0x010fea0003900000 */
[----:B------:R-:W4:Y:S02]  /*da20*/  @!P0 SYNCS.PHASECHK.TRANS64 P0, [R0+URZ], R3 ;  /* 0x00000003000085a7 */ /* 0x000f2400080010ff */
[----:B----4-:R-:W-:Y:S05]  /*da30*/  @!P0 BRA `(.L_x_138) ;  /* 0xfffffffc00f08947 */ /* 0x010fea000383ffff */
[----:B------:R-:W-:Y:S05]  /*da40*/  BRA `(.L_x_139) ;  /* 0xffffffa800ac7947 */ /* 0x000fea000383ffff */
.L_x_55:
[----:B------:R-:W-:-:S07]  /*da50*/  MOV R0, UR4 ;  /* 0x0000000400007c02 */ /* 0x000fce0008000f00 */
.L_x_140:
[----:B--2---:R2:W3:Y:S02]  /*da60*/  SYNCS.PHASECHK.TRANS64.TRYWAIT P0, [R0+URZ], R3 ;  /* 0x00000003000075a7 */ /* 0x0044e400080011ff */
[----:B---3--:R-:W-:Y:S05]  /*da70*/  @!P0 NANOSLEEP.SYNCS 0x989680 ;  /* 0x009896800000895d */ /* 0x008fea0003900000 */
[----:B------:R-:W3:Y:S02]  /*da80*/  @!P0 SYNCS.PHASECHK.TRANS64 P0, [R0+URZ], R3 ;  /* 0x00000003000085a7 */ /* 0x000ee400080010ff */
[----:B---3--:R-:W-:Y:S05]  /*da90*/  @!P0 BRA `(.L_x_140) ;  /* 0xfffffffc00f08947 */ /* 0x008fea000383ffff */
[----:B------:R-:W-:Y:S05]  /*daa0*/  BRA `(.L_x_141) ;  /* 0xffffffa800b87947 */ /* 0x000fea000383ffff */
.L_x_60:
[----:B------:R-:W-:Y:S07]  /*dab0*/  MOV R2, UR31 ;  /* 0x0000001f00027c02 */ /* 0x000fee0008000f00 */
.L_x_142:
[----:B-1----:R1:W2:Y:S02]  /*dac0*/  SYNCS.PHASECHK.TRANS64.TRYWAIT P0, [R2+URZ+0x90], R3 ;  /* 0x00009003020075a7 */ /* 0x0022a400080011ff */
[----:B--2---:R-:W-:Y:S05]  /*dad0*/  @!P0 NANOSLEEP.SYNCS 0x989680 ;  /* 0x009896800000895d */ /* 0x004fea0003900000 */
[----:B------:R-:W2:Y:S02]  /*dae0*/  @!P0 SYNCS.PHASECHK.TRANS64 P0, [R2+URZ+0x90], R3 ;  /* 0x00009003020085a7 */ /* 0x000ea400080010ff */
[----:B--2---:R-:W-:Y:S05]  /*daf0*/  @!P0 BRA `(.L_x_142) ;  /* 0xfffffffc00f08947 */ /* 0x004fea000383ffff */
[----:B------:R-:W-:Y:S05]  /*db00*/  BRA `(.L_x_143) ;  /* 0xffffffb0000c7947 */ /* 0x000fea000383ffff */
.L_x_63:
[----:B------:R-:W-:Y:S07]  /*db10*/  MOV R2, UR31 ;  /* 0x0000001f00027c02 */ /* 0x000fee0008000f00 */
.L_x_144:
[----:B-1----:R1:W2:Y:S02]  /*db20*/  SYNCS.PHASECHK.TRANS64.TRYWAIT P2, [R2+URZ+0x88], R3 ;  /* 0x00008803020075a7 */ /* 0x0022a400080411ff */
[----:B--2---:R-:W-:Y:S05]  /*db30*/  @!P2 NANOSLEEP.SYNCS 0x989680 ;  /* 0x009896800000a95d */ /* 0x004fea0003900000 */
[----:B------:R-:W2:Y:S02]  /*db40*/  @!P2 SYNCS.PHASECHK.TRANS64 P2, [R2+URZ+0x88], R3 ;  /* 0x000088030200a5a7 */ /* 0x000ea400080410ff */
[----:B--2---:R-:W-:Y:S05]  /*db50*/  @!P2 BRA `(.L_x_144) ;  /* 0xfffffffc00f0a947 */ /* 0x004fea000383ffff */
[----:B------:R-:W-:Y:S05]  /*db60*/  BRA `(.L_x_62) ;  /* 0xffffffb400707947 */ /* 0x000fea000383ffff */
.L_x_66:
[----:B-1----:R-:W-:Y:S07]  /*db70*/  MOV R3, UR31 ;  /* 0x0000001f00037c02 */ /* 0x002fee0008000f00 */
.L_x_145:
[----:B-1----:R1:W2:Y:S02]  /*db80*/  SYNCS.PHASECHK.TRANS64.TRYWAIT P1, [R3+URZ+0x60], R8 ;  /* 0x00006008030075a7 */ /* 0x0022a400080211ff */
[----:B--2---:R-:W-:Y:S05]  /*db90*/  @!P1 NANOSLEEP.SYNCS 0x989680 ;  /* 0x009896800000995d */ /* 0x004fea0003900000 */
[----:B------:R-:W2:Y:S02]  /*dba0*/  @!P1 SYNCS.PHASECHK.TRANS64 P1, [R3+URZ+0x60], R8 ;  /* 0x00006008030095a7 */ /* 0x000ea400080210ff */
[----:B--2---:R-:W-:Y:S05]  /*dbb0*/  @!P1 BRA `(.L_x_145) ;  /* 0xfffffffc00f09947 */ /* 0x004fea000383ffff */
[----:B------:R-:W-:Y:S05]  /*dbc0*/  BRA `(.L_x_146) ;  /* 0xffffffb800007947 */ /* 0x000fea000383ffff */
.L_x_67:
[----:B------:R-:W-:Y:S07]  /*dbd0*/  MOV R3, UR31 ;  /* 0x0000001f00037c02 */ /* 0x000fee0008000f00 */
.L_x_147:
[----:B-1----:R1:W2:Y:S02]  /*dbe0*/  SYNCS.PHASECHK.TRANS64.TRYWAIT P1, [R3+URZ+0x68], R8 ;  /* 0x00006808030075a7 */ /* 0x0022a400080211ff */
[----:B--2---:R-:W-:Y:S05]  /*dbf0*/  @!P1 NANOSLEEP.SYNCS 0x989680 ;  /* 0x009896800000995d */ /* 0x004fea0003900000 */
[----:B------:R-:W2:Y:S02]  /*dc00*/  @!P1 SYNCS.PHASECHK.TRANS64 P1, [R3+URZ+0x68], R8 ;  /* 0x00006808030095a7 */ /* 0x000ea400080210ff */
[----:B--2---:R-:W-:Y:S05]  /*dc10*/  @!P1 BRA `(.L_x_147) ;  /* 0xfffffffc00f09947 */ /* 0x004fea000383ffff */
[----:B------:R-:W-:Y:S05]  /*dc20*/  BRA `(.L_x_148) ;  /* 0xffffffb800387947 */ /* 0x000fea000383ffff */
.L_x_68:
[----:B------:R-:W-:Y:S07]  /*dc30*/  MOV R3, UR31 ;  /* 0x0000001f00037c02 */ /* 0x000fee0008000f00 */
.L_x_149:
[----:B-1----:R1:W2:Y:S02]  /*dc40*/  SYNCS.PHASECHK.TRANS64.TRYWAIT P1, [R3+URZ+0x70], R8 ;  /* 0x00007008030075a7 */ /* 0x0022a400080211ff */
[----:B--2---:R-:W-:Y:S05]  /*dc50*/  @!P1 NANOSLEEP.SYNCS 0x989680 ;  /* 0x009896800000995d */ /* 0x004fea0003900000 */
[----:B------:R-:W2:Y:S02]  /*dc60*/  @!P1 SYNCS.PHASECHK.TRANS64 P1, [R3+URZ+0x70], R8 ;  /* 0x00007008030095a7 */ /* 0x000ea400080210ff */
[----:B--2---:R-:W-:Y:S05]  /*dc70*/  @!P1 BRA `(.L_x_149) ;  /* 0xfffffffc00f09947 */ /* 0x004fea000383ffff */
[----:B------:R-:W-:Y:S05]  /*dc80*/  BRA `(.L_x_150) ;  /* 0xffffffb800807947 */ /* 0x000fea000383ffff */
.L_x_69:
[----:B------:R-:W-:Y:S07]  /*dc90*/  MOV R3, UR31 ;  /* 0x0000001f00037c02 */ /* 0x000fee0008000f00 */
.L_x_151:
[----:B-1----:R1:W2:Y:S02]  /*dca0*/  SYNCS.PHASECHK.TRANS64.TRYWAIT P0, [R3+URZ+0x78], R8 ;  /* 0x00007808030075a7 */ /* 0x0022a400080011ff */
[----:B--2---:R-:W-:Y:S05]  /*dcb0*/  @!P0 NANOSLEEP.SYNCS 0x989680 ;  /* 0x009896800000895d */ /* 0x004fea0003900000 */
[----:B------:R-:W2:Y:S02]  /*dcc0*/  @!P0 SYNCS.PHASECHK.TRANS64 P0, [R3+URZ+0x78], R8 ;  /* 0x00007808030085a7 */ /* 0x000ea400080010ff */
[----:B--2---:R-:W-:Y:S05]  /*dcd0*/  @!P0 BRA `(.L_x_151) ;  /* 0xfffffffc00f08947 */ /* 0x004fea000383ffff */
[----:B------:R-:W-:Y:S05]  /*dce0*/  BRA `(.L_x_152) ;  /* 0xffffffb800d07947 */ /* 0x000fea000383ffff */
.L_x_71:
[----:B-1----:R-:W-:-:S07]  /*dcf0*/  MOV R0, UR31 ;  /* 0x0000001f00007c02 */ /* 0x002fce0008000f00 */
.L_x_153:
[----:B-1----:R1:W2:Y:S02]  /*dd00*/  SYNCS.PHASECHK.TRANS64.TRYWAIT P0, [R0+URZ+0x60], R3 ;  /* 0x00006003000075a7 */ /* 0x0022a400080011ff */
[----:B--2---:R-:W-:Y:S05]  /*dd10*/  @!P0 NANOSLEEP.SYNCS 0x989680 ;  /* 0x009896800000895d */ /* 0x004fea0003900000 */
[----:B------:R-:W2:Y:S02]  /*dd20*/  @!P0 SYNCS.PHASECHK.TRANS64 P0, [R0+URZ+0x60], R3 ;  /* 0x00006003000085a7 */ /* 0x000ea400080010ff */
[----:B--2---:R-:W-:Y:S05]  /*dd30*/  @!P0 BRA `(.L_x_153) ;  /* 0xfffffffc00f08947 */ /* 0x004fea000383ffff */
[----:B------:R-:W-:Y:S05]  /*dd40*/  BRA `(.L_x_154) ;  /* 0xffffffbc00347947 */ /* 0x000fea000383ffff */
.L_x_72:
[----:B-1----:R-:W-:-:S07]  /*dd50*/  MOV R0, UR31 ;  /* 0x0000001f00007c02 */ /* 0x002fce0008000f00 */
.L_x_155:
[----:B-1----:R1:W2:Y:S02]  /*dd60*/  SYNCS.PHASECHK.TRANS64.TRYWAIT P0, [R0+URZ+0x68], R3 ;  /* 0x00006803000075a7 */ /* 0x0022a400080011ff */
[----:B--2---:R-:W-:Y:S05]  /*dd70*/  @!P0 NANOSLEEP.SYNCS 0x989680 ;  /* 0x009896800000895d */ /* 0x004fea0003900000 */
[----:B------:R-:W2:Y:S02]  /*dd80*/  @!P0 SYNCS.PHASECHK.TRANS64 P0, [R0+URZ+0x68], R3 ;  /* 0x00006803000085a7 */ /* 0x000ea400080010ff */
[----:B--2---:R-:W-:Y:S05]  /*dd90*/  @!P0 BRA `(.L_x_155) ;  /* 0xfffffffc00f08947 */ /* 0x004fea000383ffff */
[----:B------:R-:W-:Y:S05]  /*dda0*/  BRA `(.L_x_156) ;  /* 0xffffffbc00247947 */ /* 0x000fea000383ffff */
.L_x_73:
[----:B-1----:R-:W-:-:S07]  /*ddb0*/  MOV R0, UR31 ;  /* 0x0000001f00007c02 */ /* 0x002fce0008000f00 */
.L_x_157:
[----:B-1----:R1:W2:Y:S02]  /*ddc0*/  SYNCS.PHASECHK.TRANS64.TRYWAIT P0, [R0+URZ+0x70], R3 ;  /* 0x00007003000075a7 */ /* 0x0022a400080011ff */
[----:B--2---:R-:W-:Y:S05]  /*ddd0*/  @!P0 NANOSLEEP.SYNCS 0x989680 ;  /* 0x009896800000895d */ /* 0x004fea0003900000 */
[----:B------:R-:W2:Y:S02]  /*dde0*/  @!P0 SYNCS.PHASECHK.TRANS64 P0, [R0+URZ+0x70], R3 ;  /* 0x00007003000085a7 */ /* 0x000ea400080010ff */
[----:B--2---:R-:W-:Y:S05]  /*ddf0*/  @!P0 BRA `(.L_x_157) ;  /* 0xfffffffc00f08947 */ /* 0x004fea000383ffff */
[----:B------:R-:W-:Y:S05]  /*de00*/  BRA `(.L_x_158) ;  /* 0xffffffbc00147947 */ /* 0x000fea000383ffff */
.L_x_75:
[----:B------:R-:W-:Y:S07]  /*de10*/  MOV R0, UR45 ;  /* 0x0000002d00007c02 */ /* 0x000fee0008000f00 */
.L_x_159:
[----:B-1----:R1:W2:Y:S02]  /*de20*/  SYNCS.PHASECHK.TRANS64.TRYWAIT P0, [R0+URZ+0x90], R3 ;  /* 0x00009003000075a7 */ /* 0x0022a400080011ff */
[----:B--2---:R-:W-:Y:S05]  /*de30*/  @!P0 NANOSLEEP.SYNCS 0x989680 ;  /* 0x009896800000895d */ /* 0x004fea0003900000 */
[----:B------:R-:W2:Y:S02]  /*de40*/  @!P0 SYNCS.PHASECHK.TRANS64 P0, [R0+URZ+0x90], R3 ;  /* 0x00009003000085a7 */ /* 0x000ea400080010ff */
[----:B--2---:R-:W-:Y:S05]  /*de50*/  @!P0 BRA `(.L_x_159) ;  /* 0xfffffffc00f08947 */ /* 0x004fea000383ffff */
[----:B------:R-:W-:Y:S05]  /*de60*/  BRA `(.L_x_160) ;  /* 0xffffffbc00f87947 */ /* 0x000fea000383ffff */
.L_x_86:
[----:B-1----:R-:W-:Y:S04]  /*de70*/  MOV R2, UR45 ;  /* 0x0000002d00027c02 */ /* 0x002fe80008000f00 */
[----:B------:R1:W3:Y:S03]  /*de80*/  SYNCS.PHASECHK.TRANS64.TRYWAIT P1, [R2+URZ+0x40], R3 ;  /* 0x00004003020075a7 */ /* 0x0002e600080211ff */
[----:B---3--:R-:W-:Y:S05]  /*de90*/  @!P1 NANOSLEEP.SYNCS 0x989680 ;  /* 0x009896800000995d */ /* 0x008fea0003900000 */
[----:B------:R-:W3:Y:S02]  /*dea0*/  @!P1 SYNCS.PHASECHK.TRANS64 P1, [R2+URZ+0x40], R3 ;  /* 0x00004003020095a7 */ /* 0x000ee400080210ff */
[----:B---3--:R-:W-:Y:S05]  /*deb0*/  @!P1 BRA `(.L_x_86) ;  /* 0xfffffffc00ec9947 */ /* 0x008fea000383ffff */
[----:B------:R-:W-:Y:S05]  /*dec0*/  BRA `(.L_x_85) ;  /* 0xffffffcc00c47947 */ /* 0x000fea000383ffff */
.L_x_88:
[----:B-1----:R1:W4:Y:S02]  /*ded0*/  SYNCS.PHASECHK.TRANS64.TRYWAIT P0, [R89+URZ+0xa0], R0 ;  /* 0x0000a000590075a7 */ /* 0x00232400080011ff */
[----:B----4-:R-:W-:Y:S05]  /*dee0*/  @!P0 NANOSLEEP.SYNCS 0x989680 ;  /* 0x009896800000895d */ /* 0x010fea0003900000 */
[----:B------:R-:W4:Y:S02]  /*def0*/  @!P0 SYNCS.PHASECHK.TRANS64 P0, [R89+URZ+0xa0], R0 ;  /* 0x0000a000590085a7 */ /* 0x000f2400080010ff */
[----:B----4-:R-:W-:Y:S05]  /*df00*/  @!P0 BRA `(.L_x_88) ;  /* 0xfffffffc00f08947 */ /* 0x010fea000383ffff */
[----:B------:R-:W-:Y:S05]  /*df10*/  BRA `(.L_x_87) ;  /* 0xffffffcc00ec7947 */ /* 0x000fea000383ffff */
.L_x_97:
[----:B-1----:R1:W2:Y:S02]  /*df20*/  SYNCS.PHASECHK.TRANS64.TRYWAIT P0, [R3+URZ+0x40], R0 ;  /* 0x00004000030075a7 */ /* 0x0022a400080011ff */
[----:B--2---:R-:W-:Y:S05]  /*df30*/  @!P0 NANOSLEEP.SYNCS 0x989680 ;  /* 0x009896800000895d */ /* 0x004fea0003900000 */
[----:B------:R-:W2:Y:S02]  /*df40*/  @!P0 SYNCS.PHASECHK.TRANS64 P0, [R3+URZ+0x40], R0 ;  /* 0x00004000030085a7 */ /* 0x000ea400080010ff */
[----:B--2---:R-:W-:Y:S05]  /*df50*/  @!P0 BRA `(.L_x_97) ;  /* 0xfffffffc00f08947 */ /* 0x004fea000383ffff */
[----:B------:R-:W-:Y:S05]  /*df60*/  BRA `(.L_x_96) ;  /* 0xffffffd800107947 */ /* 0x000fea000383ffff */
.L_x_105:
[----:B-1----:R1:W2:Y:S02]  /*df70*/  SYNCS.PHASECHK.TRANS64.TRYWAIT P0, [R40+URZ+0x40], R5 ;  /* 0x00004005280075a7 */ /* 0x0022a400080011ff */
[----:B--2---:R-:W-:Y:S05]  /*df80*/  @!P0 NANOSLEEP.SYNCS 0x989680 ;  /* 0x009896800000895d */ /* 0x004fea0003900000 */
[----:B------:R-:W2:Y:S02]  /*df90*/  @!P0 SYNCS.PHASECHK.TRANS64 P0, [R40+URZ+0x40], R5 ;  /* 0x00004005280085a7 */ /* 0x000ea400080010ff */
[----:B--2---:R-:W-:Y:S05]  /*dfa0*/  @!P0 BRA `(.L_x_105) ;  /* 0xfffffffc00f08947 */ /* 0x004fea000383ffff */
[----:B------:R-:W-:Y:S05]  /*dfb0*/  BRA `(.L_x_104) ;  /* 0xffffffe000587947 */ /* 0x000fea000383ffff */
.L_x_113:
[----:B-1----:R1:W4:Y:S02]  /*dfc0*/  SYNCS.PHASECHK.TRANS64.TRYWAIT P0, [R3+URZ+0x40], R6 ;  /* 0x00004006030075a7 */ /* 0x00232400080011ff */
[----:B----4-:R-:W-:Y:S05]  /*dfd0*/  @!P0 NANOSLEEP.SYNCS 0x989680 ;  /* 0x009896800000895d */ /* 0x010fea0003900000 */
[----:B------:R-:W4:Y:S02]  /*dfe0*/  @!P0 SYNCS.PHASECHK.TRANS64 P0, [R3+URZ+0x40], R6 ;  /* 0x00004006030085a7 */ /* 0x000f2400080010ff */
[----:B----4-:R-:W-:Y:S05]  /*dff0*/  @!P0 BRA `(.L_x_113) ;  /* 0xfffffffc00f08947 */ /* 0x010fea000383ffff */
[----:B------:R-:W-:Y:S05]  /*e000*/  BRA `(.L_x_112) ;  /* 0xffffffe8009c7947 */ /* 0x000fea000383ffff */
        .weak           $__internal_0_$__cuda_sm10x_tcgen05_guardrail_trap_col_being_dealloced_not_returned_by_alloc
        .type           $__internal_0_$__cuda_sm10x_tcgen05_guardrail_trap_col_being_dealloced_not_returned_by_alloc,@function
        .size           $__internal_0_$__cuda_sm10x_tcgen05_guardrail_trap_col_being_dealloced_not_returned_by_alloc,($__internal_1_$__cuda_sm10x_tcgen05_guardrail_trap_phase_invalid_during_alloc - $__internal_0_$__cuda_sm10x_tcgen05_guardrail_trap_col_being_dealloced_not_returned_by_alloc)
$__internal_0_$__cuda_sm10x_tcgen05_guardrail_trap_col_being_dealloced_not_returned_by_alloc:
[----:B------:R-:W-:Y:S05]  /*e010*/  BPT.TRAP 0x1 ;  /* 0x000000040000795c */ /* 0x000fea0000300000 */
[----:B------:R-:W-:-:S04]  /*e020*/  HFMA2 R3, -RZ, RZ, 0, 0 ;  /* 0x00000000ff037431 */ /* 0x000fc800000001ff */
[----:B------:R-:W-:Y:S05]  /*e030*/  RET.REL.NODEC R2 `(_ZN7cutlass13device_kernelINS_4conv6kernel13ConvUniversalINS1_16ConvProblemShapeILNS1_8OperatorE0ELi2EEENS1_10collective14CollectiveConvINS1_47MainloopSm100TmaUmmaWarpSpecializedImplicitGemmILS5_0ELi4ELi2ELi1ELi2EN4cute5tupleIJNSA_1CILi1EEESD_SD_EEEEENSB_IJNSC_ILi128EEENSC_ILi64EEENSB_IJSH_EEEEEENS_10tfloat32_tESK_NSA_8TiledMMAINSA_8MMA_AtomIJNSA_17SM100_MMA_TF32_SSISK_SK_fLi128ELi64ELNSA_4UMMA5MajorE0ELSP_0ELNSO_7ScaleInE0ELSQ_0EEEEEENSA_6LayoutISE_NSB_IJNSC_ILi0EEESU_SU_EEEEENSB_IJNSA_10UnderscoreESX_SX_EEEEENS7_6detail27Sm100ImplicitGemmTileTraitsINSA_20SM90_TMA_LOAD_IM2COLENSA_14ComposedLayoutINSA_7SwizzleILi3ELi4ELi3EEENSA_18smem_ptr_flag_bitsILi32EEENST_INSB_IJNSC_ILi8EEENSC_ILi32EEEEEENSB_IJS19_SD_EEEEEEEvEENS11_INSA_13SM90_TMA_LOADES1D_vEEEENS_8epilogue10collective18CollectiveEpilogueINS1I_23Sm100TmaWarpSpecializedILi4ELi2ELi16ELb1ELb0EEEJSJ_NSB_IJNST_ISG_SD_EENST_INSC_ILi16EEESD_EEEEESK_NSB_IJNSB_IJlllEEESD_SU_EEESK_S1S_NS1I_6fusion15FusionCallbacksIS1M_NS1T_17LinearCombinationISK_fSK_fLNS_15FloatRoundStyleE2EEESJ_S1Q_JEEENSA_5SM1004TMEM4LOAD26SM100_TMEM_LOAD_32dp32b16xES12_NS13_INS14_ILi2ELi4ELi3EEES17_NST_INSB_IJS18_S1O_EEENSB_IJS1O_SD_EEEEEEENSA_39AutoVectorizingCopyWithAssumedAlignmentILi128EEENSA_21SM90_TMA_STORE_IM2COLES27_S29_S29_EEEvvEEEEvNT_6ParamsE) ;  /* 0xffffff1c02f07950 */ /* 0x000fea0003c3ffff */
        .weak           $__internal_1_$__cuda_sm10x_tcgen05_guardrail_trap_phase_invalid_during_alloc
        .type           $__internal_1_$__cuda_sm10x_tcgen05_guardrail_trap_phase_invalid_during_alloc,@function
        .size           $__internal_1_$__cuda_sm10x_tcgen05_guardrail_trap_phase_invalid_during_alloc,($__internal_2_$__cuda_sm10x_tcgen05_guardrail_trap_unallocated_columns_being_dealloced - $__internal_1_$__cuda_sm10x_tcgen05_guardrail_trap_phase_invalid_during_alloc)
$__internal_1_$__cuda_sm10x_tcgen05_guardrail_trap_phase_invalid_during_alloc:
[----:B------:R-:W-:Y:S05]  /*e040*/  BPT.TRAP 0x1 ;  /* 0x000000040000795c */ /* 0x000fea0000300000 */
[----:B------:R-:W-:-:S04]  /*e050*/  MOV R3, 0x0 ;  /* 0x0000000000037802 */ /* 0x000fc80000000f00 */
[----:B------:R-:W-:Y:S05]  /*e060*/  RET.REL.NODEC R2 `(_ZN7cutlass13device_kernelINS_4conv6kernel13ConvUniversalINS1_16ConvProblemShapeILNS1_8OperatorE0ELi2EEENS1_10collective14CollectiveConvINS1_47MainloopSm100TmaUmmaWarpSpecializedImplicitGemmILS5_0ELi4ELi2ELi1ELi2EN4cute5tupleIJNSA_1CILi1EEESD_SD_EEEEENSB_IJNSC_ILi128EEENSC_ILi64EEENSB_IJSH_EEEEEENS_10tfloat32_tESK_NSA_8TiledMMAINSA_8MMA_AtomIJNSA_17SM100_MMA_TF32_SSISK_SK_fLi128ELi64ELNSA_4UMMA5MajorE0ELSP_0ELNSO_7ScaleInE0ELSQ_0EEEEEENSA_6LayoutISE_NSB_IJNSC_ILi0EEESU_SU_EEEEENSB_IJNSA_10UnderscoreESX_SX_EEEEENS7_6detail27Sm100ImplicitGemmTileTraitsINSA_20SM90_TMA_LOAD_IM2COLENSA_14ComposedLayoutINSA_7SwizzleILi3ELi4ELi3EEENSA_18smem_ptr_flag_bitsILi32EEENST_INSB_IJNSC_ILi8EEENSC_ILi32EEEEEENSB_IJS19_SD_EEEEEEEvEENS11_INSA_13SM90_TMA_LOADES1D_vEEEENS_8epilogue10collective18CollectiveEpilogueINS1I_23Sm100TmaWarpSpecializedILi4ELi2ELi16ELb1ELb0EEEJSJ_NSB_IJNST_ISG_SD_EENST_INSC_ILi16EEESD_EEEEESK_NSB_IJNSB_IJlllEEESD_SU_EEESK_S1S_NS1I_6fusion15FusionCallbacksIS1M_NS1T_17LinearCombinationISK_fSK_fLNS_15FloatRoundStyleE2EEESJ_S1Q_JEEENSA_5SM1004TMEM4LOAD26SM100_TMEM_LOAD_32dp32b16xES12_NS13_INS14_ILi2ELi4ELi3EEES17_NST_INSB_IJS18_S1O_EEENSB_IJS1O_SD_EEEEEEENSA_39AutoVectorizingCopyWithAssumedAlignmentILi128EEENSA_21SM90_TMA_STORE_IM2COLES27_S29_S29_EEEvvEEEEvNT_6ParamsE) ;  /* 0xffffff1c02e47950 */ /* 0x000fea0003c3ffff */
        .weak           $__internal_2_$__cuda_sm10x_tcgen05_guardrail_trap_unallocated_columns_being_dealloced
        .type           $__internal_2_$__cuda_sm10x_tcgen05_guardrail_trap_unallocated_columns_being_dealloced,@function
        .size           $__internal_2_$__cuda_sm10x_tcgen05_guardrail_trap_unallocated_columns_being_dealloced,(.L_x_162 - $__internal_2_$__cuda_sm10x_tcgen05_guardrail_trap_unallocated_columns_being_dealloced)
$__internal_2_$__cuda_sm10x_tcgen05_guardrail_trap_unallocated_columns_being_dealloced:
[----:B------:R-:W-:Y:S05]  /*e070*/  BPT.TRAP 0x1 ;  /* 0x000000040000795c */ /* 0x000fea0000300000 */
[----:B------:R-:W-:-:S04]  /*e080*/  HFMA2 R3, -RZ, RZ, 0, 0 ;  /* 0x00000000ff037431 */ /* 0x000fc800000001ff */
[----:B------:R-:W-:Y:S05]  /*e090*/  RET.REL.NODEC R2 `(_ZN7cutlass13device_kernelINS_4conv6kernel13ConvUniversalINS1_16ConvProblemShapeILNS1_8OperatorE0ELi2EEENS1_10collective14CollectiveConvINS1_47MainloopSm100TmaUmmaWarpSpecializedImplicitGemmILS5_0ELi4ELi2ELi1ELi2EN4cute5tupleIJNSA_1CILi1EEESD_SD_EEEEENSB_IJNSC_ILi128EEENSC_ILi64EEENSB_IJSH_EEEEEENS_10tfloat32_tESK_NSA_8TiledMMAINSA_8MMA_AtomIJNSA_17SM100_MMA_TF32_SSISK_SK_fLi128ELi64ELNSA_4UMMA5MajorE0ELSP_0ELNSO_7ScaleInE0ELSQ_0EEEEEENSA_6LayoutISE_NSB_IJNSC_ILi0EEESU_SU_EEEEENSB_IJNSA_10UnderscoreESX_SX_EEEEENS7_6detail27Sm100ImplicitGemmTileTraitsINSA_20SM90_TMA_LOAD_IM2COLENSA_14ComposedLayoutINSA_7SwizzleILi3ELi4ELi3EEENSA_18smem_ptr_flag_bitsILi32EEENST_INSB_IJNSC_ILi8EEENSC_ILi32EEEEEENSB_IJS19_SD_EEEEEEEvEENS11_INSA_13SM90_TMA_LOADES1D_vEEEENS_8epilogue10collective18CollectiveEpilogueINS1I_23Sm100TmaWarpSpecializedILi4ELi2ELi16ELb1ELb0EEEJSJ_NSB_IJNST_ISG_SD_EENST_INSC_ILi16EEESD_EEEEESK_NSB_IJNSB_IJlllEEESD_SU_EEESK_S1S_NS1I_6fusion15FusionCallbacksIS1M_NS1T_17LinearCombinationISK_fSK_fLNS_15FloatRoundStyleE2EEESJ_S1Q_JEEENSA_5SM1004TMEM4LOAD26SM100_TMEM_LOAD_32dp32b16xES12_NS13_INS14_ILi2ELi4ELi3EEES17_NST_INSB_IJS18_S1O_EEENSB_IJS1O_SD_EEEEEEENSA_39AutoVectorizingCopyWithAssumedAlignmentILi128EEENSA_21SM90_TMA_STORE_IM2COLES27_S29_S29_EEEvvEEEEvNT_6ParamsE) ;  /* 0xffffff1c02d87950 */ /* 0x000fea0003c3ffff */
.L_x_161:
[----:B------:R-:W-:-:S00]  /*e0a0*/  BRA `(.L_x_161) ;  /* 0xfffffffc00fc7947 */ /* 0x000fc0000383ffff */
[----:B------:R-:W-:-:S00]  /*e0b0*/  NOP ;  /* 0x0000000000007918 */ /* 0x000fc00000000000 */
        /* <DEDUP_REMOVED lines=12> */
.L_x_162:


//--------------------- .nv.global.init           --------------------------
	.section	.nv.global.init,"aw",@progbits
.nv.global.init:
	.type		$str$29,@object
	.size		$str$29,($str$30 - $str$29)
$str$29:
        /*0000*/ 	.byte	0x28, 0x61, 0x64, 0x64, 0x72, 0x65, 0x73, 0x73, 0x20, 0x26, 0x20, 0x6d, 0x61, 0x73, 0x6b, 0x29
        /*0010*/ 	.byte	0x20, 0x3d, 0x3d, 0x20, 0x30, 0x00
	.type		$str$30,@object
	.size		$str$30,($str$28 - $str$30)
$str$30:
        /*0016*/ 	.byte	0x2f, 0x74, 0x6d, 0x70, 0x2f, 0x63, 0x75, 0x74, 0x6c, 0x61, 0x73, 0x73, 0x5f, 0x73, 0x77, 0x65
        /*0026*/ 	.byte	0x65, 0x70, 0x5f, 0x73, 0x72, 0x63, 0x2f, 0x69, 0x6e, 0x63, 0x6c, 0x75, 0x64, 0x65, 0x2f, 0x63
        /*0036*/ 	.byte	0x75, 0x74, 0x65, 0x2f, 0x70, 0x6f, 0x69, 0x6e, 0x74, 0x65, 0x72, 0x5f, 0x66, 0x6c, 0x61, 0x67
        /*0046*/ 	.byte	0x67, 0x65, 0x64, 0x2e, 0x68, 0x70, 0x70, 0x00
	.type		$str$28,@object
	.size		$str$28,($str$27 - $str$28)
$str$28:
        /*004e*/ 	.byte	0x2f, 0x74, 0x6d, 0x70, 0x2f, 0x63, 0x75, 0x74, 0x6c, 0x61, 0x73, 0x73, 0x5f, 0x73, 0x77, 0x65
        /*005e*/ 	.byte	0x65, 0x70, 0x5f, 0x73, 0x72, 0x63, 0x2f, 0x69, 0x6e, 0x63, 0x6c, 0x75, 0x64, 0x65, 0x2f, 0x63
        /*006e*/ 	.byte	0x75, 0x74, 0x65, 0x2f, 0x61, 0x74, 0x6f, 0x6d, 0x2f, 0x63, 0x6f, 0x70, 0x79, 0x5f, 0x74, 0x72
        /*007e*/ 	.byte	0x61, 0x69, 0x74, 0x73, 0x5f, 0x73, 0x6d, 0x31, 0x30, 0x30, 0x2e, 0x68, 0x70, 0x70, 0x00
	.type		$str$27,@object
	.size		$str$27,(__unnamed_1 - $str$27)
$str$27:
        /*008d*/ 	.byte	0x28, 0x28, 0x75, 0x69, 0x6e, 0x74, 0x33, 0x32, 0x5f, 0x74, 0x28, 0x74, 0x68, 0x72, 0x65, 0x61
        /*009d*/ 	.byte	0x64, 0x49, 0x64, 0x78, 0x2e, 0x78, 0x29, 0x20, 0x2f, 0x20, 0x33, 0x32, 0x29, 0x20, 0x25, 0x20
        /*00ad*/ 	.byte	0x34, 0x29, 0x20, 0x3d, 0x3d, 0x20, 0x28, 0x28, 0x28, 0x74, 0x6d, 0x65, 0x6d, 0x5f, 0x61, 0x64
        /*00bd*/ 	.byte	0x64, 0x72, 0x20, 0x3e, 0x3e, 0x20, 0x31, 0x36, 0x29, 0x20, 0x2f, 0x20, 0x33, 0x32, 0x29, 0x20
        /*00cd*/ 	.byte	0x25, 0x20, 0x34, 0x29, 0x00
	.type		__unnamed_1,@object
	.size		__unnamed_1,(__unnamed_2 - __unnamed_1)
__unnamed_1:
        /*00d2*/ 	.byte	0x61, 0x75, 0x74, 0x6f, 0x20, 0x63, 0x75, 0x74, 0x65, 0x3a, 0x3a, 0x61, 0x73, 0x5f, 0x70, 0x6f
        /* <DEDUP_REMOVED lines=24> */
        /*0262*/ 	.byte	0x32, 0x30, 0x34, 0x38, 0x3e, 0x3e, 0x3e, 0x3e, 0x5d, 0x00
	.type		__unnamed_2,@object
	.size		__unnamed_2,(.L_2 - __unnamed_2)
__unnamed_2:
        /* <DEDUP_REMOVED lines=42> */
        /*050c*/ 	.byte	0x3e, 0x5d, 0x00
.L_2:


//--------------------- .nv.shared._ZN7cutlass13device_kernelINS_4conv6kernel13ConvUniversalINS1_16ConvProblemShapeILNS1_8OperatorE0ELi2EEENS1_10collective14CollectiveConvINS1_47MainloopSm100TmaUmmaWarpSpecializedImplicitGemmILS5_0ELi4ELi2ELi1ELi2EN4cute5tupleIJNSA_1CILi1EEESD_SD_EEEEENSB_IJNSC_ILi128EEENSC_ILi64EEENSB_IJSH_EEEEEENS_10tfloat32_tESK_NSA_8TiledMMAINSA_8MMA_AtomIJNSA_17SM100_MMA_TF32_SSISK_SK_fLi128ELi64ELNSA_4UMMA5MajorE0ELSP_0ELNSO_7ScaleInE0ELSQ_0EEEEEENSA_6LayoutISE_NSB_IJNSC_ILi0EEESU_SU_EEEEENSB_IJNSA_10UnderscoreESX_SX_EEEEENS7_6detail27Sm100ImplicitGemmTileTraitsINSA_20SM90_TMA_LOAD_IM2COLENSA_14ComposedLayoutINSA_7SwizzleILi3ELi4ELi3EEENSA_18smem_ptr_flag_bitsILi32EEENST_INSB_IJNSC_ILi8EEENSC_ILi32EEEEEENSB_IJS19_SD_EEEEEEEvEENS11_INSA_13SM90_TMA_LOADES1D_vEEEENS_8epilogue10collective18CollectiveEpilogueINS1I_23Sm100TmaWarpSpecializedILi4ELi2ELi16ELb1ELb0EEEJSJ_NSB_IJNST_ISG_SD_EENST_INSC_ILi16EEESD_EEEEESK_NSB_IJNSB_IJlllEEESD_SU_EEESK_S1S_NS1I_6fusion15FusionCallbacksIS1M_NS1T_17LinearCombinationISK_fSK_fLNS_15FloatRoundStyleE2EEESJ_S1Q_JEEENSA_5SM1004TMEM4LOAD26SM100_TMEM_LOAD_32dp32b16xES12_NS13_INS14_ILi2ELi4ELi3EEES17_NST_INSB_IJS18_S1O_EEENSB_IJS1O_SD_EEEEEEENSA_39AutoVectorizingCopyWithAssumedAlignmentILi128EEENSA_21SM90_TMA_STORE_IM2COLES27_S29_S29_EEEvvEEEEvNT_6ParamsE --------------------------
	.section	.nv.shared._ZN7cutlass13device_kernelINS_4conv6kernel13ConvUniversalINS1_16ConvProblemShapeILNS1_8OperatorE0ELi2EEENS1_10collective14CollectiveConvINS1_47MainloopSm100TmaUmmaWarpSpecializedImplicitGemmILS5_0ELi4ELi2ELi1ELi2EN4cute5tupleIJNSA_1CILi1EEESD_SD_EEEEENSB_IJNSC_ILi128EEENSC_ILi64EEENSB_IJSH_EEEEEENS_10tfloat32_tESK_NSA_8TiledMMAINSA_8MMA_AtomIJNSA_17SM100_MMA_TF32_SSISK_SK_fLi128ELi64ELNSA_4UMMA5MajorE0ELSP_0ELNSO_7ScaleInE0ELSQ_0EEEEEENSA_6LayoutISE_NSB_IJNSC_ILi0EEESU_SU_EEEEENSB_IJNSA_10UnderscoreESX_SX_EEEEENS7_6detail27Sm100ImplicitGemmTileTraitsINSA_20SM90_TMA_LOAD_IM2COLENSA_14ComposedLayoutINSA_7SwizzleILi3ELi4ELi3EEENSA_18smem_ptr_flag_bitsILi32EEENST_INSB_IJNSC_ILi8EEENSC_ILi32EEEEEENSB_IJS19_SD_EEEEEEEvEENS11_INSA_13SM90_TMA_LOADES1D_vEEEENS_8epilogue10collective18CollectiveEpilogueINS1I_23Sm100TmaWarpSpecializedILi4ELi2ELi16ELb1ELb0EEEJSJ_NSB_IJNST_ISG_SD_EENST_INSC_ILi16EEESD_EEEEESK_NSB_IJNSB_IJlllEEESD_SU_EEESK_S1S_NS1I_6fusion15FusionCallbacksIS1M_NS1T_17LinearCombinationISK_fSK_fLNS_15FloatRoundStyleE2EEESJ_S1Q_JEEENSA_5SM1004TMEM4LOAD26SM100_TMEM_LOAD_32dp32b16xES12_NS13_INS14_ILi2ELi4ELi3EEES17_NST_INSB_IJS18_S1O_EEENSB_IJS1O_SD_EEEEEEENSA_39AutoVectorizingCopyWithAssumedAlignmentILi128EEENSA_21SM90_TMA_STORE_IM2COLES27_S29_S29_EEEvvEEEEvNT_6ParamsE,"aw",@nobits
	.sectionflags	@""
	.align	16
	.zero		1024


//--------------------- .nv.shared.reserved.0     --------------------------
	.section	.nv.shared.reserved.0,"aw",@nobits
	.weak		__nv_reservedSMEM_offset_0_alias
	.size		__nv_reservedSMEM_offset_0_alias, 0, 64
	.other		__nv_reservedSMEM_offset_0_alias,@"STO_CUDA_RESERVED_SHARED STV_DEFAULT"
__nv_reservedSMEM_offset_0_alias:
	.zero		0
.nv.shared.reserved.0:
	.zero		64
	.weak		__nv_reservedSMEM_tcgen05_partition
	.type		__nv_reservedSMEM_tcgen05_partition,@object
	.size		__nv_reservedSMEM_tcgen05_partition,(.L_0 - __nv_reservedSMEM_tcgen05_partition)
__nv_reservedSMEM_tcgen05_partition:
	.zero		32
.L_0:


//--------------------- .nv.global                --------------------------
	.section	.nv.global,"aw",@nobits
.nv.global:
	.type		_ZN39_INTERNAL_5ab63db1_4_k_cu_378c82d2_31454cute1_E,@object
	.size		_ZN39_INTERNAL_5ab63db1_4_k_cu_378c82d2_31454cute1_E,(_ZN39_INTERNAL_5ab63db1_4_k_cu_378c82d2_31454cuda3std3__45__cpo6cbeginE - _ZN39_INTERNAL_5ab63db1_4_k_cu_378c82d2_31454cute1_E)
_ZN39_INTERNAL_5ab63db1_4_k_cu_378c82d2_31454cute1_E:
	.zero		1
	.type		_ZN39_INTERNAL_5ab63db1_4_k_cu_378c82d2_31454cuda3std3__45__cpo6cbeginE,@object
	.size		_ZN39_INTERNAL_5ab63db1_4_k_cu_378c82d2_31454cuda3std3__45__cpo6cbeginE,(_ZN39_INTERNAL_5ab63db1_4_k_cu_378c82d2_31454cuda3std3__48in_placeE - _ZN39_INTERNAL_5ab63db1_4_k_cu_378c82d2_31454cuda3std3__45__cpo6cbeginE)
_ZN39_INTERNAL_5ab63db1_4_k_cu_378c82d2_31454cuda3std3__45__cpo6cbeginE:
	.zero		1
	.type		_ZN39_INTERNAL_5ab63db1_4_k_cu_378c82d2_31454cuda3std3__48in_placeE,@object
	.size		_ZN39_INTERNAL_5ab63db1_4_k_cu_378c82d2_31454cuda3std3__48in_placeE,(_ZN39_INTERNAL_5ab63db1_4_k_cu_378c82d2_31454cuda3std6ranges3__45__cpo9iter_moveE - _ZN39_INTERNAL_5ab63db1_4_k_cu_378c82d2_31454cuda3std3__48in_placeE)
_ZN39_INTERNAL_5ab63db1_4_k_cu_378c82d2_31454cuda3std3__48in_placeE:
	.zero		1
	.type		_ZN39_INTERNAL_5ab63db1_4_k_cu_378c82d2_31454cuda3std6ranges3__45__cpo9iter_moveE,@object
	.size		_ZN39_INTERNAL_5ab63db1_4_k_cu_378c82d2_31454cuda3std6ranges3__45__cpo9iter_moveE,(_ZN39_INTERNAL_5ab63db1_4_k_cu_378c82d2_31454cuda3std3__45__cpo5beginE - _ZN39_INTERNAL_5ab63db1_4_k_cu_378c82d2_31454cuda3std6ranges3__45__cpo9iter_moveE)
_ZN39_INTERNAL_5ab63db1_4_k_cu_378c82d2_31454cuda3std6ranges3__45__cpo9iter_moveE:
	.zero		1
	.type		_ZN39_INTERNAL_5ab63db1_4_k_cu_378c82d2_31454cuda3std3__45__cpo5beginE,@object
	.size		_ZN39_INTERNAL_5ab63db1_4_k_cu_378c82d2_31454cuda3std3__45__cpo5beginE,(_ZN39_INTERNAL_5ab63db1_4_k_cu_378c82d2_31454cuda3std3__441_GLOBAL__N__5ab63db1_4_k_cu_378c82d2_31456ignoreE - _ZN39_INTERNAL_5ab63db1_4_k_cu_378c82d2_31454cuda3std3__45__cpo5beginE)
_ZN39_INTERNAL_5ab63db1_4_k_cu_378c82d2_31454cuda3std3__45__cpo5beginE:
	.zero		1
	.type		_ZN39_INTERNAL_5ab63db1_4_k_cu_378c82d2_31454cuda3std3__441_GLOBAL__N__5ab63db1_4_k_cu_378c82d2_31456ignoreE,@object
	.size		_ZN39_INTERNAL_5ab63db1_4_k_cu_378c82d2_31454cuda3std3__441_GLOBAL__N__5ab63db1_4_k_cu_378c82d2_31456ignoreE,(_ZN39_INTERNAL_5ab63db1_4_k_cu_378c82d2_31454cute7productE - _ZN39_INTERNAL_5ab63db1_4_k_cu_378c82d2_31454cuda3std3__441_GLOBAL__N__5ab63db1_4_k_cu_378c82d2_31456ignoreE)
_ZN39_INTERNAL_5ab63db1_4_k_cu_378c82d2_31454cuda3std3__441_GLOBAL__N__5ab63db1_4_k_cu_378c82d2_31456ignoreE:
	.zero		1
	.type		_ZN39_INTERNAL_5ab63db1_4_k_cu_378c82d2_31454cute7productE,@object
	.size		_ZN39_INTERNAL_5ab63db1_4_k_cu_378c82d2_31454cute7productE,(_ZN39_INTERNAL_5ab63db1_4_k_cu_378c82d2_31454cuda3std3__45__cpo3endE - _ZN39_INTERNAL_5ab63db1_4_k_cu_378c82d2_31454cute7productE)
_ZN39_INTERNAL_5ab63db1_4_k_cu_378c82d2_31454cute7productE:
	.zero		1
	.type		_ZN39_INTERNAL_5ab63db1_4_k_cu_378c82d2_31454cuda3std3__45__cpo3endE,@object
	.size		_ZN39_INTERNAL_5ab63db1_4_k_cu_378c82d2_31454cuda3std3__45__cpo3endE,(_ZN39_INTERNAL_5ab63db1_4_k_cu_378c82d2_31454cuda3std3__419piecewise_constructE - _ZN39_INTERNAL_5ab63db1_4_k_cu_378c82d2_31454cuda3std3__45__cpo3endE)
_ZN39_INTERNAL_5ab63db1_4_k_cu_378c82d2_31454cuda3std3__45__cpo3endE:
	.zero		1
	.type		_ZN39_INTERNAL_5ab63db1_4_k_cu_378c82d2_31454cuda3std3__419piecewise_constructE,@object
	.size		_ZN39_INTERNAL_5ab63db1_4_k_cu_378c82d2_31454cuda3std3__419piecewise_constructE,(_ZN39_INTERNAL_5ab63db1_4_k_cu_378c82d2_31454cuda3std3__45__cpo4cendE - _ZN39_INTERNAL_5ab63db1_4_k_cu_378c82d2_31454cuda3std3__419piecewise_constructE)
_ZN39_INTERNAL_5ab63db1_4_k_cu_378c82d2_31454cuda3std3__419piecewise_constructE:
	.zero		1
	.type		_ZN39_INTERNAL_5ab63db1_4_k_cu_378c82d2_31454cuda3std3__45__cpo4cendE,@object
	.size		_ZN39_INTERNAL_5ab63db1_4_k_cu_378c82d2_31454cuda3std3__45__cpo4cendE,(_ZN39_INTERNAL_5ab63db1_4_k_cu_378c82d2_31454cuda3std6ranges3__45__cpo4swapE - _ZN39_INTERNAL_5ab63db1_4_k_cu_378c82d2_31454cuda3std3__45__cpo4cendE)
_ZN39_INTERNAL_5ab63db1_4_k_cu_378c82d2_31454cuda3std3__45__cpo4cendE:
	.zero		1
	.type		_ZN39_INTERNAL_5ab63db1_4_k_cu_378c82d2_31454cuda3std6ranges3__45__cpo4swapE,@object
	.size		_ZN39_INTERNAL_5ab63db1_4_k_cu_378c82d2_31454cuda3std6ranges3__45__cpo4swapE,(.L_10 - _ZN39_INTERNAL_5ab63db1_4_k_cu_378c82d2_31454cuda3std6ranges3__45__cpo4swapE)
_ZN39_INTERNAL_5ab63db1_4_k_cu_378c82d2_31454cuda3std6ranges3__45__cpo4swapE:
	.zero		1
.L_10:


//--------------------- .nv.constant0._ZN7cutlass13device_kernelINS_4conv6kernel13ConvUniversalINS1_16ConvProblemShapeILNS1_8OperatorE0ELi2EEENS1_10collective14CollectiveConvINS1_47MainloopSm100TmaUmmaWarpSpecializedImplicitGemmILS5_0ELi4ELi2ELi1ELi2EN4cute5tupleIJNSA_1CILi1EEESD_SD_EEEEENSB_IJNSC_ILi128EEENSC_ILi64EEENSB_IJSH_EEEEEENS_10tfloat32_tESK_NSA_8TiledMMAINSA_8MMA_AtomIJNSA_17SM100_MMA_TF32_SSISK_SK_fLi128ELi64ELNSA_4UMMA5MajorE0ELSP_0ELNSO_7ScaleInE0ELSQ_0EEEEEENSA_6LayoutISE_NSB_IJNSC_ILi0EEESU_SU_EEEEENSB_IJNSA_10UnderscoreESX_SX_EEEEENS7_6detail27Sm100ImplicitGemmTileTraitsINSA_20SM90_TMA_LOAD_IM2COLENSA_14ComposedLayoutINSA_7SwizzleILi3ELi4ELi3EEENSA_18smem_ptr_flag_bitsILi32EEENST_INSB_IJNSC_ILi8EEENSC_ILi32EEEEEENSB_IJS19_SD_EEEEEEEvEENS11_INSA_13SM90_TMA_LOADES1D_vEEEENS_8epilogue10collective18CollectiveEpilogueINS1I_23Sm100TmaWarpSpecializedILi4ELi2ELi16ELb1ELb0EEEJSJ_NSB_IJNST_ISG_SD_EENST_INSC_ILi16EEESD_EEEEESK_NSB_IJNSB_IJlllEEESD_SU_EEESK_S1S_NS1I_6fusion15FusionCallbacksIS1M_NS1T_17LinearCombinationISK_fSK_fLNS_15FloatRoundStyleE2EEESJ_S1Q_JEEENSA_5SM1004TMEM4LOAD26SM100_TMEM_LOAD_32dp32b16xES12_NS13_INS14_ILi2ELi4ELi3EEES17_NST_INSB_IJS18_S1O_EEENSB_IJS1O_SD_EEEEEEENSA_39AutoVectorizingCopyWithAssumedAlignmentILi128EEENSA_21SM90_TMA_STORE_IM2COLES27_S29_S29_EEEvvEEEEvNT_6ParamsE --------------------------
	.section	.nv.constant0._ZN7cutlass13device_kernelINS_4conv6kernel13ConvUniversalINS1_16ConvProblemShapeILNS1_8OperatorE0ELi2EEENS1_10collective14CollectiveConvINS1_47MainloopSm100TmaUmmaWarpSpecializedImplicitGemmILS5_0ELi4ELi2ELi1ELi2EN4cute5tupleIJNSA_1CILi1EEESD_SD_EEEEENSB_IJNSC_ILi128EEENSC_ILi64EEENSB_IJSH_EEEEEENS_10tfloat32_tESK_NSA_8TiledMMAINSA_8MMA_AtomIJNSA_17SM100_MMA_TF32_SSISK_SK_fLi128ELi64ELNSA_4UMMA5MajorE0ELSP_0ELNSO_7ScaleInE0ELSQ_0EEEEEENSA_6LayoutISE_NSB_IJNSC_ILi0EEESU_SU_EEEEENSB_IJNSA_10UnderscoreESX_SX_EEEEENS7_6detail27Sm100ImplicitGemmTileTraitsINSA_20SM90_TMA_LOAD_IM2COLENSA_14ComposedLayoutINSA_7SwizzleILi3ELi4ELi3EEENSA_18smem_ptr_flag_bitsILi32EEENST_INSB_IJNSC_ILi8EEENSC_ILi32EEEEEENSB_IJS19_SD_EEEEEEEvEENS11_INSA_13SM90_TMA_LOADES1D_vEEEENS_8epilogue10collective18CollectiveEpilogueINS1I_23Sm100TmaWarpSpecializedILi4ELi2ELi16ELb1ELb0EEEJSJ_NSB_IJNST_ISG_SD_EENST_INSC_ILi16EEESD_EEEEESK_NSB_IJNSB_IJlllEEESD_SU_EEESK_S1S_NS1I_6fusion15FusionCallbacksIS1M_NS1T_17LinearCombinationISK_fSK_fLNS_15FloatRoundStyleE2EEESJ_S1Q_JEEENSA_5SM1004TMEM4LOAD26SM100_TMEM_LOAD_32dp32b16xES12_NS13_INS14_ILi2ELi4ELi3EEES17_NST_INSB_IJS18_S1O_EEENSB_IJS1O_SD_EEEEEEENSA_39AutoVectorizingCopyWithAssumedAlignmentILi128EEENSA_21SM90_TMA_STORE_IM2COLES27_S29_S29_EEEvvEEEEvNT_6ParamsE,"a",@progbits
	.sectionflags	@""
	.align	4
.nv.constant0._ZN7cutlass13device_kernelINS_4conv6kernel13ConvUniversalINS1_16ConvProblemShapeILNS1_8OperatorE0ELi2EEENS1_10collective14CollectiveConvINS1_47MainloopSm100TmaUmmaWarpSpecializedImplicitGemmILS5_0ELi4ELi2ELi1ELi2EN4cute5tupleIJNSA_1CILi1EEESD_SD_EEEEENSB_IJNSC_ILi128EEENSC_ILi64EEENSB_IJSH_EEEEEENS_10tfloat32_tESK_NSA_8TiledMMAINSA_8MMA_AtomIJNSA_17SM100_MMA_TF32_SSISK_SK_fLi128ELi64ELNSA_4UMMA5MajorE0ELSP_0ELNSO_7ScaleInE0ELSQ_0EEEEEENSA_6LayoutISE_NSB_IJNSC_ILi0EEESU_SU_EEEEENSB_IJNSA_10UnderscoreESX_SX_EEEEENS7_6detail27Sm100ImplicitGemmTileTraitsINSA_20SM90_TMA_LOAD_IM2COLENSA_14ComposedLayoutINSA_7SwizzleILi3ELi4ELi3EEENSA_18smem_ptr_flag_bitsILi32EEENST_INSB_IJNSC_ILi8EEENSC_ILi32EEEEEENSB_IJS19_SD_EEEEEEEvEENS11_INSA_13SM90_TMA_LOADES1D_vEEEENS_8epilogue10collective18CollectiveEpilogueINS1I_23Sm100TmaWarpSpecializedILi4ELi2ELi16ELb1ELb0EEEJSJ_NSB_IJNST_ISG_SD_EENST_INSC_ILi16EEESD_EEEEESK_NSB_IJNSB_IJlllEEESD_SU_EEESK_S1S_NS1I_6fusion15FusionCallbacksIS1M_NS1T_17LinearCombinationISK_fSK_fLNS_15FloatRoundStyleE2EEESJ_S1Q_JEEENSA_5SM1004TMEM4LOAD26SM100_TMEM_LOAD_32dp32b16xES12_NS13_INS14_ILi2ELi4ELi3EEES17_NST_INSB_IJS18_S1O_EEENSB_IJS1O_SD_EEEEEEENSA_39AutoVectorizingCopyWithAssumedAlignmentILi128EEENSA_21SM90_TMA_STORE_IM2COLES27_S29_S29_EEEvvEEEEvNT_6ParamsE:
	.zero		2944


//--------------------- SYMBOLS --------------------------

	.type		.nv.reservedSmem.offset0,@object
	.size		.nv.reservedSmem.offset0,0x4
	.type		.nv.reservedSmem.cap,@object
	.size		.nv.reservedSmem.cap,0x4
	.type		__assertfail,@function
